	.headerflags	@"EF_CUDA_TEXMODE_UNIFIED EF_CUDA_64BIT_ADDRESS EF_CUDA_ACCELERATORS EF_CUDA_SM90 EF_CUDA_VIRTUAL_SM(EF_CUDA_SM90)"
	.elftype	@"ET_EXEC"


//--------------------- .nv.info                  --------------------------
	.section	.nv.info,"",@"SHT_CUDA_INFO"
	.align	4


	//----- nvinfo : EIATTR_REGCOUNT
	.align		4
        /*0000*/ 	.byte	0x04, 0x2f
        /*0002*/ 	.short	(.L_13 - .L_12)
	.align		4
.L_12:
        /*0004*/ 	.word	index@(triton_poi_fused__to_copy_add_gather_mul_rsub_sub_5)
        /*0008*/ 	.word	0x000000fa


	//----- nvinfo : EIATTR_MIN_STACK_SIZE
	.align		4
.L_13:
        /*000c*/ 	.byte	0x04, 0x12
        /*000e*/ 	.short	(.L_15 - .L_14)
	.align		4
.L_14:
        /*0010*/ 	.word	index@(triton_poi_fused__to_copy_add_gather_mul_rsub_sub_5)
        /*0014*/ 	.word	0x00000000


	//----- nvinfo : EIATTR_FRAME_SIZE
	.align		4
.L_15:
        /*0018*/ 	.byte	0x04, 0x11
        /*001a*/ 	.short	(.L_17 - .L_16)
	.align		4
.L_16:
        /*001c*/ 	.word	index@(triton_poi_fused__to_copy_add_gather_mul_rsub_sub_5)
        /*0020*/ 	.word	0x00000000


	//----- nvinfo : EIATTR_MIN_STACK_SIZE
	.align		4
.L_17:
        /*0024*/ 	.byte	0x04, 0x12
        /*0026*/ 	.short	(.L_19 - .L_18)
	.align		4
.L_18:
        /*0028*/ 	.word	index@(triton_poi_fused__to_copy_add_gather_mul_rsub_sub_5)
        /*002c*/ 	.word	0x00000000
.L_19:


//--------------------- .nv.info.triton_poi_fused__to_copy_add_gather_mul_rsub_sub_5 --------------------------
	.section	.nv.info.triton_poi_fused__to_copy_add_gather_mul_rsub_sub_5,"",@"SHT_CUDA_INFO"
	.sectionflags	@""
	.align	4


	//----- nvinfo : EIATTR_CUDA_API_VERSION
	.align		4
        /*0000*/ 	.byte	0x04, 0x37
        /*0002*/ 	.short	(.L_21 - .L_20)
.L_20:
        /*0004*/ 	.word	0x0000007c


	//----- nvinfo : EIATTR_KPARAM_INFO
	.align		4
.L_21:
        /*0008*/ 	.byte	0x04, 0x17
        /*000a*/ 	.short	(.L_23 - .L_22)
.L_22:
        /*000c*/ 	.word	0x00000000
        /*0010*/ 	.short	0x0013
        /*0012*/ 	.short	0x0094
        /*0014*/ 	.byte	0x00, 0xf0, 0x11, 0x00


	//----- nvinfo : EIATTR_KPARAM_INFO
	.align		4
.L_23:
        /*0018*/ 	.byte	0x04, 0x17
        /*001a*/ 	.short	(.L_25 - .L_24)
.L_24:
        /*001c*/ 	.word	0x00000000
        /*0020*/ 	.short	0x0012
        /*0022*/ 	.short	0x0090
        /*0024*/ 	.byte	0x00, 0xf0, 0x11, 0x00


	//----- nvinfo : EIATTR_KPARAM_INFO
	.align		4
.L_25:
        /*0028*/ 	.byte	0x04, 0x17
        /*002a*/ 	.short	(.L_27 - .L_26)
.L_26:
        /*002c*/ 	.word	0x00000000
        /*0030*/ 	.short	0x0011
        /*0032*/ 	.short	0x0088
        /*0034*/ 	.byte	0x00, 0xf4, 0x21, 0x00


	//----- nvinfo : EIATTR_KPARAM_INFO
	.align		4
.L_27:
        /*0038*/ 	.byte	0x04, 0x17
        /*003a*/ 	.short	(.L_29 - .L_28)
.L_28:
        /*003c*/ 	.word	0x00000000
        /*0040*/ 	.short	0x0010
        /*0042*/ 	.short	0x0080
        /*0044*/ 	.byte	0x00, 0xf4, 0x21, 0x00


	//----- nvinfo : EIATTR_KPARAM_INFO
	.align		4
.L_29:
        /*0048*/ 	.byte	0x04, 0x17
        /*004a*/ 	.short	(.L_31 - .L_30)
.L_30:
        /*004c*/ 	.word	0x00000000
        /*0050*/ 	.short	0x000f
        /*0052*/ 	.short	0x0078
        /*0054*/ 	.byte	0x00, 0xf4, 0x21, 0x00


	//----- nvinfo : EIATTR_KPARAM_INFO
	.align		4
.L_31:
        /*0058*/ 	.byte	0x04, 0x17
        /*005a*/ 	.short	(.L_33 - .L_32)
.L_32:
        /*005c*/ 	.word	0x00000000
        /*0060*/ 	.short	0x000e
        /*0062*/ 	.short	0x0070
        /*0064*/ 	.byte	0x00, 0xf4, 0x21, 0x00


	//----- nvinfo : EIATTR_KPARAM_INFO
	.align		4
.L_33:
        /*0068*/ 	.byte	0x04, 0x17
        /*006a*/ 	.short	(.L_35 - .L_34)
.L_34:
        /*006c*/ 	.word	0x00000000
        /*0070*/ 	.short	0x000d
        /*0072*/ 	.short	0x0068
        /*0074*/ 	.byte	0x00, 0xf4, 0x21, 0x00


	//----- nvinfo : EIATTR_KPARAM_INFO
	.align		4
.L_35:
        /*0078*/ 	.byte	0x04, 0x17
        /*007a*/ 	.short	(.L_37 - .L_36)
.L_36:
        /*007c*/ 	.word	0x00000000
        /*0080*/ 	.short	0x000c
        /*0082*/ 	.short	0x0060
        /*0084*/ 	.byte	0x00, 0xf4, 0x21, 0x00


	//----- nvinfo : EIATTR_KPARAM_INFO
	.align		4
.L_37:
        /*0088*/ 	.byte	0x04, 0x17
        /*008a*/ 	.short	(.L_39 - .L_38)
.L_38:
        /*008c*/ 	.word	0x00000000
        /*0090*/ 	.short	0x000b
        /*0092*/ 	.short	0x0058
        /*0094*/ 	.byte	0x00, 0xf4, 0x21, 0x00


	//----- nvinfo : EIATTR_KPARAM_INFO
	.align		4
.L_39:
        /*0098*/ 	.byte	0x04, 0x17
        /*009a*/ 	.short	(.L_41 - .L_40)
.L_40:
        /*009c*/ 	.word	0x00000000
        /*00a0*/ 	.short	0x000a
        /*00a2*/ 	.short	0x0050
        /*00a4*/ 	.byte	0x00, 0xf4, 0x21, 0x00


	//----- nvinfo : EIATTR_KPARAM_INFO
	.align		4
.L_41:
        /*00a8*/ 	.byte	0x04, 0x17
        /*00aa*/ 	.short	(.L_43 - .L_42)
.L_42:
        /*00ac*/ 	.word	0x00000000
        /*00b0*/ 	.short	0x0009
        /*00b2*/ 	.short	0x0048
        /*00b4*/ 	.byte	0x00, 0xf4, 0x21, 0x00


	//----- nvinfo : EIATTR_KPARAM_INFO
	.align		4
.L_43:
        /*00b8*/ 	.byte	0x04, 0x17
        /*00ba*/ 	.short	(.L_45 - .L_44)
.L_44:
        /*00bc*/ 	.word	0x00000000
        /*00c0*/ 	.short	0x0008
        /*00c2*/ 	.short	0x0040
        /*00c4*/ 	.byte	0x00, 0xf4, 0x21, 0x00


	//----- nvinfo : EIATTR_KPARAM_INFO
	.align		4
.L_45:
        /*00c8*/ 	.byte	0x04, 0x17
        /*00ca*/ 	.short	(.L_47 - .L_46)
.L_46:
        /*00cc*/ 	.word	0x00000000
        /*00d0*/ 	.short	0x0007
        /*00d2*/ 	.short	0x0038
        /*00d4*/ 	.byte	0x00, 0xf4, 0x21, 0x00


	//----- nvinfo : EIATTR_KPARAM_INFO
	.align		4
.L_47:
        /*00d8*/ 	.byte	0x04, 0x17
        /*00da*/ 	.short	(.L_49 - .L_48)
.L_48:
        /*00dc*/ 	.word	0x00000000
        /*00e0*/ 	.short	0x0006
        /*00e2*/ 	.short	0x0030
        /*00e4*/ 	.byte	0x00, 0xf4, 0x21, 0x00


	//----- nvinfo : EIATTR_KPARAM_INFO
	.align		4
.L_49:
        /*00e8*/ 	.byte	0x04, 0x17
        /*00ea*/ 	.short	(.L_51 - .L_50)
.L_50:
        /*00ec*/ 	.word	0x00000000
        /*00f0*/ 	.short	0x0005
        /*00f2*/ 	.short	0x0028
        /*00f4*/ 	.byte	0x00, 0xf4, 0x21, 0x00


	//----- nvinfo : EIATTR_KPARAM_INFO
	.align		4
.L_51:
        /*00f8*/ 	.byte	0x04, 0x17
        /*00fa*/ 	.short	(.L_53 - .L_52)
.L_52:
        /*00fc*/ 	.word	0x00000000
        /*0100*/ 	.short	0x0004
        /*0102*/ 	.short	0x0020
        /*0104*/ 	.byte	0x00, 0xf4, 0x21, 0x00


	//----- nvinfo : EIATTR_KPARAM_INFO
	.align		4
.L_53:
        /*0108*/ 	.byte	0x04, 0x17
        /*010a*/ 	.short	(.L_55 - .L_54)
.L_54:
        /*010c*/ 	.word	0x00000000
        /*0110*/ 	.short	0x0003
        /*0112*/ 	.short	0x0018
        /*0114*/ 	.byte	0x00, 0xf4, 0x21, 0x00


	//----- nvinfo : EIATTR_KPARAM_INFO
	.align		4
.L_55:
        /*0118*/ 	.byte	0x04, 0x17
        /*011a*/ 	.short	(.L_57 - .L_56)
.L_56:
        /*011c*/ 	.word	0x00000000
        /*0120*/ 	.short	0x0002
        /*0122*/ 	.short	0x0010
        /*0124*/ 	.byte	0x00, 0xf4, 0x21, 0x00


	//----- nvinfo : EIATTR_KPARAM_INFO
	.align		4
.L_57:
        /*0128*/ 	.byte	0x04, 0x17
        /*012a*/ 	.short	(.L_59 - .L_58)
.L_58:
        /*012c*/ 	.word	0x00000000
        /*0130*/ 	.short	0x0001
        /*0132*/ 	.short	0x0008
        /*0134*/ 	.byte	0x00, 0xf4, 0x21, 0x00


	//----- nvinfo : EIATTR_KPARAM_INFO
	.align		4
.L_59:
        /*0138*/ 	.byte	0x04, 0x17
        /*013a*/ 	.short	(.L_61 - .L_60)
.L_60:
        /*013c*/ 	.word	0x00000000
        /*0140*/ 	.short	0x0000
        /*0142*/ 	.short	0x0000
        /*0144*/ 	.byte	0x00, 0xf4, 0x21, 0x00


	//----- nvinfo : EIATTR_SPARSE_MMA_MASK
	.align		4
.L_61:
        /*0148*/ 	.byte	0x03, 0x50
        /*014a*/ 	.short	0x0000


	//----- nvinfo : EIATTR_MAXREG_COUNT
	.align		4
        /*014c*/ 	.byte	0x03, 0x1b
        /*014e*/ 	.short	0x00ff


	//----- nvinfo : EIATTR_EXTERNS
	.align		4
        /*0150*/ 	.byte	0x04, 0x0f
        /*0152*/ 	.short	(.L_63 - .L_62)


	//   ....[0]....
	.align		4
.L_62:
        /*0154*/ 	.word	index@(__assertfail)


	//----- nvinfo : EIATTR_SYSCALL_OFFSETS
	.align		4
.L_63:
        /*0158*/ 	.byte	0x04, 0x46
        /*015a*/ 	.short	(.L_65 - .L_64)


	//   ....[0]....
.L_64:
        /*015c*/ 	.word	0x00001ea0


	//   ....[1]....
        /*0160*/ 	.word	0x000041f0


	//   ....[2]....
        /*0164*/ 	.word	0x000066b0


	//   ....[3]....
        /*0168*/ 	.word	0x00008c40


	//----- nvinfo : EIATTR_EXIT_INSTR_OFFSETS
	.align		4
.L_65:
        /*016c*/ 	.byte	0x04, 0x1c
        /*016e*/ 	.short	(.L_67 - .L_66)


	//   ....[0]....
.L_66:
        /*0170*/ 	.word	0x0000e370


	//   ....[1]....
        /*0174*/ 	.word	0x0000e3b0


	//----- nvinfo : EIATTR_REQNTID
	.align		4
.L_67:
        /*0178*/ 	.byte	0x04, 0x10
        /*017a*/ 	.short	(.L_69 - .L_68)
.L_68:
        /*017c*/ 	.word	0x00000080
        /*0180*/ 	.word	0x00000001
        /*0184*/ 	.word	0x00000001


	//----- nvinfo : EIATTR_CRS_STACK_SIZE
	.align		4
.L_69:
        /*0188*/ 	.byte	0x04, 0x1e
        /*018a*/ 	.short	(.L_71 - .L_70)
.L_70:
        /*018c*/ 	.word	0x00000000


	//----- nvinfo : EIATTR_CBANK_PARAM_SIZE
	.align		4
.L_71:
        /*0190*/ 	.byte	0x03, 0x19
        /*0192*/ 	.short	0x0098


	//----- nvinfo : EIATTR_PARAM_CBANK
	.align		4
        /*0194*/ 	.byte	0x04, 0x0a
        /*0196*/ 	.short	(.L_73 - .L_72)
	.align		4
.L_72:
        /*0198*/ 	.word	index@(.nv.constant0.triton_poi_fused__to_copy_add_gather_mul_rsub_sub_5)
        /*019c*/ 	.short	0x0210
        /*019e*/ 	.short	0x0098


	//----- nvinfo : EIATTR_SW_WAR
	.align		4
.L_73:
        /*01a0*/ 	.byte	0x04, 0x36
        /*01a2*/ 	.short	(.L_75 - .L_74)
.L_74:
        /*01a4*/ 	.word	0x00000008
.L_75:


//--------------------- .nv.callgraph             --------------------------
	.section	.nv.callgraph,"",@"SHT_CUDA_CALLGRAPH"
	.align	4
	.sectionentsize	8
	.align		4
        /*0000*/ 	.word	0x00000000
	.align		4
        /*0004*/ 	.word	0xffffffff
	.align		4
        /*0008*/ 	.word	index@(triton_poi_fused__to_copy_add_gather_mul_rsub_sub_5)
	.align		4
        /*000c*/ 	.word	index@(__assertfail)
	.align		4
        /*0010*/ 	.word	0x00000000
	.align		4
        /*0014*/ 	.word	0xfffffffe
	.align		4
        /*0018*/ 	.word	0x00000000
	.align		4
        /*001c*/ 	.word	0xfffffffd
	.align		4
        /*0020*/ 	.word	0x00000000
	.align		4
        /*0024*/ 	.word	0xfffffffc


//--------------------- .nv.constant4             --------------------------
	.section	.nv.constant4,"a",@progbits
	.align	8
	.align		8
.nv.constant4:
        /*0000*/ 	.dword	__assertfail
	.align		8
        /*0008*/ 	.dword	assertFunc_3
	.align		8
        /*0010*/ 	.dword	assertFile_3
	.align		8
        /*0018*/ 	.dword	assertMessage_3
	.align		8
        /*0020*/ 	.dword	assertFunc_2
	.align		8
        /*0028*/ 	.dword	assertFile_2
	.align		8
        /*0030*/ 	.dword	assertMessage_2
	.align		8
        /*0038*/ 	.dword	assertFunc_1
	.align		8
        /*0040*/ 	.dword	assertFile_1
	.align		8
        /*0048*/ 	.dword	assertMessage_1
	.align		8
        /*0050*/ 	.dword	assertFunc_0
	.align		8
        /*0058*/ 	.dword	assertFile_0
	.align		8
        /*0060*/ 	.dword	assertMessage_0


//--------------------- .text.triton_poi_fused__to_copy_add_gather_mul_rsub_sub_5 --------------------------
	.section	.text.triton_poi_fused__to_copy_add_gather_mul_rsub_sub_5,"ax",@progbits
	.sectionflags	@"SHF_BARRIERS=1"
	.align	128
        .global         triton_poi_fused__to_copy_add_gather_mul_rsub_sub_5
        .type           triton_poi_fused__to_copy_add_gather_mul_rsub_sub_5,@function
        .size           triton_poi_fused__to_copy_add_gather_mul_rsub_sub_5,(.L_x_5 - triton_poi_fused__to_copy_add_gather_mul_rsub_sub_5)
        .other          triton_poi_fused__to_copy_add_gather_mul_rsub_sub_5,@"STO_CUDA_ENTRY STV_DEFAULT"
triton_poi_fused__to_copy_add_gather_mul_rsub_sub_5:
.text.triton_poi_fused__to_copy_add_gather_mul_rsub_sub_5:
[----:B------:R-:W0:Y:S01]  /*0000*/  LDC R1, c[0x0][0x28] ;  /* 0x00000a00ff017b82 */ /* 0x000e220000000800 */
[----:B------:R-:W1:Y:S07]  /*0010*/  S2R R0, SR_CTAID.Y ;  /* 0x0000000000007919 */ /* 0x000e6e0000002600 */
[----:B------:R-:W2:Y:S01]  /*0020*/  LDC.64 R28, c[0x0][0x218] ;  /* 0x00008600ff1c7b82 */ /* 0x000ea20000000a00 */
[----:B------:R-:W-:Y:S01]  /*0030*/  IMAD.MOV.U32 R86, RZ, RZ, RZ ;  /* 0x000000ffff567224 */ /* 0x000fe200078e00ff */
[----:B------:R-:W-:Y:S01]  /*0040*/  CS2R R184, SRZ ;  /* 0x0000000000b87805 */ /* 0x000fe2000001ff00 */
[----:B------:R-:W3:Y:S01]  /*0050*/  S2R R33, SR_TID.X ;  /* 0x0000000000217919 */ /* 0x000ee20000002100 */
[----:B------:R-:W-:Y:S01]  /*0060*/  ULDC.64 UR4, c[0x0][0x208] ;  /* 0x0000820000047ab9 */ /* 0x000fe20000000a00 */
[----:B------:R-:W-:Y:S01]  /*0070*/  IMAD.MOV.U32 R70, RZ, RZ, RZ ;  /* 0x000000ffff467224 */ /* 0x000fe200078e00ff */
[----:B------:R-:W4:Y:S01]  /*0080*/  S2R R4, SR_CTAID.X ;  /* 0x0000000000047919 */ /* 0x000f220000002500 */
[----:B------:R-:W-:-:S02]  /*0090*/  IMAD.MOV.U32 R140, RZ, RZ, RZ ;  /* 0x000000ffff8c7224 */ /* 0x000fc400078e00ff */
[----:B------:R-:W-:Y:S01]  /*00a0*/  IMAD.MOV.U32 R108, RZ, RZ, RZ ;  /* 0x000000ffff6c7224 */ /* 0x000fe200078e00ff */
[----:B------:R-:W-:Y:S01]  /*00b0*/  CS2R R122, SRZ ;  /* 0x00000000007a7805 */ /* 0x000fe2000001ff00 */
[----:B------:R-:W-:Y:S02]  /*00c0*/  IMAD.MOV.U32 R17, RZ, RZ, RZ ;  /* 0x000000ffff117224 */ /* 0x000fe400078e00ff */
[----:B------:R-:W-:Y:S02]  /*00d0*/  IMAD.MOV.U32 R112, RZ, RZ, RZ ;  /* 0x000000ffff707224 */ /* 0x000fe400078e00ff */
[----:B------:R-:W-:Y:S02]  /*00e0*/  IMAD.MOV.U32 R66, RZ, RZ, RZ ;  /* 0x000000ffff427224 */ /* 0x000fe400078e00ff */
[----:B------:R-:W-:Y:S01]  /*00f0*/  IMAD.MOV.U32 R162, RZ, RZ, RZ ;  /* 0x000000ffffa27224 */ /* 0x000fe200078e00ff */
[----:B------:R-:W-:Y:S02]  /*0100*/  CS2R R176, SRZ ;  /* 0x0000000000b07805 */ /* 0x000fe4000001ff00 */
[----:B------:R-:W-:Y:S01]  /*0110*/  CS2R R118, SRZ ;  /* 0x0000000000767805 */ /* 0x000fe2000001ff00 */
[----:B------:R-:W-:Y:S01]  /*0120*/  IMAD.MOV.U32 R92, RZ, RZ, RZ ;  /* 0x000000ffff5c7224 */ /* 0x000fe200078e00ff */
[----:B------:R-:W-:Y:S01]  /*0130*/  CS2R R22, SRZ ;  /* 0x0000000000167805 */ /* 0x000fe2000001ff00 */
[----:B------:R-:W-:-:S02]  /*0140*/  IMAD.MOV.U32 R154, RZ, RZ, RZ ;  /* 0x000000ffff9a7224 */ /* 0x000fc400078e00ff */
[----:B------:R-:W-:Y:S02]  /*0150*/  IMAD.MOV.U32 R88, RZ, RZ, RZ ;  /* 0x000000ffff587224 */ /* 0x000fe400078e00ff */
[----:B------:R-:W-:Y:S02]  /*0160*/  IMAD.MOV.U32 R60, RZ, RZ, RZ ;  /* 0x000000ffff3c7224 */ /* 0x000fe400078e00ff */
[----:B------:R-:W-:Y:S01]  /*0170*/  IMAD.MOV.U32 R19, RZ, RZ, RZ ;  /* 0x000000ffff137224 */ /* 0x000fe200078e00ff */
[----:B------:R-:W-:Y:S01]  /*0180*/  CS2R R182, SRZ ;  /* 0x0000000000b67805 */ /* 0x000fe2000001ff00 */
[----:B-1----:R-:W-:Y:S01]  /*0190*/  IMAD.SHL.U32 R3, R0, 0x40, RZ ;  /* 0x0000004000037824 */ /* 0x002fe200078e00ff */
[----:B------:R-:W-:Y:S01]  /*01a0*/  SHF.R.S32.HI R5, RZ, 0x19, R0 ;  /* 0x00000019ff057819 */ /* 0x000fe20000011400 */
[----:B------:R-:W-:Y:S01]  /*01b0*/  IMAD.MOV.U32 R150, RZ, RZ, RZ ;  /* 0x000000ffff967224 */ /* 0x000fe200078e00ff */
[----:B------:R-:W-:Y:S01]  /*01c0*/  CS2R R148, SRZ ;  /* 0x0000000000947805 */ /* 0x000fe2000001ff00 */
[----:B---3--:R-:W-:Y:S01]  /*01d0*/  IMAD.SHL.U32 R0, R33, 0x4, RZ ;  /* 0x0000000421007824 */ /* 0x008fe200078e00ff */
[----:B------:R-:W-:Y:S01]  /*01e0*/  SGXT R5, R5, 0x1 ;  /* 0x000000010505781a */ /* 0x000fe20000000200 */
[----:B------:R-:W-:Y:S01]  /*01f0*/  IMAD.SHL.U32 R65, R33, 0x2, RZ ;  /* 0x0000000221417824 */ /* 0x000fe200078e00ff */
[----:B------:R-:W-:Y:S01]  /*0200*/  SHF.R.U32.HI R14, RZ, 0x4, R33 ;  /* 0x00000004ff0e7819 */ /* 0x000fe20000011621 */
[----:B------:R-:W-:Y:S01]  /*0210*/  IMAD.MOV.U32 R166, RZ, RZ, RZ ;  /* 0x000000ffffa67224 */ /* 0x000fe200078e00ff */
[----:B------:R-:W-:Y:S01]  /*0220*/  LOP3.LUT R2, R3, 0x3c, R0, 0xf8, !PT ;  /* 0x0000003c03027812 */ /* 0x000fe200078ef800 */
[----:B----4-:R-:W-:Y:S01]  /*0230*/  IMAD.SHL.U32 R0, R4, 0x10, RZ ;  /* 0x0000001004007824 */ /* 0x010fe200078e00ff */
[----:B------:R-:W-:Y:S01]  /*0240*/  SGXT.U32 R14, R14, 0x3 ;  /* 0x000000030e0e781a */ /* 0x000fe20000000000 */
[----:B------:R-:W-:Y:S01]  /*0250*/  IMAD.MOV.U32 R106, RZ, RZ, RZ ;  /* 0x000000ffff6a7224 */ /* 0x000fe200078e00ff */
[----:B------:R-:W-:Y:S01]  /*0260*/  LEA.HI R5, R5, R2, RZ, 0xc ;  /* 0x0000000205057211 */ /* 0x000fe200078f60ff */
[----:B------:R-:W-:Y:S01]  /*0270*/  IMAD.MOV.U32 R64, RZ, RZ, RZ ;  /* 0x000000ffff407224 */ /* 0x000fe200078e00ff */
[----:B------:R-:W-:Y:S01]  /*0280*/  LOP3.LUT R4, R0, 0xe, R65, 0xf8, !PT ;  /* 0x0000000e00047812 */ /* 0x000fe200078ef841 */
[----:B------:R-:W-:Y:S01]  /*0290*/  IMAD.MOV.U32 R128, RZ, RZ, RZ ;  /* 0x000000ffff807224 */ /* 0x000fe200078e00ff */
[----:B------:R-:W-:Y:S01]  /*02a0*/  LOP3.LUT R7, R5, 0xfffff000, RZ, 0xc0, !PT ;  /* 0xfffff00005077812 */ /* 0x000fe200078ec0ff */
[----:B------:R-:W1:Y:S01]  /*02b0*/  LDC.64 R46, c[0x0][0x220] ;  /* 0x00008800ff2e7b82 */ /* 0x000e620000000a00 */
[----:B------:R-:W-:-:S02]  /*02c0*/  SHF.R.S32.HI R5, RZ, 0xc, R5 ;  /* 0x0000000cff057819 */ /* 0x000fc40000011405 */
[----:B------:R-:W-:Y:S01]  /*02d0*/  LOP3.LUT R126, R4, 0x1, RZ, 0xfc, !PT ;  /* 0x00000001047e7812 */ /* 0x000fe200078efcff */
[----:B------:R-:W-:Y:S01]  /*02e0*/  IMAD.IADD R2, R2, 0x1, -R7 ;  /* 0x0000000102027824 */ /* 0x000fe200078e0a07 */
[----:B------:R-:W-:Y:S02]  /*02f0*/  SHF.R.U32.HI R7, RZ, 0x3, R33 ;  /* 0x00000003ff077819 */ /* 0x000fe40000011621 */
[----:B------:R-:W-:Y:S01]  /*0300*/  ISETP.GE.AND P5, PT, R126, 0x9, PT ;  /* 0x000000097e00780c */ /* 0x000fe20003fa6270 */
[----:B------:R-:W-:Y:S01]  /*0310*/  IMAD R6, R5, 0x9000, R2 ;  /* 0x0000900005067824 */ /* 0x000fe200078e0202 */
[----:B------:R-:W-:Y:S02]  /*0320*/  SGXT.U32 R2, R7, 0x4 ;  /* 0x000000040702781a */ /* 0x000fe40000000000 */
[----:B------:R-:W-:Y:S02]  /*0330*/  ISETP.GE.AND P1, PT, R4, 0x9, PT ;  /* 0x000000090400780c */ /* 0x000fe40003f26270 */
[----:B------:R-:W-:-:S02]  /*0340*/  LOP3.LUT R99, R3, R2, RZ, 0xfc, !PT ;  /* 0x0000000203637212 */ /* 0x000fc400078efcff */
[----:B------:R-:W-:Y:S02]  /*0350*/  LOP3.LUT R8, R0, R14, RZ, 0xfc, !PT ;  /* 0x0000000e00087212 */ /* 0x000fe400078efcff */
[----:B------:R-:W-:Y:S01]  /*0360*/  LOP3.LUT R5, R0, 0x8, R14, 0xfe, !PT ;  /* 0x0000000800057812 */ /* 0x000fe200078efe0e */
[C---:B------:R-:W-:Y:S01]  /*0370*/  IMAD R49, R99.reuse, 0x12, R126 ;  /* 0x0000001263317824 */ /* 0x040fe200078e027e */
[----:B------:R-:W-:Y:S01]  /*0380*/  ISETP.GE.AND P0, PT, R8, 0x9, PT ;  /* 0x000000090800780c */ /* 0x000fe20003f06270 */
[----:B------:R-:W-:Y:S01]  /*0390*/  IMAD R37, R99, 0x12, R4 ;  /* 0x0000001263257824 */ /* 0x000fe200078e0204 */
[----:B------:R-:W-:Y:S01]  /*03a0*/  ISETP.GE.AND P6, PT, R5, 0x9, PT ;  /* 0x000000090500780c */ /* 0x000fe20003fc6270 */
[----:B--2---:R-:W-:-:S04]  /*03b0*/  IMAD.WIDE R10, R49, 0x4, R28 ;  /* 0x00000004310a7825 */ /* 0x004fc800078e021c */
[----:B------:R-:W-:Y:S01]  /*03c0*/  VIADD R61, R37, 0x9 ;  /* 0x00000009253d7836 */ /* 0x000fe20000000000 */
[----:B------:R-:W2:Y:S01]  /*03d0*/  @!P5 LDG.E.EL R86, desc[UR4][R10.64] ;  /* 0x000000040a56d981 */ /* 0x000ea2000c2e1900 */
[--C-:B------:R-:W-:Y:S02]  /*03e0*/  IMAD R8, R8, 0x1000, R6.reuse ;  /* 0x0000100008087824 */ /* 0x100fe400078e0206 */
[----:B------:R-:W-:Y:S01]  /*03f0*/  IMAD R5, R5, 0x1000, R6 ;  /* 0x0000100005057824 */ /* 0x000fe200078e0206 */
[----:B------:R3:W4:Y:S01]  /*0400*/  @!P5 LDG.E.EL R184, desc[UR4][R10.64] ;  /* 0x000000040ab8d981 */ /* 0x000722000c2e1900 */
[----:B------:R-:W-:Y:S01]  /*0410*/  IMAD.WIDE R6, R37, 0x4, R28 ;  /* 0x0000000425067825 */ /* 0x000fe200078e021c */
[----:B------:R-:W-:-:S04]  /*0420*/  ISETP.GE.AND P2, PT, R0, RZ, PT ;  /* 0x000000ff0000720c */ /* 0x000fc80003f46270 */
[----:B------:R-:W2:Y:S01]  /*0430*/  @!P1 LDG.E.EL R70, desc[UR4][R6.64] ;  /* 0x0000000406469981 */ /* 0x000ea2000c2e1900 */
[----:B---3--:R-:W-:-:S03]  /*0440*/  IMAD.WIDE R10, R61, 0x4, R28 ;  /* 0x000000043d0a7825 */ /* 0x008fc600078e021c */
[----:B------:R-:W3:Y:S04]  /*0450*/  @!P1 LDG.E.EL R17, desc[UR4][R6.64] ;  /* 0x0000000406119981 */ /* 0x000ee8000c2e1900 */
[----:B------:R-:W2:Y:S01]  /*0460*/  @!P1 LDG.E.EL R140, desc[UR4][R10.64] ;  /* 0x000000040a8c9981 */ /* 0x000ea2000c2e1900 */
[----:B------:R-:W-:Y:S02]  /*0470*/  IMAD R2, R99, 0x12, RZ ;  /* 0x0000001263027824 */ /* 0x000fe400078e02ff */
[----:B------:R-:W-:Y:S01]  /*0480*/  VIADD R67, R37, 0xa ;  /* 0x0000000a25437836 */ /* 0x000fe20000000000 */
[----:B------:R-:W2:Y:S01]  /*0490*/  @!P2 LDG.E.EL R177, desc[UR4][R10.64] ;  /* 0x000000040ab1a981 */ /* 0x000ea2000c2e1900 */
[----:B------:R-:W-:Y:S02]  /*04a0*/  VIADD R15, R2, 0x240 ;  /* 0x00000240020f7836 */ /* 0x000fe40000000000 */
[----:B------:R-:W-:-:S04]  /*04b0*/  IMAD.WIDE R12, R67, 0x4, R28 ;  /* 0x00000004430c7825 */ /* 0x000fc800078e021c */
[----:B------:R-:W-:Y:S01]  /*04c0*/  IMAD.IADD R57, R126, 0x1, R15 ;  /* 0x000000017e397824 */ /* 0x000fe200078e020f */
[----:B------:R-:W2:Y:S01]  /*04d0*/  @!P5 LDG.E.EL R108, desc[UR4][R12.64] ;  /* 0x000000040c6cd981 */ /* 0x000ea2000c2e1900 */
[----:B------:R-:W-:Y:S02]  /*04e0*/  VIADD R9, R2, 0x120 ;  /* 0x0000012002097836 */ /* 0x000fe40000000000 */
[C---:B------:R-:W-:Y:S01]  /*04f0*/  VIADD R16, R4.reuse, 0x9 ;  /* 0x0000000904107836 */ /* 0x040fe20000000000 */
[----:B------:R5:W2:Y:S01]  /*0500*/  @!P2 LDG.E.EL R185, desc[UR4][R12.64] ;  /* 0x000000040cb9a981 */ /* 0x000aa2000c2e1900 */
[----:B------:R-:W-:Y:S02]  /*0510*/  IMAD.IADD R51, R4, 0x1, R9 ;  /* 0x0000000104337824 */ /* 0x000fe400078e0209 */
[----:B------:R-:W-:Y:S02]  /*0520*/  IMAD.IADD R71, R9, 0x1, R16 ;  /* 0x0000000109477824 */ /* 0x000fe400078e0210 */
[----:B0----5:R-:W-:-:S04]  /*0530*/  IMAD.WIDE R12, R57, 0x4, R28 ;  /* 0x00000004390c7825 */ /* 0x021fc800078e021c */
[----:B------:R-:W-:Y:S01]  /*0540*/  IMAD.WIDE R6, R51, 0x4, R28 ;  /* 0x0000000433067825 */ /* 0x000fe200078e021c */
[----:B------:R-:W2:Y:S04]  /*0550*/  @!P5 LDG.E.EL R112, desc[UR4][R12.64] ;  /* 0x000000040c70d981 */ /* 0x000ea8000c2e1900 */
[----:B------:R0:W2:Y:S01]  /*0560*/  @!P5 LDG.E.EL R122, desc[UR4][R12.64] ;  /* 0x000000040c7ad981 */ /* 0x0000a2000c2e1900 */
[----:B------:R-:W-:-:S03]  /*0570*/  VIADD R18, R4, 0xa ;  /* 0x0000000a04127836 */ /* 0x000fc60000000000 */
[----:B------:R-:W2:Y:S01]  /*0580*/  @!P1 LDG.E.EL R66, desc[UR4][R6.64] ;  /* 0x0000000406429981 */ /* 0x000ea2000c2e1900 */
[----:B------:R-:W-:Y:S02]  /*0590*/  VIADD R21, R2, 0x360 ;  /* 0x0000036002157836 */ /* 0x000fe40000000000 */
[----:B------:R-:W-:Y:S01]  /*05a0*/  IMAD.IADD R53, R126, 0x1, R9 ;  /* 0x000000017e357824 */ /* 0x000fe200078e0209 */
[----:B------:R5:W2:Y:S01]  /*05b0*/  @!P1 LDG.E.EL R119, desc[UR4][R6.64] ;  /* 0x0000000406779981 */ /* 0x000aa2000c2e1900 */
[----:B0-----:R-:W-:-:S05]  /*05c0*/  IMAD.WIDE R12, R71, 0x4, R28 ;  /* 0x00000004470c7825 */ /* 0x001fca00078e021c */
[----:B------:R-:W2:Y:S01]  /*05d0*/  @!P1 LDG.E.EL R162, desc[UR4][R12.64] ;  /* 0x000000040ca29981 */ /* 0x000ea2000c2e1900 */
[----:B------:R-:W-:Y:S02]  /*05e0*/  IMAD.IADD R73, R9, 0x1, R18 ;  /* 0x0000000109497824 */ /* 0x000fe400078e0212 */
[C---:B------:R-:W-:Y:S01]  /*05f0*/  IMAD.IADD R55, R4.reuse, 0x1, R15 ;  /* 0x0000000104377824 */ /* 0x040fe200078e020f */
[----:B------:R-:W2:Y:S01]  /*0600*/  @!P2 LDG.E.EL R183, desc[UR4][R12.64] ;  /* 0x000000040cb7a981 */ /* 0x000ea2000c2e1900 */
[--C-:B------:R-:W-:Y:S02]  /*0610*/  IMAD.IADD R69, R4, 0x1, R21.reuse ;  /* 0x0000000104457824 */ /* 0x100fe400078e0215 */
[C---:B------:R-:W-:Y:S02]  /*0620*/  IMAD.IADD R89, R21.reuse, 0x1, R16 ;  /* 0x0000000115597824 */ /* 0x040fe400078e0210 */
[----:B------:R-:W-:Y:S02]  /*0630*/  IMAD.IADD R93, R21, 0x1, R18 ;  /* 0x00000001155d7824 */ /* 0x000fe400078e0212 */
[----:B------:R-:W-:-:S02]  /*0640*/  IMAD.IADD R59, R126, 0x1, R21 ;  /* 0x000000017e3b7824 */ /* 0x000fc400078e0215 */
[----:B------:R-:W-:-:S04]  /*0650*/  IMAD.WIDE R10, R53, 0x4, R28 ;  /* 0x00000004350a7825 */ /* 0x000fc800078e021c */
[--C-:B------:R-:W-:Y:S01]  /*0660*/  IMAD.WIDE R20, R73, 0x4, R28.reuse ;  /* 0x0000000449147825 */ /* 0x100fe200078e021c */
[----:B------:R-:W2:Y:S03]  /*0670*/  @!P5 LDG.E.EL R92, desc[UR4][R10.64] ;  /* 0x000000040a5cd981 */ /* 0x000ea6000c2e1900 */
[----:B-----5:R-:W-:Y:S01]  /*0680*/  IMAD.WIDE R6, R55, 0x4, R28 ;  /* 0x0000000437067825 */ /* 0x020fe200078e021c */
[----:B------:R-:W2:Y:S04]  /*0690*/  @!P5 LDG.E.EL R154, desc[UR4][R20.64] ;  /* 0x00000004149ad981 */ /* 0x000ea8000c2e1900 */
[----:B------:R-:W2:Y:S01]  /*06a0*/  @!P1 LDG.E.EL R88, desc[UR4][R6.64] ;  /* 0x0000000406589981 */ /* 0x000ea2000c2e1900 */
[----:B------:R-:W-:-:S03]  /*06b0*/  IMAD.IADD R85, R15, 0x1, R16 ;  /* 0x000000010f557824 */ /* 0x000fc600078e0210 */
[----:B------:R0:W2:Y:S01]  /*06c0*/  @!P1 LDG.E.EL R23, desc[UR4][R6.64] ;  /* 0x0000000406179981 */ /* 0x0000a2000c2e1900 */
[----:B------:R-:W-:Y:S01]  /*06d0*/  IMAD.IADD R87, R15, 0x1, R18 ;  /* 0x000000010f577824 */ /* 0x000fe200078e0212 */
[----:B------:R-:W-:Y:S02]  /*06e0*/  ISETP.GE.U32.AND P3, PT, R4, 0x9, PT ;  /* 0x000000090400780c */ /* 0x000fe40003f66070 */
[----:B------:R-:W2:Y:S01]  /*06f0*/  @!P2 LDG.E.EL R148, desc[UR4][R20.64] ;  /* 0x000000041494a981 */ /* 0x000ea2000c2e1900 */
[----:B------:R-:W-:-:S03]  /*0700*/  IMAD.MOV.U32 R52, RZ, RZ, RZ ;  /* 0x000000ffff347224 */ /* 0x000fc600078e00ff */
[----:B------:R-:W2:Y:S01]  /*0710*/  @!P5 LDG.E.EL R118, desc[UR4][R10.64] ;  /* 0x000000040a76d981 */ /* 0x000ea2000c2e1900 */
[----:B0-----:R-:W-:-:S05]  /*0720*/  IMAD.WIDE R6, R69, 0x4, R28 ;  /* 0x0000000445067825 */ /* 0x001fca00078e021c */
[----:B------:R-:W2:Y:S04]  /*0730*/  @!P1 LDG.E.EL R60, desc[UR4][R6.64] ;  /* 0x00000004063c9981 */ /* 0x000ea8000c2e1900 */
[----:B------:R0:W2:Y:S02]  /*0740*/  @!P1 LDG.E.EL R19, desc[UR4][R6.64] ;  /* 0x0000000406139981 */ /* 0x0000a4000c2e1900 */
[----:B0-----:R-:W-:-:S05]  /*0750*/  IMAD.WIDE R6, R85, 0x4, R28 ;  /* 0x0000000455067825 */ /* 0x001fca00078e021c */
[----:B------:R-:W2:Y:S01]  /*0760*/  @!P1 LDG.E.EL R150, desc[UR4][R6.64] ;  /* 0x0000000406969981 */ /* 0x000ea2000c2e1900 */
[----:B------:R-:W-:Y:S01]  /*0770*/  IMAD.WIDE R12, R87, 0x4, R28 ;  /* 0x00000004570c7825 */ /* 0x000fe200078e021c */
[----:B------:R-:W-:-:S03]  /*0780*/  CS2R R146, SRZ ;  /* 0x0000000000927805 */ /* 0x000fc6000001ff00 */
[----:B------:R-:W-:Y:S01]  /*0790*/  IMAD.MOV.U32 R84, RZ, RZ, RZ ;  /* 0x000000ffff547224 */ /* 0x000fe200078e00ff */
[----:B------:R-:W2:Y:S01]  /*07a0*/  @!P5 LDG.E.EL R166, desc[UR4][R12.64] ;  /* 0x000000040ca6d981 */ /* 0x000ea2000c2e1900 */
[----:B------:R-:W-:Y:S02]  /*07b0*/  VIADD R15, R2, 0x129 ;  /* 0x00000129020f7836 */ /* 0x000fe40000000000 */
[----:B------:R-:W-:Y:S01]  /*07c0*/  IMAD.WIDE R20, R89, 0x4, R28 ;  /* 0x0000000459147825 */ /* 0x000fe200078e021c */
[----:B------:R1:W2:Y:S03]  /*07d0*/  @!P2 LDG.E.EL R147, desc[UR4][R12.64] ;  /* 0x000000040c93a981 */ /* 0x0002a6000c2e1900 */
[----:B------:R-:W-:Y:S01]  /*07e0*/  IMAD.IADD R77, R4, 0x1, R15 ;  /* 0x00000001044d7824 */ /* 0x000fe200078e020f */
[----:B------:R-:W2:Y:S03]  /*07f0*/  @!P1 LDG.E.EL R106, desc[UR4][R20.64] ;  /* 0x00000004146a9981 */ /* 0x000ea6000c2e1900 */
[----:B------:R-:W-:Y:S01]  /*0800*/  IMAD.WIDE R26, R77, 0x4, R28 ;  /* 0x000000044d1a7825 */ /* 0x000fe200078e021c */
[----:B------:R-:W-:-:S02]  /*0810*/  ISETP.GE.U32.AND P4, PT, R126, 0x9, PT ;  /* 0x000000097e00780c */ /* 0x000fc40003f86070 */
[----:B------:R-:W-:Y:S02]  /*0820*/  CS2R R30, SRZ ;  /* 0x00000000001e7805 */ /* 0x000fe4000001ff00 */
[----:B------:R-:W-:Y:S01]  /*0830*/  CS2R R220, SRZ ;  /* 0x0000000000dc7805 */ /* 0x000fe2000001ff00 */
[----:B------:R-:W-:Y:S01]  /*0840*/  IMAD.WIDE R10, R59, 0x4, R28 ;  /* 0x000000043b0a7825 */ /* 0x000fe200078e021c */
[----:B------:R0:W2:Y:S04]  /*0850*/  @!P3 LDG.E.EL R64, desc[UR4][R26.64] ;  /* 0x000000041a40b981 */ /* 0x0000a8000c2e1900 */
[----:B------:R-:W2:Y:S01]  /*0860*/  @!P5 LDG.E.EL R128, desc[UR4][R10.64] ;  /* 0x000000040a80d981 */ /* 0x000ea2000c2e1900 */
[----:B------:R-:W-:Y:S02]  /*0870*/  IMAD.IADD R81, R126, 0x1, R15 ;  /* 0x000000017e517824 */ /* 0x000fe400078e020f */
[----:B-1----:R-:W-:Y:S01]  /*0880*/  IMAD.WIDE R12, R67, 0x4, R46 ;  /* 0x00000004430c7825 */ /* 0x002fe200078e022e */
[----:B------:R-:W2:Y:S03]  /*0890*/  @!P5 LDG.E.EL R123, desc[UR4][R10.64] ;  /* 0x000000040a7bd981 */ /* 0x000ea6000c2e1900 */
[----:B0-----:R-:W-:Y:S01]  /*08a0*/  VIADD R27, R2, 0x369 ;  /* 0x00000369021b7836 */ /* 0x001fe20000000000 */
[----:B------:R-:W2:Y:S03]  /*08b0*/  @!P2 LDG.E.EL R176, desc[UR4][R6.64] ;  /* 0x0000000406b0a981 */ /* 0x000ea6000c2e1900 */
[----:B------:R-:W-:-:S02]  /*08c0*/  IMAD.IADD R95, R4, 0x1, R27 ;  /* 0x00000001045f7824 */ /* 0x000fc400078e021b */
[----:B------:R-:W-:Y:S02]  /*08d0*/  IMAD.IADD R101, R126, 0x1, R27 ;  /* 0x000000017e657824 */ /* 0x000fe400078e021b */
[----:B------:R-:W-:-:S05]  /*08e0*/  IMAD.WIDE R26, R93, 0x4, R28 ;  /* 0x000000045d1a7825 */ /* 0x000fca00078e021c */
[----:B------:R-:W3:Y:S01]  /*08f0*/  @!P5 LDG.E.EL R52, desc[UR4][R26.64] ;  /* 0x000000041a34d981 */ /* 0x000ee2000c2e1900 */
[----:B------:R-:W-:Y:S02]  /*0900*/  IMAD.MOV.U32 R15, RZ, RZ, RZ ;  /* 0x000000ffff0f7224 */ /* 0x000fe400078e00ff */
[----:B------:R-:W-:-:S04]  /*0910*/  VIADD R9, R2, 0x9 ;  /* 0x0000000902097836 */ /* 0x000fc80000000000 */
[----:B------:R0:W5:Y:S01]  /*0920*/  @!P5 LDG.E.EL R15, desc[UR4][R12.64] ;  /* 0x000000040c0fd981 */ /* 0x000162000c2e1900 */
[----:B------:R-:W-:Y:S01]  /*0930*/  IMAD.IADD R75, R4, 0x1, R9 ;  /* 0x00000001044b7824 */ /* 0x000fe200078e0209 */
[----:B0-----:R-:W0:Y:S03]  /*0940*/  LDC.64 R12, c[0x0][0x228] ;  /* 0x00008a00ff0c7b82 */ /* 0x001e260000000a00 */
[----:B------:R-:W-:-:S04]  /*0950*/  IMAD.WIDE R24, R75, 0x4, R28 ;  /* 0x000000044b187825 */ /* 0x000fc800078e021c */
[----:B------:R-:W-:Y:S01]  /*0960*/  VIADD R35, R2, 0x249 ;  /* 0x0000024902237836 */ /* 0x000fe20000000000 */
[----:B------:R1:W3:Y:S01]  /*0970*/  @!P3 LDG.E.EL R84, desc[UR4][R24.64] ;  /* 0x000000041854b981 */ /* 0x0002e2000c2e1900 */
[----:B------:R-:W-:Y:S02]  /*0980*/  IMAD.IADD R79, R126, 0x1, R9 ;  /* 0x000000017e4f7824 */ /* 0x000fe400078e0209 */
[----:B------:R-:W-:Y:S01]  /*0990*/  IMAD.IADD R83, R4, 0x1, R35 ;  /* 0x0000000104537824 */ /* 0x000fe200078e0223 */
[----:B------:R-:W-:Y:S01]  /*09a0*/  CS2R R142, SRZ ;  /* 0x00000000008e7805 */ /* 0x000fe2000001ff00 */
[----:B------:R-:W-:Y:S02]  /*09b0*/  IMAD.MOV.U32 R58, RZ, RZ, RZ ;  /* 0x000000ffff3a7224 */ /* 0x000fe400078e00ff */
[----:B-1----:R-:W-:Y:S01]  /*09c0*/  IMAD.WIDE R24, R95, 0x4, R28 ;  /* 0x000000045f187825 */ /* 0x002fe200078e021c */
[----:B------:R-:W-:-:S03]  /*09d0*/  CS2R R170, SRZ ;  /* 0x0000000000aa7805 */ /* 0x000fc6000001ff00 */
[----:B------:R-:W-:Y:S01]  /*09e0*/  IMAD.WIDE R40, R85, 0x4, R46 ;  /* 0x0000000455287825 */ /* 0x000fe200078e022e */
[----:B------:R1:W3:Y:S03]  /*09f0*/  @!P3 LDG.E.EL R31, desc[UR4][R24.64] ;  /* 0x00000004181fb981 */ /* 0x0002e6000c2e1900 */
[--C-:B------:R-:W-:Y:S01]  /*0a00*/  IMAD.WIDE R10, R83, 0x4, R28.reuse ;  /* 0x00000004530a7825 */ /* 0x100fe200078e021c */
[----:B------:R0:W5:Y:S03]  /*0a10*/  @!P1 LDG.E.EL R221, desc[UR4][R40.64] ;  /* 0x0000000428dd9981 */ /* 0x000166000c2e1900 */
[--C-:B------:R-:W-:Y:S01]  /*0a20*/  IMAD.WIDE R6, R79, 0x4, R28.reuse ;  /* 0x000000044f067825 */ /* 0x100fe200078e021c */
[----:B------:R0:W3:Y:S03]  /*0a30*/  @!P3 LDG.E.EL R58, desc[UR4][R10.64] ;  /* 0x000000040a3ab981 */ /* 0x0000e6000c2e1900 */
[----:B-1----:R-:W-:Y:S01]  /*0a40*/  IMAD.WIDE R24, R101, 0x4, R28 ;  /* 0x0000000465187825 */ /* 0x002fe200078e021c */
[----:B------:R-:W-:Y:S01]  /*0a50*/  CS2R R174, SRZ ;  /* 0x0000000000ae7805 */ /* 0x000fe2000001ff00 */
[----:B------:R1:W3:Y:S02]  /*0a60*/  @!P4 LDG.E.EL R142, desc[UR4][R6.64] ;  /* 0x00000004068ec981 */ /* 0x0002e4000c2e1900 */
[----:B------:R-:W-:Y:S01]  /*0a70*/  IMAD.IADD R91, R126, 0x1, R35 ;  /* 0x000000017e5b7824 */ /* 0x000fe200078e0223 */
[----:B------:R-:W-:-:S02]  /*0a80*/  CS2R R96, SRZ ;  /* 0x0000000000607805 */ /* 0x000fc4000001ff00 */
[----:B------:R-:W-:Y:S01]  /*0a90*/  CS2R R158, SRZ ;  /* 0x00000000009e7805 */ /* 0x000fe2000001ff00 */
[----:B------:R1:W3:Y:S01]  /*0aa0*/  @!P4 LDG.E.EL R171, desc[UR4][R24.64] ;  /* 0x0000000418abc981 */ /* 0x0002e2000c2e1900 */
[----:B0-----:R-:W-:Y:S01]  /*0ab0*/  IMAD.WIDE R40, R79, 0x4, R12 ;  /* 0x000000044f287825 */ /* 0x001fe200078e020c */
[----:B------:R-:W-:-:S03]  /*0ac0*/  CS2R R160, SRZ ;  /* 0x0000000000a07805 */ /* 0x000fc6000001ff00 */
[--C-:B------:R-:W-:Y:S01]  /*0ad0*/  IMAD.WIDE R10, R81, 0x4, R28.reuse ;  /* 0x00000004510a7825 */ /* 0x100fe200078e021c */
[----:B------:R-:W-:Y:S01]  /*0ae0*/  CS2R R144, SRZ ;  /* 0x0000000000907805 */ /* 0x000fe2000001ff00 */
[----:B------:R-:W3:Y:S02]  /*0af0*/  @!P2 LDG.E.EL R159, desc[UR4][R20.64] ;  /* 0x00000004149fa981 */ /* 0x000ee4000c2e1900 */
[----:B-1----:R-:W-:Y:S01]  /*0b00*/  IMAD.WIDE R6, R91, 0x4, R28 ;  /* 0x000000045b067825 */ /* 0x002fe200078e021c */
[----:B------:R-:W-:Y:S01]  /*0b10*/  CS2R R24, SRZ ;  /* 0x0000000000187805 */ /* 0x000fe2000001ff00 */
[----:B------:R0:W3:Y:S02]  /*0b20*/  @!P4 LDG.E.EL R174, desc[UR4][R10.64] ;  /* 0x000000040aaec981 */ /* 0x0000e4000c2e1900 */
[--C-:B------:R-:W-:Y:S02]  /*0b30*/  IMAD.WIDE R78, R83, 0x4, R12.reuse ;  /* 0x00000004534e7825 */ /* 0x100fe400078e020c */
[----:B------:R-:W3:Y:S02]  /*0b40*/  @!P4 LDG.E.EL R97, desc[UR4][R6.64] ;  /* 0x000000040661c981 */ /* 0x000ee4000c2e1900 */
[----:B------:R-:W-:-:S02]  /*0b50*/  IMAD.WIDE R74, R75, 0x4, R12 ;  /* 0x000000044b4a7825 */ /* 0x000fc400078e020c */
[----:B------:R-:W3:Y:S02]  /*0b60*/  @!P3 LDG.E.EL R161, desc[UR4][R78.64] ;  /* 0x000000044ea1b981 */ /* 0x000ee4000c2e1900 */
[--C-:B------:R-:W-:Y:S02]  /*0b70*/  IMAD.WIDE R76, R77, 0x4, R12.reuse ;  /* 0x000000044d4c7825 */ /* 0x100fe400078e020c */
[----:B------:R-:W3:Y:S02]  /*0b80*/  @!P3 LDG.E.EL R146, desc[UR4][R74.64] ;  /* 0x000000044a92b981 */ /* 0x000ee4000c2e1900 */
[----:B------:R-:W-:Y:S02]  /*0b90*/  IMAD.WIDE R82, R95, 0x4, R12 ;  /* 0x000000045f527825 */ /* 0x000fe400078e020c */
[----:B------:R-:W3:Y:S02]  /*0ba0*/  @!P3 LDG.E.EL R158, desc[UR4][R76.64] ;  /* 0x000000044c9eb981 */ /* 0x000ee4000c2e1900 */
[----:B------:R-:W-:-:S02]  /*0bb0*/  IMAD.MOV.U32 R36, RZ, RZ, RZ ;  /* 0x000000ffff247224 */ /* 0x000fc400078e00ff */
[--C-:B------:R-:W-:Y:S01]  /*0bc0*/  IMAD.WIDE R34, R61, 0x4, R46.reuse ;  /* 0x000000043d227825 */ /* 0x100fe200078e022e */
[----:B------:R-:W3:Y:S03]  /*0bd0*/  @!P3 LDG.E.EL R24, desc[UR4][R82.64] ;  /* 0x000000045218b981 */ /* 0x000ee6000c2e1900 */
[----:B------:R-:W-:Y:S01]  /*0be0*/  IMAD.WIDE R28, R53, 0x4, R46 ;  /* 0x00000004351c7825 */ /* 0x000fe200078e022e */
[----:B------:R1:W5:Y:S03]  /*0bf0*/  @!P1 LDG.E.EL R36, desc[UR4][R34.64] ;  /* 0x0000000422249981 */ /* 0x000366000c2e1900 */
[----:B------:R-:W-:Y:S01]  /*0c00*/  IMAD.MOV.U32 R2, RZ, RZ, RZ ;  /* 0x000000ffff027224 */ /* 0x000fe200078e00ff */
[----:B------:R-:W5:Y:S01]  /*0c10*/  @!P5 LDG.E.EL R25, desc[UR4][R28.64] ;  /* 0x000000041c19d981 */ /* 0x000f62000c2e1900 */
[----:B------:R-:W-:-:S02]  /*0c20*/  IMAD.MOV.U32 R9, RZ, RZ, RZ ;  /* 0x000000ffff097224 */ /* 0x000fc400078e00ff */
[----:B------:R-:W-:Y:S01]  /*0c30*/  IMAD.MOV.U32 R32, RZ, RZ, RZ ;  /* 0x000000ffff207224 */ /* 0x000fe200078e00ff */
[----:B------:R4:W3:Y:S01]  /*0c40*/  @!P2 LDG.E.EL R145, desc[UR4][R26.64] ;  /* 0x000000041a91a981 */ /* 0x0008e2000c2e1900 */
[--C-:B0-----:R-:W-:Y:S01]  /*0c50*/  IMAD.WIDE R10, R49, 0x4, R46.reuse ;  /* 0x00000004310a7825 */ /* 0x101fe200078e022e */
[----:B-1----:R-:W-:Y:S02]  /*0c60*/  CS2R R34, SRZ ;  /* 0x0000000000227805 */ /* 0x002fe4000001ff00 */
[----:B------:R-:W-:Y:S01]  /*0c70*/  CS2R R222, SRZ ;  /* 0x0000000000de7805 */ /* 0x000fe2000001ff00 */
[----:B------:R-:W-:Y:S01]  /*0c80*/  IMAD.MOV.U32 R104, RZ, RZ, RZ ;  /* 0x000000ffff687224 */ /* 0x000fe200078e00ff */
[----:B------:R0:W5:Y:S01]  /*0c90*/  @!P5 LDG.E.EL R2, desc[UR4][R10.64] ;  /* 0x000000040a02d981 */ /* 0x000162000c2e1900 */
[--C-:B------:R-:W-:Y:S01]  /*0ca0*/  IMAD.WIDE R6, R37, 0x4, R46.reuse ;  /* 0x0000000425067825 */ /* 0x100fe200078e022e */
[----:B------:R-:W-:Y:S02]  /*0cb0*/  CS2R R102, SRZ ;  /* 0x0000000000667805 */ /* 0x000fe4000001ff00 */
[----:B------:R-:W-:Y:S01]  /*0cc0*/  CS2R R62, SRZ ;  /* 0x00000000003e7805 */ /* 0x000fe2000001ff00 */
[----:B------:R-:W-:Y:S01]  /*0cd0*/  IMAD.MOV.U32 R116, RZ, RZ, RZ ;  /* 0x000000ffff747224 */ /* 0x000fe200078e00ff */
[----:B------:R1:W5:Y:S01]  /*0ce0*/  @!P1 LDG.E.EL R9, desc[UR4][R6.64] ;  /* 0x0000000406099981 */ /* 0x000362000c2e1900 */
[----:B------:R-:W-:Y:S01]  /*0cf0*/  IMAD.WIDE R20, R51, 0x4, R46 ;  /* 0x0000000433147825 */ /* 0x000fe200078e022e */
[----:B----4-:R-:W-:-:S03]  /*0d00*/  CS2R R26, SRZ ;  /* 0x00000000001a7805 */ /* 0x010fc6000001ff00 */
[----:B------:R-:W-:Y:S01]  /*0d10*/  IMAD.MOV.U32 R178, RZ, RZ, RZ ;  /* 0x000000ffffb27224 */ /* 0x000fe200078e00ff */
[----:B------:R4:W5:Y:S01]  /*0d20*/  @!P1 LDG.E.EL R32, desc[UR4][R20.64] ;  /* 0x0000000414209981 */ /* 0x000962000c2e1900 */
[----:B------:R-:W-:-:S04]  /*0d30*/  IMAD.WIDE R28, R71, 0x4, R46 ;  /* 0x00000004471c7825 */ /* 0x000fc800078e022e */
[----:B------:R-:W-:Y:S01]  /*0d40*/  IMAD.MOV.U32 R98, RZ, RZ, RZ ;  /* 0x000000ffff627224 */ /* 0x000fe200078e00ff */
[----:B------:R1:W5:Y:S01]  /*0d50*/  @!P1 LDG.E.EL R34, desc[UR4][R28.64] ;  /* 0x000000041c229981 */ /* 0x000362000c2e1900 */
[----:B------:R-:W-:-:S04]  /*0d60*/  IMAD.WIDE R38, R55, 0x4, R46 ;  /* 0x0000000437267825 */ /* 0x000fc800078e022e */
[----:B------:R-:W-:Y:S01]  /*0d70*/  IMAD.MOV.U32 R132, RZ, RZ, RZ ;  /* 0x000000ffff847224 */ /* 0x000fe200078e00ff */
[----:B------:R4:W5:Y:S01]  /*0d80*/  @!P1 LDG.E.EL R220, desc[UR4][R38.64] ;  /* 0x0000000426dc9981 */ /* 0x000962000c2e1900 */
[--C-:B0-----:R-:W-:Y:S01]  /*0d90*/  IMAD.WIDE R10, R57, 0x4, R46.reuse ;  /* 0x00000004390a7825 */ /* 0x101fe200078e022e */
[----:B------:R-:W-:Y:S02]  /*0da0*/  CS2R R172, SRZ ;  /* 0x0000000000ac7805 */ /* 0x000fe4000001ff00 */
[----:B------:R-:W3:Y:S01]  /*0db0*/  @!P4 LDG.E.EL R144, desc[UR4][R40.64] ;  /* 0x000000042890c981 */ /* 0x000ee2000c2e1900 */
[----:B-1----:R-:W-:-:S03]  /*0dc0*/  IMAD.WIDE R6, R69, 0x4, R46 ;  /* 0x0000000445067825 */ /* 0x002fc600078e022e */
[----:B------:R0:W5:Y:S01]  /*0dd0*/  @!P5 LDG.E.EL R22, desc[UR4][R10.64] ;  /* 0x000000040a16d981 */ /* 0x000162000c2e1900 */
[----:B----4-:R-:W-:-:S03]  /*0de0*/  IMAD.WIDE R20, R59, 0x4, R46 ;  /* 0x000000043b147825 */ /* 0x010fc600078e022e */
[----:B------:R1:W5:Y:S01]  /*0df0*/  @!P1 LDG.E.EL R35, desc[UR4][R6.64] ;  /* 0x0000000406239981 */ /* 0x000362000c2e1900 */
[----:B------:R-:W-:Y:S02]  /*0e00*/  IMAD.MOV.U32 R18, RZ, RZ, RZ ;  /* 0x000000ffff127224 */ /* 0x000fe400078e00ff */
[----:B------:R-:W-:Y:S01]  /*0e10*/  IMAD.WIDE R42, R87, 0x4, R46 ;  /* 0x00000004572a7825 */ /* 0x000fe200078e022e */
[----:B------:R4:W5:Y:S03]  /*0e20*/  @!P5 LDG.E.EL R27, desc[UR4][R20.64] ;  /* 0x00000004141bd981 */ /* 0x000966000c2e1900 */
[----:B------:R-:W-:Y:S01]  /*0e30*/  IMAD.WIDE R28, R67, 0x4, R12 ;  /* 0x00000004431c7825 */ /* 0x000fe200078e020c */
[----:B------:R0:W5:Y:S03]  /*0e40*/  @!P5 LDG.E.EL R18, desc[UR4][R42.64] ;  /* 0x000000042a12d981 */ /* 0x000166000c2e1900 */
[--C-:B------:R-:W-:Y:S01]  /*0e50*/  IMAD.WIDE R38, R73, 0x4, R46.reuse ;  /* 0x0000000449267825 */ /* 0x100fe200078e022e */
[----:B------:R-:W5:Y:S03]  /*0e60*/  @!P5 LDG.E.EL R104, desc[UR4][R28.64] ;  /* 0x000000041c68d981 */ /* 0x000f66000c2e1900 */
[--C-:B------:R-:W-:Y:S01]  /*0e70*/  IMAD.WIDE R44, R89, 0x4, R46.reuse ;  /* 0x00000004592c7825 */ /* 0x100fe200078e022e */
[----:B------:R1:W3:Y:S03]  /*0e80*/  @!P2 LDG.E.EL R143, desc[UR4][R28.64] ;  /* 0x000000041c8fa981 */ /* 0x0002e6000c2e1900 */
[----:B------:R-:W-:Y:S01]  /*0e90*/  IMAD.WIDE R46, R93, 0x4, R46 ;  /* 0x000000045d2e7825 */ /* 0x000fe200078e022e */
[----:B------:R-:W5:Y:S03]  /*0ea0*/  @!P5 LDG.E.EL R222, desc[UR4][R38.64] ;  /* 0x0000000426ded981 */ /* 0x000f66000c2e1900 */
[--C-:B0-----:R-:W-:Y:S01]  /*0eb0*/  IMAD.WIDE R10, R49, 0x4, R12.reuse ;  /* 0x00000004310a7825 */ /* 0x101fe200078e020c */
[----:B------:R-:W5:Y:S03]  /*0ec0*/  @!P1 LDG.E.EL R26, desc[UR4][R44.64] ;  /* 0x000000042c1a9981 */ /* 0x000f66000c2e1900 */
[--C-:B-1----:R-:W-:Y:S01]  /*0ed0*/  IMAD.WIDE R6, R37, 0x4, R12.reuse ;  /* 0x0000000425067825 */ /* 0x102fe200078e020c */
[----:B------:R0:W5:Y:S03]  /*0ee0*/  @!P5 LDG.E.EL R223, desc[UR4][R46.64] ;  /* 0x000000042edfd981 */ /* 0x000166000c2e1900 */
[--C-:B----4-:R-:W-:Y:S01]  /*0ef0*/  IMAD.WIDE R20, R61, 0x4, R12.reuse ;  /* 0x000000043d147825 */ /* 0x110fe200078e020c */
[----:B------:R-:W5:Y:S03]  /*0f00*/  @!P5 LDG.E.EL R116, desc[UR4][R10.64] ;  /* 0x000000040a74d981 */ /* 0x000f66000c2e1900 */
[--C-:B------:R-:W-:Y:S01]  /*0f10*/  IMAD.WIDE R42, R81, 0x4, R12.reuse ;  /* 0x00000004512a7825 */ /* 0x100fe200078e020c */
[----:B------:R-:W4:Y:S03]  /*0f20*/  @!P5 LDG.E.EL R178, desc[UR4][R10.64] ;  /* 0x000000040ab2d981 */ /* 0x000f26000c2e1900 */
[----:B------:R-:W-:Y:S01]  /*0f30*/  IMAD.WIDE R28, R73, 0x4, R12 ;  /* 0x00000004491c7825 */ /* 0x000fe200078e020c */
[----:B------:R-:W5:Y:S01]  /*0f40*/  @!P1 LDG.E.EL R98, desc[UR4][R6.64] ;  /* 0x0000000406629981 */ /* 0x000f62000c2e1900 */
[----:B0-----:R-:W-:-:S02]  /*0f50*/  CS2R R46, SRZ ;  /* 0x00000000002e7805 */ /* 0x001fc4000001ff00 */
[--C-:B------:R-:W-:Y:S01]  /*0f60*/  IMAD.WIDE R44, R51, 0x4, R12.reuse ;  /* 0x00000004332c7825 */ /* 0x100fe200078e020c */
[----:B------:R-:W4:Y:S03]  /*0f70*/  @!P1 LDG.E.EL R102, desc[UR4][R6.64] ;  /* 0x0000000406669981 */ /* 0x000f26000c2e1900 */
[--C-:B------:R-:W-:Y:S01]  /*0f80*/  IMAD.WIDE R38, R59, 0x4, R12.reuse ;  /* 0x000000043b267825 */ /* 0x100fe200078e020c */
[----:B------:R-:W5:Y:S03]  /*0f90*/  @!P1 LDG.E.EL R132, desc[UR4][R20.64] ;  /* 0x0000000414849981 */ /* 0x000f66000c2e1900 */
[--C-:B------:R-:W-:Y:S01]  /*0fa0*/  IMAD.WIDE R80, R91, 0x4, R12.reuse ;  /* 0x000000045b507825 */ /* 0x100fe200078e020c */
[----:B------:R0:W4:Y:S03]  /*0fb0*/  @!P2 LDG.E.EL R63, desc[UR4][R20.64] ;  /* 0x00000004143fa981 */ /* 0x000126000c2e1900 */
[----:B------:R-:W-:-:S04]  /*0fc0*/  IMAD.WIDE R72, R85, 0x4, R12 ;  /* 0x0000000455487825 */ /* 0x000fc800078e020c */
[----:B------:R-:W-:-:S04]  /*0fd0*/  IMAD.WIDE R54, R55, 0x4, R12 ;  /* 0x0000000437367825 */ /* 0x000fc800078e020c */
[----:B------:R-:W-:-:S04]  /*0fe0*/  IMAD.WIDE R56, R57, 0x4, R12 ;  /* 0x0000000439387825 */ /* 0x000fc800078e020c */
[--C-:B------:R-:W-:Y:S01]  /*0ff0*/  IMAD.WIDE R68, R69, 0x4, R12.reuse ;  /* 0x0000000445447825 */ /* 0x100fe200078e020c */
[----:B------:R-:W-:Y:S01]  /*1000*/  CS2R R48, SRZ ;  /* 0x0000000000307805 */ /* 0x000fe2000001ff00 */
[----:B------:R-:W4:Y:S02]  /*1010*/  @!P1 LDG.E.EL R62, desc[UR4][R44.64] ;  /* 0x000000042c3e9981 */ /* 0x000f24000c2e1900 */
[--C-:B------:R-:W-:Y:S02]  /*1020*/  IMAD.WIDE R50, R53, 0x4, R12.reuse ;  /* 0x0000000435327825 */ /* 0x100fe400078e020c */
[----:B------:R-:W4:Y:S02]  /*1030*/  @!P1 LDG.E.EL R46, desc[UR4][R54.64] ;  /* 0x00000004362e9981 */ /* 0x000f24000c2e1900 */
[--C-:B------:R-:W-:Y:S02]  /*1040*/  IMAD.WIDE R90, R101, 0x4, R12.reuse ;  /* 0x00000004655a7825 */ /* 0x100fe400078e020c */
[----:B------:R-:W4:Y:S02]  /*1050*/  @!P5 LDG.E.EL R175, desc[UR4][R50.64] ;  /* 0x0000000432afd981 */ /* 0x000f24000c2e1900 */
[----:B0-----:R-:W-:-:S02]  /*1060*/  IMAD.WIDE R20, R71, 0x4, R12 ;  /* 0x0000000447147825 */ /* 0x001fc400078e020c */
[----:B------:R-:W4:Y:S02]  /*1070*/  @!P5 LDG.E.EL R103, desc[UR4][R56.64] ;  /* 0x000000043867d981 */ /* 0x000f24000c2e1900 */
[--C-:B------:R-:W-:Y:S02]  /*1080*/  IMAD.WIDE R10, R87, 0x4, R12.reuse ;  /* 0x00000004570a7825 */ /* 0x100fe400078e020c */
[----:B------:R-:W4:Y:S02]  /*1090*/  @!P5 LDG.E.EL R172, desc[UR4][R38.64] ;  /* 0x0000000426acd981 */ /* 0x000f24000c2e1900 */
[----:B------:R-:W-:Y:S02]  /*10a0*/  IMAD.WIDE R6, R89, 0x4, R12 ;  /* 0x0000000459067825 */ /* 0x000fe400078e020c */
[----:B------:R-:W4:Y:S02]  /*10b0*/  @!P4 LDG.E.EL R149, desc[UR4][R42.64] ;  /* 0x000000042a95c981 */ /* 0x000f24000c2e1900 */
[----:B------:R-:W-:-:S02]  /*10c0*/  IMAD.MOV.U32 R85, RZ, RZ, RZ ;  /* 0x000000ffff557224 */ /* 0x000fc400078e00ff */
[----:B------:R-:W-:Y:S01]  /*10d0*/  IMAD.MOV.U32 R59, RZ, RZ, RZ ;  /* 0x000000ffff3b7224 */ /* 0x000fe200078e00ff */
[----:B------:R-:W4:Y:S01]  /*10e0*/  @!P4 LDG.E.EL R160, desc[UR4][R80.64] ;  /* 0x0000000450a0c981 */ /* 0x000f22000c2e1900 */
[----:B------:R-:W-:-:S03]  /*10f0*/  IMAD.WIDE R12, R93, 0x4, R12 ;  /* 0x000000045d0c7825 */ /* 0x000fc600078e020c */
[----:B------:R-:W4:Y:S01]  /*1100*/  @!P1 LDG.E.EL R85, desc[UR4][R68.64] ;  /* 0x0000000444559981 */ /* 0x000f22000c2e1900 */
[----:B------:R-:W-:Y:S02]  /*1110*/  IMAD.MOV.U32 R164, RZ, RZ, RZ ;  /* 0x000000ffffa47224 */ /* 0x000fe400078e00ff */
[----:B------:R-:W-:Y:S01]  /*1120*/  IMAD.MOV.U32 R156, RZ, RZ, RZ ;  /* 0x000000ffff9c7224 */ /* 0x000fe200078e00ff */
[----:B------:R-:W4:Y:S01]  /*1130*/  @!P4 LDG.E.EL R182, desc[UR4][R90.64] ;  /* 0x000000045ab6c981 */ /* 0x000f22000c2e1900 */
[----:B------:R-:W-:-:S03]  /*1140*/  IMAD.MOV.U32 R138, RZ, RZ, RZ ;  /* 0x000000ffff8a7224 */ /* 0x000fc600078e00ff */
[----:B------:R-:W4:Y:S04]  /*1150*/  @!P2 LDG.E.EL R59, desc[UR4][R20.64] ;  /* 0x00000004143ba981 */ /* 0x000f28000c2e1900 */
[----:B------:R-:W4:Y:S04]  /*1160*/  @!P2 LDG.E.EL R173, desc[UR4][R28.64] ;  /* 0x000000041cada981 */ /* 0x000f28000c2e1900 */
[----:B------:R-:W4:Y:S04]  /*1170*/  @!P2 LDG.E.EL R47, desc[UR4][R72.64] ;  /* 0x00000004482fa981 */ /* 0x000f28000c2e1900 */
[----:B------:R-:W4:Y:S04]  /*1180*/  @!P2 LDG.E.EL R96, desc[UR4][R10.64] ;  /* 0x000000040a60a981 */ /* 0x000f28000c2e1900 */
[----:B------:R-:W4:Y:S04]  /*1190*/  @!P2 LDG.E.EL R30, desc[UR4][R6.64] ;  /* 0x00000004061ea981 */ /* 0x000f28000c2e1900 */
[----:B------:R-:W4:Y:S04]  /*11a0*/  @!P2 LDG.E.EL R170, desc[UR4][R12.64] ;  /* 0x000000040caaa981 */ /* 0x000f28000c2e1900 */
[----:B------:R-:W5:Y:S04]  /*11b0*/  @!P5 LDG.E.EL R49, desc[UR4][R50.64] ;  /* 0x000000043231d981 */ /* 0x000f68000c2e1900 */
[----:B------:R-:W5:Y:S04]  /*11c0*/  @!P1 LDG.E.EL R164, desc[UR4][R20.64] ;  /* 0x0000000414a49981 */ /* 0x000f68000c2e1900 */
[----:B------:R-:W5:Y:S04]  /*11d0*/  @!P5 LDG.E.EL R156, desc[UR4][R28.64] ;  /* 0x000000041c9cd981 */ /* 0x000f68000c2e1900 */
[----:B------:R-:W5:Y:S01]  /*11e0*/  @!P5 LDG.E.EL R138, desc[UR4][R12.64] ;  /* 0x000000040c8ad981 */ /* 0x000f62000c2e1900 */
[----:B------:R-:W-:Y:S01]  /*11f0*/  IMAD.MOV.U32 R124, RZ, RZ, RZ ;  /* 0x000000ffff7c7224 */ /* 0x000fe200078e00ff */
[----:B--2---:R-:W-:Y:S01]  /*1200*/  F2I.S64.TRUNC R140, R140 ;  /* 0x0000008c008c7311 */ /* 0x004fe2000020d900 */
[----:B------:R-:W-:Y:S01]  /*1210*/  CS2R R76, SRZ ;  /* 0x00000000004c7805 */ /* 0x000fe2000001ff00 */
[----:B------:R-:W5:Y:S04]  /*1220*/  @!P5 LDG.E.EL R48, desc[UR4][R38.64] ;  /* 0x000000042630d981 */ /* 0x000f68000c2e1900 */
[----:B------:R0:W5:Y:S02]  /*1230*/  @!P1 LDG.E.EL R124, desc[UR4][R44.64] ;  /* 0x000000042c7c9981 */ /* 0x000164000c2e1900 */
[----:B0-----:R-:W0:Y:S01]  /*1240*/  LDC.64 R44, c[0x0][0x238] ;  /* 0x00008e00ff2c7b82 */ /* 0x001e220000000a00 */
[----:B------:R-:W1:Y:S01]  /*1250*/  F2I.S64.TRUNC R70, R70 ;  /* 0x0000004600467311 */ /* 0x000e62000020d900 */
[----:B------:R-:W-:Y:S01]  /*1260*/  CS2R R78, SRZ ;  /* 0x00000000004e7805 */ /* 0x000fe2000001ff00 */
[----:B------:R-:W-:-:S02]  /*1270*/  IMAD.MOV.U32 R110, RZ, RZ, RZ ;  /* 0x000000ffff6e7224 */ /* 0x000fc400078e00ff */
[----:B------:R-:W-:-:S04]  /*1280*/  IMAD.MOV.U32 R152, RZ, RZ, RZ ;  /* 0x000000ffff987224 */ /* 0x000fc800078e00ff */
[----:B------:R-:W2:Y:S01]  /*1290*/  F2I.S64.TRUNC R86, R86 ;  /* 0x0000005600567311 */ /* 0x000ea2000020d900 */
[----:B------:R-:W5:Y:S07]  /*12a0*/  @!P1 LDG.E.EL R110, desc[UR4][R6.64] ;  /* 0x00000004066e9981 */ /* 0x000f6e000c2e1900 */
[----:B------:R-:W0:Y:S01]  /*12b0*/  F2I.S64.TRUNC R108, R108 ;  /* 0x0000006c006c7311 */ /* 0x000e22000020d900 */
[----:B------:R0:W5:Y:S02]  /*12c0*/  @!P1 LDG.E.EL R152, desc[UR4][R72.64] ;  /* 0x0000000448989981 */ /* 0x000164000c2e1900 */
[----:B0-----:R-:W-:-:S04]  /*12d0*/  IMAD.WIDE R38, R8, 0x4, R44 ;  /* 0x0000000408267825 */ /* 0x001fc800078e022c */
[----:B------:R-:W-:Y:S01]  /*12e0*/  IMAD.WIDE R40, R5, 0x4, R44 ;  /* 0x0000000405287825 */ /* 0x000fe200078e022c */
[----:B------:R0:W5:Y:S03]  /*12f0*/  @!P0 LDG.E.EL.128 R76, desc[UR4][R38.64] ;  /* 0x00000004264c8981 */ /* 0x000166000c2e1d00 */
[----:B-1----:R-:W-:Y:S01]  /*1300*/  IMAD R5, R71, 0x42, RZ ;  /* 0x0000004247057824 */ /* 0x002fe200078e02ff */
[----:B------:R-:W-:Y:S01]  /*1310*/  CS2R R72, SRZ ;  /* 0x0000000000487805 */ /* 0x000fe2000001ff00 */
[----:B0-----:R-:W-:Y:S01]  /*1320*/  IMAD.WIDE.U32 R38, R70, 0x42, R140 ;  /* 0x0000004246267825 */ /* 0x001fe200078e008c */
[----:B------:R-:W-:-:S03]  /*1330*/  CS2R R74, SRZ ;  /* 0x00000000004a7805 */ /* 0x000fc6000001ff00 */
[----:B------:R-:W-:Y:S01]  /*1340*/  IMAD.IADD R6, R39, 0x1, R5 ;  /* 0x0000000127067824 */ /* 0x000fe200078e0205 */
[----:B------:R-:W-:Y:S01]  /*1350*/  IADD3 R39, P0, R38, 0x1104, RZ ;  /* 0x0000110426277810 */ /* 0x000fe20007f1e0ff */
[----:B------:R-:W0:Y:S01]  /*1360*/  F2I.S64.TRUNC R66, R66 ;  /* 0x0000004200427311 */ /* 0x000e22000020d900 */
[----:B------:R1:W5:Y:S03]  /*1370*/  @!P6 LDG.E.EL.128 R72, desc[UR4][R40.64] ;  /* 0x000000042848e981 */ /* 0x000366000c2e1d00 */
[----:B------:R-:W-:Y:S01]  /*1380*/  IMAD.X R5, RZ, RZ, R6, P0 ;  /* 0x000000ffff057224 */ /* 0x000fe200000e0606 */
[----:B------:R-:W-:Y:S01]  /*1390*/  ISETP.GE.AND P0, PT, R6, RZ, PT ;  /* 0x000000ff0600720c */ /* 0x000fe20003f06270 */
[----:B--2---:R-:W-:Y:S02]  /*13a0*/  IMAD R7, R87, 0x42, RZ ;  /* 0x0000004257077824 */ /* 0x004fe400078e02ff */
[----:B------:R-:W2:Y:S01]  /*13b0*/  F2I.S64.TRUNC R162, R162 ;  /* 0x000000a200a27311 */ /* 0x000ea2000020d900 */
[----:B------:R-:W-:Y:S01]  /*13c0*/  SEL R38, R39, R38, !P0 ;  /* 0x0000002627267207 */ /* 0x000fe20004000000 */
[----:B-1----:R-:W-:Y:S01]  /*13d0*/  IMAD.WIDE.U32 R40, R86, 0x42, R108 ;  /* 0x0000004256287825 */ /* 0x002fe200078e006c */
[----:B------:R-:W-:-:S03]  /*13e0*/  SEL R39, R5, R6, !P0 ;  /* 0x0000000605277207 */ /* 0x000fc60004000000 */
[----:B------:R-:W-:Y:S01]  /*13f0*/  IMAD.IADD R6, R41, 0x1, R7 ;  /* 0x0000000129067824 */ /* 0x000fe200078e0207 */
[----:B------:R-:W-:Y:S01]  /*1400*/  IADD3 R41, P0, R40, 0x1104, RZ ;  /* 0x0000110428297810 */ /* 0x000fe20007f1e0ff */
[----:B------:R-:W1:Y:S01]  /*1410*/  F2I.S64.TRUNC R92, R92 ;  /* 0x0000005c005c7311 */ /* 0x000e62000020d900 */
[----:B0-----:R-:W-:-:S03]  /*1420*/  IMAD R7, R67, 0x42, RZ ;  /* 0x0000004243077824 */ /* 0x001fc600078e02ff */
[----:B------:R-:W-:Y:S01]  /*1430*/  IMAD.X R5, RZ, RZ, R6, P0 ;  /* 0x000000ffff057224 */ /* 0x000fe200000e0606 */
[----:B------:R-:W-:Y:S01]  /*1440*/  ISETP.GE.AND P0, PT, R6, RZ, PT ;  /* 0x000000ff0600720c */ /* 0x000fe20003f06270 */
[----:B--2---:R-:W-:Y:S02]  /*1450*/  IMAD.WIDE.U32 R42, R66, 0x42, R162 ;  /* 0x00000042422a7825 */ /* 0x004fe400078e00a2 */
[----:B------:R-:W0:Y:S01]  /*1460*/  F2I.S64.TRUNC R154, R154 ;  /* 0x0000009a009a7311 */ /* 0x000e22000020d900 */
[----:B------:R-:W-:Y:S02]  /*1470*/  SEL R40, R41, R40, !P0 ;  /* 0x0000002829287207 */ /* 0x000fe40004000000 */
[----:B------:R-:W-:Y:S01]  /*1480*/  SEL R41, R5, R6, !P0 ;  /* 0x0000000605297207 */ /* 0x000fe20004000000 */
[----:B------:R-:W-:Y:S01]  /*1490*/  IMAD.IADD R6, R43, 0x1, R7 ;  /* 0x000000012b067824 */ /* 0x000fe200078e0207 */
[----:B------:R-:W-:-:S03]  /*14a0*/  IADD3 R43, P0, R42, 0x1104, RZ ;  /* 0x000011042a2b7810 */ /* 0x000fc60007f1e0ff */
[----:B------:R-:W2:Y:S02]  /*14b0*/  F2I.S64.TRUNC R88, R88 ;  /* 0x0000005800587311 */ /* 0x000ea4000020d900 */
[----:B------:R-:W-:Y:S01]  /*14c0*/  IMAD.X R5, RZ, RZ, R6, P0 ;  /* 0x000000ffff057224 */ /* 0x000fe200000e0606 */
[----:B------:R-:W-:Y:S01]  /*14d0*/  ISETP.GE.AND P0, PT, R6, RZ, PT ;  /* 0x000000ff0600720c */ /* 0x000fe20003f06270 */
[----:B-1----:R-:W-:-:S04]  /*14e0*/  IMAD R7, R93, 0x42, RZ ;  /* 0x000000425d077824 */ /* 0x002fc800078e02ff */
[----:B------:R-:W1:Y:S01]  /*14f0*/  F2I.S64.TRUNC R150, R150 ;  /* 0x0000009600967311 */ /* 0x000e62000020d900 */
[----:B0-----:R-:W-:Y:S01]  /*1500*/  IMAD.WIDE.U32 R80, R92, 0x42, R154 ;  /* 0x000000425c507825 */ /* 0x001fe200078e009a */
[----:B------:R-:W-:Y:S02]  /*1510*/  SEL R42, R43, R42, !P0 ;  /* 0x0000002a2b2a7207 */ /* 0x000fe40004000000 */
[----:B------:R-:W-:Y:S01]  /*1520*/  SEL R43, R5, R6, !P0 ;  /* 0x00000006052b7207 */ /* 0x000fe20004000000 */
[----:B------:R-:W-:Y:S01]  /*1530*/  IMAD.IADD R6, R81, 0x1, R7 ;  /* 0x0000000151067824 */ /* 0x000fe200078e0207 */
[----:B------:R-:W-:Y:S01]  /*1540*/  IADD3 R81, P0, R80, 0x1104, RZ ;  /* 0x0000110450517810 */ /* 0x000fe20007f1e0ff */
[----:B------:R-:W-:Y:S01]  /*1550*/  IMAD.MOV.U32 R114, RZ, RZ, RZ ;  /* 0x000000ffff727224 */ /* 0x000fe200078e00ff */
[----:B------:R-:W0:Y:S03]  /*1560*/  F2I.S64.TRUNC R112, R112 ;  /* 0x0000007000707311 */ /* 0x000e26000020d900 */
[----:B------:R-:W-:Y:S01]  /*1570*/  IMAD.X R5, RZ, RZ, R6, P0 ;  /* 0x000000ffff057224 */ /* 0x000fe200000e0606 */
[----:B------:R-:W-:Y:S01]  /*1580*/  ISETP.GE.AND P0, PT, R6, RZ, PT ;  /* 0x000000ff0600720c */ /* 0x000fe20003f06270 */
[----:B------:R1:W5:Y:S01]  /*1590*/  @!P1 LDG.E.EL R114, desc[UR4][R68.64] ;  /* 0x0000000444729981 */ /* 0x000362000c2e1900 */
[----:B--2---:R-:W-:-:S02]  /*15a0*/  IMAD R7, R89, 0x42, RZ ;  /* 0x0000004259077824 */ /* 0x004fc400078e02ff */
[----:B------:R-:W2:Y:S01]  /*15b0*/  F2I.S64.TRUNC R166, R166 ;  /* 0x000000a600a67311 */ /* 0x000ea2000020d900 */
[----:B------:R-:W-:Y:S02]  /*15c0*/  SEL R80, R81, R80, !P0 ;  /* 0x0000005051507207 */ /* 0x000fe40004000000 */
[----:B------:R-:W-:Y:S01]  /*15d0*/  SEL R81, R5, R6, !P0 ;  /* 0x0000000605517207 */ /* 0x000fe20004000000 */
[----:B-1----:R-:W-:-:S04]  /*15e0*/  IMAD.WIDE.U32 R68, R88, 0x42, R150 ;  /* 0x0000004258447825 */ /* 0x002fc800078e0096 */
[----:B------:R-:W-:Y:S01]  /*15f0*/  IMAD.IADD R6, R69, 0x1, R7 ;  /* 0x0000000145067824 */ /* 0x000fe200078e0207 */
[----:B------:R-:W-:Y:S01]  /*1600*/  IADD3 R69, P0, R68, 0x1104, RZ ;  /* 0x0000110444457810 */ /* 0x000fe20007f1e0ff */
[----:B------:R-:W-:Y:S01]  /*1610*/  IMAD.MOV.U32 R100, RZ, RZ, RZ ;  /* 0x000000ffff647224 */ /* 0x000fe200078e00ff */
[----:B------:R-:W1:Y:S03]  /*1620*/  F2I.S64.TRUNC R60, R60 ;  /* 0x0000003c003c7311 */ /* 0x000e66000020d900 */
[----:B------:R-:W-:Y:S01]  /*1630*/  IMAD.X R5, RZ, RZ, R6, P0 ;  /* 0x000000ffff057224 */ /* 0x000fe200000e0606 */
[----:B------:R-:W-:Y:S01]  /*1640*/  ISETP.GE.AND P0, PT, R6, RZ, PT ;  /* 0x000000ff0600720c */ /* 0x000fe20003f06270 */
[----:B------:R2:W5:Y:S01]  /*1650*/  @!P5 LDG.E.EL R100, desc[UR4][R56.64] ;  /* 0x000000043864d981 */ /* 0x000562000c2e1900 */
[----:B0-----:R-:W-:Y:S02]  /*1660*/  IMAD R7, R113, 0x42, RZ ;  /* 0x0000004271077824 */ /* 0x001fe400078e02ff */
[----:B------:R-:W0:Y:S01]  /*1670*/  F2I.S64.TRUNC R106, R106 ;  /* 0x0000006a006a7311 */ /* 0x000e22000020d900 */
[----:B------:R-:W-:-:S02]  /*1680*/  SEL R68, R69, R68, !P0 ;  /* 0x0000004445447207 */ /* 0x000fc40004000000 */
[----:B------:R-:W-:Y:S01]  /*1690*/  SEL R69, R5, R6, !P0 ;  /* 0x0000000605457207 */ /* 0x000fe20004000000 */
[----:B--2---:R-:W-:-:S04]  /*16a0*/  IMAD.WIDE.U32 R56, R112, 0x42, R166 ;  /* 0x0000004270387825 */ /* 0x004fc800078e00a6 */
[----:B------:R-:W-:Y:S01]  /*16b0*/  IMAD.IADD R6, R57, 0x1, R7 ;  /* 0x0000000139067824 */ /* 0x000fe200078e0207 */
[----:B------:R-:W-:Y:S01]  /*16c0*/  IADD3 R57, P0, R56, 0x1104, RZ ;  /* 0x0000110438397810 */ /* 0x000fe20007f1e0ff */
[----:B------:R-:W-:Y:S01]  /*16d0*/  IMAD.MOV.U32 R120, RZ, RZ, RZ ;  /* 0x000000ffff787224 */ /* 0x000fe200078e00ff */
[----:B------:R-:W2:Y:S03]  /*16e0*/  F2I.S64.TRUNC R128, R128 ;  /* 0x0000008000807311 */ /* 0x000ea6000020d900 */
[----:B------:R-:W-:Y:S01]  /*16f0*/  IMAD.X R5, RZ, RZ, R6, P0 ;  /* 0x000000ffff057224 */ /* 0x000fe200000e0606 */
[----:B------:R-:W-:Y:S01]  /*1700*/  ISETP.GE.AND P0, PT, R6, RZ, PT ;  /* 0x000000ff0600720c */ /* 0x000fe20003f06270 */
[----:B------:R0:W5:Y:S01]  /*1710*/  @!P1 LDG.E.EL R120, desc[UR4][R54.64] ;  /* 0x0000000436789981 */ /* 0x000162000c2e1900 */
[----:B-1----:R-:W-:Y:S02]  /*1720*/  IMAD R7, R61, 0x42, RZ ;  /* 0x000000423d077824 */ /* 0x002fe400078e02ff */
[----:B---3--:R-:W1:Y:S01]  /*1730*/  F2I.S64.TRUNC R52, R52 ;  /* 0x0000003400347311 */ /* 0x008e62000020d900 */
[----:B------:R-:W-:-:S02]  /*1740*/  SEL R56, R57, R56, !P0 ;  /* 0x0000003839387207 */ /* 0x000fc40004000000 */
[----:B------:R-:W-:Y:S01]  /*1750*/  SEL R57, R5, R6, !P0 ;  /* 0x0000000605397207 */ /* 0x000fe20004000000 */
[----:B0-----:R-:W-:-:S04]  /*1760*/  IMAD.WIDE.U32 R54, R60, 0x42, R106 ;  /* 0x000000423c367825 */ /* 0x001fc800078e006a */
[----:B------:R-:W-:Y:S01]  /*1770*/  IMAD.IADD R6, R55, 0x1, R7 ;  /* 0x0000000137067824 */ /* 0x000fe200078e0207 */
[----:B------:R-:W-:Y:S01]  /*1780*/  IADD3 R55, P0, R54, 0x1104, RZ ;  /* 0x0000110436377810 */ /* 0x000fe20007f1e0ff */
[----:B--2---:R-:W-:-:S04]  /*1790*/  IMAD R7, R129, 0x42, RZ ;  /* 0x0000004281077824 */ /* 0x004fc800078e02ff */
[----:B------:R-:W-:Y:S01]  /*17a0*/  IMAD.X R5, RZ, RZ, R6, P0 ;  /* 0x000000ffff057224 */ /* 0x000fe200000e0606 */
[----:B------:R-:W-:Y:S01]  /*17b0*/  ISETP.GE.AND P0, PT, R6, RZ, PT ;  /* 0x000000ff0600720c */ /* 0x000fe20003f06270 */
[----:B-1----:R-:W-:-:S03]  /*17c0*/  IMAD.WIDE.U32 R44, R128, 0x42, R52 ;  /* 0x00000042802c7825 */ /* 0x002fc600078e0034 */
[----:B------:R-:W-:Y:S02]  /*17d0*/  SEL R54, R55, R54, !P0 ;  /* 0x0000003637367207 */ /* 0x000fe40004000000 */
[----:B------:R-:W-:Y:S01]  /*17e0*/  SEL R55, R5, R6, !P0 ;  /* 0x0000000605377207 */ /* 0x000fe20004000000 */
[----:B------:R-:W-:Y:S01]  /*17f0*/  IMAD.IADD R6, R45, 0x1, R7 ;  /* 0x000000012d067824 */ /* 0x000fe200078e0207 */
[----:B------:R-:W-:-:S05]  /*1800*/  IADD3 R45, P0, R44, 0x1104, RZ ;  /* 0x000011042c2d7810 */ /* 0x000fca0007f1e0ff */
[----:B------:R-:W-:Y:S01]  /*1810*/  IMAD.X R5, RZ, RZ, R6, P0 ;  /* 0x000000ffff057224 */ /* 0x000fe200000e0606 */
[----:B------:R-:W-:-:S04]  /*1820*/  ISETP.GE.AND P0, PT, R6, RZ, PT ;  /* 0x000000ff0600720c */ /* 0x000fc80003f06270 */
[----:B------:R-:W-:Y:S02]  /*1830*/  SEL R44, R45, R44, !P0 ;  /* 0x0000002c2d2c7207 */ /* 0x000fe40004000000 */
[----:B------:R-:W-:Y:S02]  /*1840*/  SEL R45, R5, R6, !P0 ;  /* 0x00000006052d7207 */ /* 0x000fe40004000000 */
[----:B------:R-:W-:-:S04]  /*1850*/  ISETP.GT.U32.AND P0, PT, R38, 0x1103, PT ;  /* 0x000011032600780c */ /* 0x000fc80003f04070 */
[----:B------:R-:W-:Y:S01]  /*1860*/  ISETP.GT.U32.AND.EX P0, PT, R39, RZ, PT, P0 ;  /* 0x000000ff2700720c */ /* 0x000fe20003f04100 */
[----:B------:R-:W-:-:S03]  /*1870*/  IMAD.MOV.U32 R168, RZ, RZ, RZ ;  /* 0x000000ffffa87224 */ /* 0x000fc600078e00ff */
[----:B------:R-:W-:Y:S02]  /*1880*/  SEL R6, RZ, 0x1, !P0 ;  /* 0x00000001ff067807 */ /* 0x000fe40004000000 */
[----:B------:R-:W-:Y:S01]  /*1890*/  ISETP.GT.U32.AND P0, PT, R40, 0x1103, PT ;  /* 0x000011032800780c */ /* 0x000fe20003f04070 */
[----:B------:R0:W5:Y:S03]  /*18a0*/  @!P5 LDG.E.EL R168, desc[UR4][R10.64] ;  /* 0x000000040aa8d981 */ /* 0x000166000c2e1900 */
[----:B------:R-:W-:-:S04]  /*18b0*/  ISETP.GT.U32.AND.EX P0, PT, R41, RZ, PT, P0 ;  /* 0x000000ff2900720c */ /* 0x000fc80003f04100 */
[----:B0-----:R-:W-:Y:S02]  /*18c0*/  SEL R10, RZ, 0x1, !P0 ;  /* 0x00000001ff0a7807 */ /* 0x001fe40004000000 */
[----:B------:R-:W-:-:S04]  /*18d0*/  ISETP.GT.U32.AND P0, PT, R42, 0x1103, PT ;  /* 0x000011032a00780c */ /* 0x000fc80003f04070 */
[----:B------:R-:W-:-:S04]  /*18e0*/  ISETP.GT.U32.AND.EX P0, PT, R43, RZ, PT, P0 ;  /* 0x000000ff2b00720c */ /* 0x000fc80003f04100 */
[----:B------:R-:W-:Y:S02]  /*18f0*/  SEL R7, RZ, 0x1fffe, !P0 ;  /* 0x0001fffeff077807 */ /* 0x000fe40004000000 */
        /* <DEDUP_REMOVED lines=9> */
[----:B------:R-:W-:Y:S01]  /*1990*/  ISETP.GT.U32.AND P0, PT, R54, 0x1103, PT ;  /* 0x000011033600780c */ /* 0x000fe20003f04070 */
[----:B------:R-:W-:-:S03]  /*19a0*/  IMAD.IADD R7, R6, 0x1, R7 ;  /* 0x0000000106077824 */ /* 0x000fc600078e0207 */
[----:B------:R-:W-:-:S04]  /*19b0*/  ISETP.GT.U32.AND.EX P0, PT, R55, RZ, PT, P0 ;  /* 0x000000ff3700720c */ /* 0x000fc80003f04100 */
[----:B------:R-:W-:Y:S02]  /*19c0*/  SEL R6, RZ, 0x7fff8, !P0 ;  /* 0x0007fff8ff067807 */ /* 0x000fe40004000000 */
[----:B------:R-:W-:Y:S01]  /*19d0*/  ISETP.GT.U32.AND P0, PT, R44, 0x1103, PT ;  /* 0x000011032c00780c */ /* 0x000fe20003f04070 */
[----:B------:R-:W-:Y:S01]  /*19e0*/  IMAD.IADD R10, R10, 0x1, R11 ;  /* 0x000000010a0a7824 */ /* 0x000fe200078e020b */
[----:B------:R-:W-:Y:S02]  /*19f0*/  LOP3.LUT R7, R7, 0x3, RZ, 0xc0, !PT ;  /* 0x0000000307077812 */ /* 0x000fe400078ec0ff */
[----:B------:R-:W-:Y:S02]  /*1a00*/  ISETP.GT.U32.AND.EX P0, PT, R45, RZ, PT, P0 ;  /* 0x000000ff2d00720c */ /* 0x000fe40003f04100 */
[----:B------:R-:W-:Y:S02]  /*1a10*/  IADD3 R5, R7, R6, R5 ;  /* 0x0000000607057210 */ /* 0x000fe40007ffe005 */
[----:B------:R-:W-:-:S02]  /*1a20*/  SEL R7, RZ, 0x7fff8, !P0 ;  /* 0x0007fff8ff077807 */ /* 0x000fc40004000000 */
[----:B------:R-:W-:-:S04]  /*1a30*/  LOP3.LUT R10, R10, 0x3, RZ, 0xc0, !PT ;  /* 0x000000030a0a7812 */ /* 0x000fc800078ec0ff */
[----:B------:R-:W-:Y:S02]  /*1a40*/  IADD3 R7, R10, R7, R8 ;  /* 0x000000070a077210 */ /* 0x000fe40007ffe008 */
[----:B------:R-:W-:Y:S02]  /*1a50*/  SEL R146, R146, RZ, !P3 ;  /* 0x000000ff92927207 */ /* 0x000fe40005800000 */
[----:B------:R-:W-:Y:S02]  /*1a60*/  SEL R84, R84, RZ, !P3 ;  /* 0x000000ff54547207 */ /* 0x000fe40005800000 */
[----:B------:R-:W-:Y:S02]  /*1a70*/  SEL R158, R158, RZ, !P3 ;  /* 0x000000ff9e9e7207 */ /* 0x000fe40005800000 */
[----:B------:R-:W-:Y:S02]  /*1a80*/  SEL R64, R64, RZ, !P3 ;  /* 0x000000ff40407207 */ /* 0x000fe40005800000 */
[----:B------:R-:W-:-:S02]  /*1a90*/  SEL R161, R161, RZ, !P3 ;  /* 0x000000ffa1a17207 */ /* 0x000fc40005800000 */
[----:B------:R-:W-:Y:S02]  /*1aa0*/  SEL R24, R24, RZ, !P3 ;  /* 0x000000ff18187207 */ /* 0x000fe40005800000 */
[----:B------:R-:W-:Y:S02]  /*1ab0*/  SEL R58, R58, RZ, !P3 ;  /* 0x000000ff3a3a7207 */ /* 0x000fe40005800000 */
[----:B------:R-:W-:Y:S02]  /*1ac0*/  SEL R31, R31, RZ, !P3 ;  /* 0x000000ff1f1f7207 */ /* 0x000fe40005800000 */
[----:B------:R-:W-:Y:S02]  /*1ad0*/  LOP3.LUT P0, RZ, R5, 0xf, RZ, 0xc0, !PT ;  /* 0x0000000f05ff7812 */ /* 0x000fe4000780c0ff */
[----:B------:R-:W-:Y:S02]  /*1ae0*/  LOP3.LUT P3, RZ, R7, 0xf, RZ, 0xc0, !PT ;  /* 0x0000000f07ff7812 */ /* 0x000fe4000786c0ff */
[----:B------:R-:W-:-:S02]  /*1af0*/  ISETP.LT.AND P0, PT, R4, 0x9, P0 ;  /* 0x000000090400780c */ /* 0x000fc40000701270 */
[----:B------:R-:W-:-:S04]  /*1b00*/  ISETP.LT.AND P3, PT, R126, 0x9, P3 ;  /* 0x000000097e00780c */ /* 0x000fc80001f61270 */
[----:B------:R-:W-:Y:S02]  /*1b10*/  PLOP3.LUT P0, PT, P0, P3, PT, 0xa8, 0x0 ;  /* 0x000000000000781c */ /* 0x000fe40000707570 */
[----:B------:R-:W-:Y:S02]  /*1b20*/  SEL R184, R184, RZ, !P5 ;  /* 0x000000ffb8b87207 */ /* 0x000fe40006800000 */
[----:B----4-:R-:W-:Y:S02]  /*1b30*/  SEL R178, R178, RZ, !P5 ;  /* 0x000000ffb2b27207 */ /* 0x010fe40006800000 */
[----:B------:R-:W-:Y:S02]  /*1b40*/  SEL R17, R17, RZ, !P1 ;  /* 0x000000ff11117207 */ /* 0x000fe40004800000 */
[----:B------:R-:W-:Y:S02]  /*1b50*/  SEL R102, R102, RZ, !P1 ;  /* 0x000000ff66667207 */ /* 0x000fe40004800000 */
[----:B------:R-:W-:-:S02]  /*1b60*/  SEL R177, R177, RZ, !P2 ;  /* 0x000000ffb1b17207 */ /* 0x000fc40005000000 */
[----:B------:R-:W-:Y:S02]  /*1b70*/  SEL R185, R185, RZ, !P2 ;  /* 0x000000ffb9b97207 */ /* 0x000fe40005000000 */
        /* <DEDUP_REMOVED lines=33> */
[----:B------:R-:W-:Y:S01]  /*1d90*/  SEL R170, R170, RZ, !P2 ;  /* 0x000000ffaaaa7207 */ /* 0x000fe20005000000 */
[----:B------:R-:W-:Y:S06]  /*1da0*/  @!P0 BRA `(.L_x_0) ;  /* 0x0000000000408947 */ /* 0x000fec0003800000 */
[----:B------:R-:W-:Y:S01]  /*1db0*/  MOV R28, 0x0 ;  /* 0x00000000001c7802 */ /* 0x000fe20000000f00 */
[----:B------:R-:W-:Y:S01]  /*1dc0*/  ULDC.64 UR6, c[0x4][0x60] ;  /* 0x0100180000067ab9 */ /* 0x000fe20000000a00 */
[----:B------:R-:W-:Y:S01]  /*1dd0*/  ULDC.64 UR8, c[0x4][0x50] ;  /* 0x0100140000087ab9 */ /* 0x000fe20000000a00 */
[----:B------:R-:W-:-:S07]  /*1de0*/  IMAD.U32 R4, RZ, RZ, UR6 ;  /* 0x00000006ff047e24 */ /* 0x000fce000f8e00ff */
[----:B------:R-:W-:Y:S01]  /*1df0*/  LEPC R20, `(.L_x_0) ;  /* 0x00000000b014794e */ /* 0x000fe20000000000 */
[----:B------:R-:W-:Y:S01]  /*1e00*/  IMAD.U32 R5, RZ, RZ, UR7 ;  /* 0x00000007ff057e24 */ /* 0x000fe2000f8e00ff */
[----:B------:R-:W0:Y:S01]  /*1e10*/  LDC.64 R28, c[0x4][R28] ;  /* 0x010000001c1c7b82 */ /* 0x000e220000000a00 */
[----:B------:R-:W-:Y:S01]  /*1e20*/  ULDC.64 UR6, c[0x4][0x58] ;  /* 0x0100160000067ab9 */ /* 0x000fe20000000a00 */
[----:B------:R-:W-:Y:S02]  /*1e30*/  IMAD.U32 R10, RZ, RZ, UR8 ;  /* 0x00000008ff0a7e24 */ /* 0x000fe4000f8e00ff */
[----:B------:R-:W-:Y:S02]  /*1e40*/  IMAD.U32 R6, RZ, RZ, UR6 ;  /* 0x00000006ff067e24 */ /* 0x000fe4000f8e00ff */
[----:B------:R-:W-:Y:S02]  /*1e50*/  IMAD.U32 R7, RZ, RZ, UR7 ;  /* 0x00000007ff077e24 */ /* 0x000fe4000f8e00ff */
[----:B------:R-:W-:-:S02]  /*1e60*/  IMAD.U32 R11, RZ, RZ, UR9 ;  /* 0x00000009ff0b7e24 */ /* 0x000fc4000f8e00ff */
[----:B------:R-:W-:Y:S02]  /*1e70*/  IMAD.MOV.U32 R8, RZ, RZ, 0x7c ;  /* 0x0000007cff087424 */ /* 0x000fe400078e00ff */
[----:B------:R-:W-:Y:S02]  /*1e80*/  IMAD.MOV.U32 R12, RZ, RZ, 0x1 ;  /* 0x00000001ff0c7424 */ /* 0x000fe400078e00ff */
[----:B------:R-:W-:-:S07]  /*1e90*/  IMAD.MOV.U32 R13, RZ, RZ, RZ ;  /* 0x000000ffff0d7224 */ /* 0x000fce00078e00ff */
[----:B0----5:R-:W-:Y:S05]  /*1ea0*/  CALL.ABS.NOINC R28 ;  /* 0x000000001c007343 */ /* 0x021fea0003c00000 */
.L_x_0:
[----:B------:R-:W-:Y:S01]  /*1eb0*/  IMAD.WIDE.U32 R12, R39, 0x3e0f83e1, RZ ;  /* 0x3e0f83e1270c7825 */ /* 0x000fe200078e00ff */
[----:B------:R-:W-:Y:S01]  /*1ec0*/  LOP3.LUT R237, R99, 0x10, RZ, 0xfc, !PT ;  /* 0x0000001063ed7812 */ /* 0x000fe200078efcff */
[----:B------:R-:W0:Y:S02]  /*1ed0*/  LDC.64 R194, c[0x0][0x230] ;  /* 0x00008c00ffc27b82 */ /* 0x000e240000000a00 */
[----:B------:R-:W-:-:S04]  /*1ee0*/  IMAD.WIDE.U32 R6, R41, 0x3e0f83e1, RZ ;  /* 0x3e0f83e129067825 */ /* 0x000fc800078e00ff */
[----:B------:R-:W-:-:S04]  /*1ef0*/  IMAD.WIDE.U32 R4, R38, 0x3e0f83e1, RZ ;  /* 0x3e0f83e126047825 */ /* 0x000fc800078e00ff */
[----:B------:R-:W-:-:S04]  /*1f00*/  IMAD.WIDE.U32 R12, P0, R38, 0xf83e0f8, R12 ;  /* 0x0f83e0f8260c7825 */ /* 0x000fc8000780000c */
[----:B------:R-:W-:Y:S01]  /*1f10*/  IMAD.WIDE.U32 R50, R43, 0x3e0f83e1, RZ ;  /* 0x3e0f83e12b327825 */ /* 0x000fe200078e00ff */
[----:B------:R-:W-:-:S03]  /*1f20*/  IADD3 RZ, P2, R5, R12, RZ ;  /* 0x0000000c05ff7210 */ /* 0x000fc60007f5e0ff */
[----:B------:R-:W-:-:S04]  /*1f30*/  IMAD.WIDE.U32 R10, R40, 0x3e0f83e1, RZ ;  /* 0x3e0f83e1280a7825 */ /* 0x000fc800078e00ff */
[----:B------:R-:W-:-:S04]  /*1f40*/  IMAD.WIDE.U32 R6, P3, R40, 0xf83e0f8, R6 ;  /* 0x0f83e0f828067825 */ /* 0x000fc80007860006 */
[----:B------:R-:W-:Y:S01]  /*1f50*/  IMAD.X R21, RZ, RZ, RZ, P0 ;  /* 0x000000ffff157224 */ /* 0x000fe200000e06ff */
[----:B------:R-:W-:Y:S01]  /*1f60*/  IADD3 RZ, P4, R11, R6, RZ ;  /* 0x000000060bff7210 */ /* 0x000fe20007f9e0ff */
[----:B------:R-:W-:Y:S02]  /*1f70*/  IMAD.MOV.U32 R20, RZ, RZ, R13 ;  /* 0x000000ffff147224 */ /* 0x000fe400078e000d */
[----:B------:R-:W-:-:S04]  /*1f80*/  IMAD.WIDE.U32 R4, P6, R42, 0xf83e0f8, R50 ;  /* 0x0f83e0f82a047825 */ /* 0x000fc800078c0032 */
[----:B------:R-:W-:-:S04]  /*1f90*/  IMAD.WIDE.U32.X R20, R39, 0xf83e0f8, R20, P2 ;  /* 0x0f83e0f827147825 */ /* 0x000fc800010e0414 */
[----:B------:R-:W-:Y:S01]  /*1fa0*/  IMAD.WIDE.U32 R28, R42, 0x3e0f83e1, RZ ;  /* 0x3e0f83e12a1c7825 */ /* 0x000fe200078e00ff */
[----:B------:R-:W-:-:S03]  /*1fb0*/  IADD3 R37, P0, R20, -0x3e0f83e1, RZ ;  /* 0xc1f07c1f14257810 */ /* 0x000fc60007f1e0ff */
[----:B------:R-:W-:Y:S01]  /*1fc0*/  IMAD.X R11, RZ, RZ, RZ, P3 ;  /* 0x000000ffff0b7224 */ /* 0x000fe200018e06ff */
[----:B------:R-:W-:Y:S01]  /*1fd0*/  IADD3 RZ, P2, R29, R4, RZ ;  /* 0x000000041dff7210 */ /* 0x000fe20007f5e0ff */
[----:B------:R-:W-:Y:S01]  /*1fe0*/  IMAD.WIDE.U32 R50, R81, 0x3e0f83e1, RZ ;  /* 0x3e0f83e151327825 */ /* 0x000fe200078e00ff */
[----:B------:R-:W-:-:S03]  /*1ff0*/  IADD3.X R101, R21, -0xf83e0f9, RZ, P0, !PT ;  /* 0xf07c1f0715657810 */ /* 0x000fc600007fe4ff */
[----:B------:R-:W-:Y:S02]  /*2000*/  IMAD.MOV.U32 R10, RZ, RZ, R7 ;  /* 0x000000ffff0a7224 */ /* 0x000fe400078e0007 */
[----:B------:R-:W-:-:S04]  /*2010*/  IMAD.WIDE.U32 R28, R80, 0x3e0f83e1, RZ ;  /* 0x3e0f83e1501c7825 */ /* 0x000fc800078e00ff */
[----:B------:R-:W-:Y:S01]  /*2020*/  IMAD.WIDE.U32.X R10, R41, 0xf83e0f8, R10, P4 ;  /* 0x0f83e0f8290a7825 */ /* 0x000fe200020e040a */
[----:B------:R-:W-:-:S03]  /*2030*/  ISETP.LT.AND P4, PT, R39, RZ, PT ;  /* 0x000000ff2700720c */ /* 0x000fc60003f81270 */
[----:B------:R-:W-:Y:S01]  /*2040*/  IMAD.WIDE.U32 R6, P3, R80, 0xf83e0f8, R50 ;  /* 0x0f83e0f850067825 */ /* 0x000fe20007860032 */
[----:B------:R-:W-:Y:S02]  /*2050*/  SEL R90, R37, R20, P4 ;  /* 0x00000014255a7207 */ /* 0x000fe40002000000 */
[----:B------:R-:W-:Y:S01]  /*2060*/  SEL R101, R101, R21, P4 ;  /* 0x0000001565657207 */ /* 0x000fe20002000000 */
[----:B------:R-:W-:Y:S01]  /*2070*/  IMAD.X R13, RZ, RZ, RZ, P6 ;  /* 0x000000ffff0d7224 */ /* 0x000fe200030e06ff */
[----:B------:R-:W-:Y:S01]  /*2080*/  IADD3 R91, P6, R10, -0x3e0f83e1, RZ ;  /* 0xc1f07c1f0a5b7810 */ /* 0x000fe20007fde0ff */
[----:B------:R-:W-:Y:S01]  /*2090*/  IMAD.MOV.U32 R12, RZ, RZ, R5 ;  /* 0x000000ffff0c7224 */ /* 0x000fe200078e0005 */
[----:B------:R-:W-:Y:S01]  /*20a0*/  IADD3 RZ, P0, R29, R6, RZ ;  /* 0x000000061dff7210 */ /* 0x000fe20007f1e0ff */
[----:B------:R-:W-:Y:S01]  /*20b0*/  IMAD.WIDE.U32 R28, R69, 0x3e0f83e1, RZ ;  /* 0x3e0f83e1451c7825 */ /* 0x000fe200078e00ff */
[----:B------:R-:W-:Y:S02]  /*20c0*/  ISETP.LT.AND P4, PT, R41, RZ, PT ;  /* 0x000000ff2900720c */ /* 0x000fe40003f81270 */
[----:B------:R-:W-:Y:S01]  /*20d0*/  IADD3.X R21, R11, -0xf83e0f9, RZ, P6, !PT ;  /* 0xf07c1f070b157810 */ /* 0x000fe200037fe4ff */
[----:B------:R-:W-:Y:S01]  /*20e0*/  IMAD.WIDE.U32.X R12, R43, 0xf83e0f8, R12, P2 ;  /* 0x0f83e0f82b0c7825 */ /* 0x000fe200010e040c */
[----:B------:R-:W-:-:S02]  /*20f0*/  SEL R91, R91, R10, P4 ;  /* 0x0000000a5b5b7207 */ /* 0x000fc40002000000 */
[----:B------:R-:W-:Y:S01]  /*2100*/  SEL R8, R21, R11, P4 ;  /* 0x0000000b15087207 */ /* 0x000fe20002000000 */
[----:B------:R-:W-:Y:S01]  /*2110*/  IMAD.WIDE.U32 R10, R68, 0x3e0f83e1, RZ ;  /* 0x3e0f83e1440a7825 */ /* 0x000fe200078e00ff */
[----:B------:R-:W-:-:S03]  /*2120*/  IADD3 R37, P6, R12, -0x3e0f83e1, RZ ;  /* 0xc1f07c1f0c257810 */ /* 0x000fc60007fde0ff */
[----:B------:R-:W-:Y:S01]  /*2130*/  IMAD.WIDE.U32 R28, P4, R68, 0xf83e0f8, R28 ;  /* 0x0f83e0f8441c7825 */ /* 0x000fe2000788001c */
[----:B------:R-:W-:-:S03]  /*2140*/  IADD3.X R83, R13, -0xf83e0f9, RZ, P6, !PT ;  /* 0xf07c1f070d537810 */ /* 0x000fc600037fe4ff */
[----:B------:R-:W-:-:S04]  /*2150*/  IMAD.WIDE.U32 R4, R57, 0x3e0f83e1, RZ ;  /* 0x3e0f83e139047825 */ /* 0x000fc800078e00ff */
[----:B------:R-:W-:Y:S01]  /*2160*/  IMAD.X R21, RZ, RZ, RZ, P3 ;  /* 0x000000ffff157224 */ /* 0x000fe200018e06ff */
[----:B------:R-:W-:Y:S01]  /*2170*/  IADD3 RZ, P3, R11, R28, RZ ;  /* 0x0000001c0bff7210 */ /* 0x000fe20007f7e0ff */
[----:B------:R-:W-:Y:S01]  /*2180*/  IMAD.X R11, RZ, RZ, RZ, P4 ;  /* 0x000000ffff0b7224 */ /* 0x000fe200020e06ff */
[----:B------:R-:W-:Y:S01]  /*2190*/  ISETP.LT.AND P4, PT, R43, RZ, PT ;  /* 0x000000ff2b00720c */ /* 0x000fe20003f81270 */
[----:B------:R-:W-:Y:S02]  /*21a0*/  IMAD.MOV.U32 R20, RZ, RZ, R7 ;  /* 0x000000ffff147224 */ /* 0x000fe400078e0007 */
[C---:B------:R-:W-:Y:S01]  /*21b0*/  IMAD.WIDE.U32 R50, R56.reuse, 0x3e0f83e1, RZ ;  /* 0x3e0f83e138327825 */ /* 0x040fe200078e00ff */
[----:B------:R-:W-:Y:S02]  /*21c0*/  SEL R94, R37, R12, P4 ;  /* 0x0000000c255e7207 */ /* 0x000fe40002000000 */
[----:B------:R-:W-:Y:S01]  /*21d0*/  SEL R37, R83, R13, P4 ;  /* 0x0000000d53257207 */ /* 0x000fe20002000000 */
[----:B------:R-:W-:-:S03]  /*21e0*/  IMAD.WIDE.U32 R4, P2, R56, 0xf83e0f8, R4 ;  /* 0x0f83e0f838047825 */ /* 0x000fc60007840004 */
[----:B------:R-:W-:Y:S01]  /*21f0*/  SHF.R.S64 R94, R94, 0x2, R37 ;  /* 0x000000025e5e7819 */ /* 0x000fe20000001025 */
[----:B------:R-:W-:Y:S01]  /*2200*/  IMAD.WIDE.U32 R6, R55, 0x3e0f83e1, RZ ;  /* 0x3e0f83e137067825 */ /* 0x000fe200078e00ff */
[----:B------:R-:W-:Y:S02]  /*2210*/  IADD3 RZ, P6, R51, R4, RZ ;  /* 0x0000000433ff7210 */ /* 0x000fe40007fde0ff */
[----:B------:R-:W-:Y:S01]  /*2220*/  SHF.R.S32.HI R4, RZ, 0x1f, R237 ;  /* 0x0000001fff047819 */ /* 0x000fe200000114ed */
[----:B------:R-:W-:Y:S02]  /*2230*/  IMAD.MOV.U32 R10, RZ, RZ, R29 ;  /* 0x000000ffff0a7224 */ /* 0x000fe400078e001d */
[----:B------:R-:W-:Y:S01]  /*2240*/  IMAD.WIDE.U32 R28, R45, 0x3e0f83e1, RZ ;  /* 0x3e0f83e12d1c7825 */ /* 0x000fe200078e00ff */
[----:B------:R-:W-:-:S03]  /*2250*/  LEA.HI R237, R4, R237, RZ, 0xc ;  /* 0x000000ed04ed7211 */ /* 0x000fc600078f60ff */
[----:B------:R-:W-:Y:S01]  /*2260*/  IMAD.WIDE.U32 R50, R54, 0x3e0f83e1, RZ ;  /* 0x3e0f83e136327825 */ /* 0x000fe200078e00ff */
[----:B------:R-:W-:-:S03]  /*2270*/  LOP3.LUT R237, R237, 0xfffff000, RZ, 0xc0, !PT ;  /* 0xfffff000eded7812 */ /* 0x000fc600078ec0ff */
[----:B------:R-:W-:-:S04]  /*2280*/  IMAD.WIDE.U32 R12, P4, R54, 0xf83e0f8, R6 ;  /* 0x0f83e0f8360c7825 */ /* 0x000fc80007880006 */
[----:B------:R-:W-:-:S04]  /*2290*/  IMAD.WIDE.U32.X R20, R81, 0xf83e0f8, R20, P0 ;  /* 0x0f83e0f851147825 */ /* 0x000fc800000e0414 */
[----:B------:R-:W-:-:S04]  /*22a0*/  IMAD.WIDE.U32 R6, R44, 0x3e0f83e1, RZ ;  /* 0x3e0f83e12c067825 */ /* 0x000fc800078e00ff */
[----:B------:R-:W-:-:S04]  /*22b0*/  IMAD.WIDE.U32 R28, P0, R44, 0xf83e0f8, R28 ;  /* 0x0f83e0f82c1c7825 */ /* 0x000fc8000780001c */
[----:B------:R-:W-:Y:S01]  /*22c0*/  IMAD.WIDE.U32.X R10, R69, 0xf83e0f8, R10, P3 ;  /* 0x0f83e0f8450a7825 */ /* 0x000fe200018e040a */
[----:B------:R-:W-:-:S03]  /*22d0*/  IADD3 RZ, P3, R51, R12, RZ ;  /* 0x0000000c33ff7210 */ /* 0x000fc60007f7e0ff */
[----:B------:R-:W-:Y:S01]  /*22e0*/  IMAD.X R83, RZ, RZ, RZ, P4 ;  /* 0x000000ffff537224 */ /* 0x000fe200020e06ff */
[----:B------:R-:W-:Y:S01]  /*22f0*/  IADD3 R95, P4, R20, -0x3e0f83e1, RZ ;  /* 0xc1f07c1f145f7810 */ /* 0x000fe20007f9e0ff */
[----:B------:R-:W-:Y:S01]  /*2300*/  IMAD.X R51, RZ, RZ, RZ, P2 ;  /* 0x000000ffff337224 */ /* 0x000fe200010e06ff */
[----:B------:R-:W-:Y:S01]  /*2310*/  IADD3 RZ, P2, R7, R28, RZ ;  /* 0x0000001c07ff7210 */ /* 0x000fe20007f5e0ff */
[----:B------:R-:W-:Y:S01]  /*2320*/  IMAD.X R7, RZ, RZ, RZ, P0 ;  /* 0x000000ffff077224 */ /* 0x000fe200000e06ff */
[----:B------:R-:W-:Y:S01]  /*2330*/  ISETP.LT.AND P0, PT, R81, RZ, PT ;  /* 0x000000ff5100720c */ /* 0x000fe20003f01270 */
[----:B------:R-:W-:Y:S01]  /*2340*/  IMAD.MOV.U32 R50, RZ, RZ, R5 ;  /* 0x000000ffff327224 */ /* 0x000fe200078e0005 */
[----:B------:R-:W-:Y:S01]  /*2350*/  IADD3.X R5, R21, -0xf83e0f9, RZ, P4, !PT ;  /* 0xf07c1f0715057810 */ /* 0x000fe200027fe4ff */
[----:B------:R-:W-:Y:S01]  /*2360*/  IMAD.MOV.U32 R6, RZ, RZ, R29 ;  /* 0x000000ffff067224 */ /* 0x000fe200078e001d */
[----:B------:R-:W-:Y:S01]  /*2370*/  IADD3 R105, P4, R10, -0x3e0f83e1, RZ ;  /* 0xc1f07c1f0a697810 */ /* 0x000fe20007f9e0ff */
[----:B------:R-:W-:Y:S01]  /*2380*/  IMAD.MOV.U32 R82, RZ, RZ, R13 ;  /* 0x000000ffff527224 */ /* 0x000fe200078e000d */
[----:B------:R-:W-:Y:S01]  /*2390*/  SEL R20, R95, R20, P0 ;  /* 0x000000145f147207 */ /* 0x000fe20000000000 */
[----:B------:R-:W-:Y:S01]  /*23a0*/  IMAD.WIDE.U32.X R50, R57, 0xf83e0f8, R50, P6 ;  /* 0x0f83e0f839327825 */ /* 0x000fe200030e0432 */
[----:B------:R-:W-:-:S02]  /*23b0*/  SEL R29, R5, R21, P0 ;  /* 0x00000015051d7207 */ /* 0x000fc40000000000 */
[----:B------:R-:W-:Y:S01]  /*23c0*/  LEA.HI R94, P0, R37, R94, RZ, 0x1 ;  /* 0x0000005e255e7211 */ /* 0x000fe200078108ff */
[----:B------:R-:W-:Y:S01]  /*23d0*/  IMAD.WIDE.U32.X R12, R55, 0xf83e0f8, R82, P3 ;  /* 0x0f83e0f8370c7825 */ /* 0x000fe200018e0452 */
[----:B------:R-:W-:Y:S02]  /*23e0*/  IADD3.X R5, R11, -0xf83e0f9, RZ, P4, !PT ;  /* 0xf07c1f070b057810 */ /* 0x000fe400027fe4ff */
[----:B------:R-:W-:Y:S01]  /*23f0*/  ISETP.LT.AND P4, PT, R69, RZ, PT ;  /* 0x000000ff4500720c */ /* 0x000fe20003f81270 */
[----:B------:R-:W-:Y:S01]  /*2400*/  IMAD.WIDE.U32.X R6, R45, 0xf83e0f8, R6, P2 ;  /* 0x0f83e0f82d067825 */ /* 0x000fe200010e0406 */
[----:B------:R-:W-:Y:S02]  /*2410*/  LEA.HI.X.SX32 R95, R37, RZ, 0x1e, P0 ;  /* 0x000000ff255f7211 */ /* 0x000fe400000ff6ff */
[----:B------:R-:W-:Y:S01]  /*2420*/  SEL R37, R105, R10, P4 ;  /* 0x0000000a69257207 */ /* 0x000fe20002000000 */
[----:B------:R-:W-:Y:S01]  /*2430*/  IMAD.WIDE.U32 R42, R94, -0x42, R42 ;  /* 0xffffffbe5e2a7825 */ /* 0x000fe200078e002a */
[----:B------:R-:W-:-:S02]  /*2440*/  SEL R16, R5, R11, P4 ;  /* 0x0000000b05107207 */ /* 0x000fc40002000000 */
[----:B------:R-:W-:Y:S01]  /*2450*/  IADD3 R21, P4, R50, -0x3e0f83e1, RZ ;  /* 0xc1f07c1f32157810 */ /* 0x000fe20007f9e0ff */
[----:B------:R-:W-:Y:S01]  /*2460*/  IMAD.WIDE.U32 R4, R95, 0x3e0f83e1, RZ ;  /* 0x3e0f83e15f047825 */ /* 0x000fe200078e00ff */
[----:B------:R-:W-:Y:S02]  /*2470*/  ISETP.LT.AND P3, PT, R57, RZ, PT ;  /* 0x000000ff3900720c */ /* 0x000fe40003f61270 */
[----:B------:R-:W-:Y:S01]  /*2480*/  IADD3 R83, P6, R12, -0x3e0f83e1, RZ ;  /* 0xc1f07c1f0c537810 */ /* 0x000fe20007fde0ff */
[C---:B------:R-:W-:Y:S01]  /*2490*/  IMAD.WIDE.U32 R10, R94.reuse, 0x3e0f83e1, RZ ;  /* 0x3e0f83e15e0a7825 */ /* 0x040fe200078e00ff */
[----:B------:R-:W-:Y:S02]  /*24a0*/  IADD3.X R111, R51, -0xf83e0f9, RZ, P4, !PT ;  /* 0xf07c1f07336f7810 */ /* 0x000fe400027fe4ff */
[----:B------:R-:W-:Y:S01]  /*24b0*/  SEL R136, R21, R50, P3 ;  /* 0x0000003215887207 */ /* 0x000fe20001800000 */
[----:B------:R-:W-:Y:S01]  /*24c0*/  IMAD.WIDE.U32 R4, P4, R94, 0xf83e0f8, R4 ;  /* 0x0f83e0f85e047825 */ /* 0x000fe20007880004 */
[----:B------:R-:W-:-:S02]  /*24d0*/  SHF.R.S64 R50, R20, 0x2, R29 ;  /* 0x0000000214327819 */ /* 0x000fc4000000101d */
[----:B------:R-:W-:Y:S01]  /*24e0*/  ISETP.LT.AND P0, PT, R55, RZ, PT ;  /* 0x000000ff3700720c */ /* 0x000fe20003f01270 */
[----:B------:R-:W-:Y:S01]  /*24f0*/  IMAD.X R21, RZ, RZ, RZ, P4 ;  /* 0x000000ffff157224 */ /* 0x000fe200020e06ff */
[----:B------:R-:W-:Y:S01]  /*2500*/  IADD3.X R105, R13, -0xf83e0f9, RZ, P6, !PT ;  /* 0xf07c1f070d697810 */ /* 0x000fe200037fe4ff */
[----:B------:R-:W-:Y:S01]  /*2510*/  IMAD.MOV.U32 R20, RZ, RZ, R5 ;  /* 0x000000ffff147224 */ /* 0x000fe200078e0005 */
[----:B------:R-:W-:Y:S01]  /*2520*/  SEL R111, R111, R51, P3 ;  /* 0x000000336f6f7207 */ /* 0x000fe20001800000 */
[----:B------:R-:W-:Y:S01]  /*2530*/  IMAD R115, R95, -0x42, RZ ;  /* 0xffffffbe5f737824 */ /* 0x000fe200078e02ff */
[----:B------:R-:W-:Y:S02]  /*2540*/  LEA.HI R50, P3, R29, R50, RZ, 0x1 ;  /* 0x000000321d327211 */ /* 0x000fe400078708ff */
[----:B------:R-:W-:Y:S02]  /*2550*/  SEL R134, R83, R12, P0 ;  /* 0x0000000c53867207 */ /* 0x000fe40000000000 */
[----:B------:R-:W-:-:S02]  /*2560*/  SEL R105, R105, R13, P0 ;  /* 0x0000000d69697207 */ /* 0x000fc40000000000 */
[----:B------:R-:W-:Y:S02]  /*2570*/  IADD3 RZ, P0, R11, R4, RZ ;  /* 0x000000040bff7210 */ /* 0x000fe40007f1e0ff */
[----:B------:R-:W-:Y:S01]  /*2580*/  LEA.HI.X.SX32 R51, R29, RZ, 0x1e, P3 ;  /* 0x000000ff1d337211 */ /* 0x000fe200018ff6ff */
[----:B------:R-:W-:Y:S01]  /*2590*/  IMAD.WIDE.U32 R28, R50, 0x3e0f83e1, RZ ;  /* 0x3e0f83e1321c7825 */ /* 0x000fe200078e00ff */
[----:B------:R-:W-:Y:S02]  /*25a0*/  SHF.R.S64 R10, R90, 0x2, R101 ;  /* 0x000000025a0a7819 */ /* 0x000fe40000001065 */
[----:B------:R-:W-:Y:S01]  /*25b0*/  ISETP.LT.AND P6, PT, R45, RZ, PT ;  /* 0x000000ff2d00720c */ /* 0x000fe20003fc1270 */
[----:B------:R-:W-:Y:S01]  /*25c0*/  IMAD.WIDE.U32.X R20, R95, 0xf83e0f8, R20, P0 ;  /* 0x0f83e0f85f147825 */ /* 0x000fe200000e0414 */
[----:B------:R-:W-:Y:S02]  /*25d0*/  IADD3 R11, P4, R6, -0x3e0f83e1, RZ ;  /* 0xc1f07c1f060b7810 */ /* 0x000fe40007f9e0ff */
[----:B------:R-:W-:Y:S01]  /*25e0*/  LEA.HI R10, P2, R101, R10, RZ, 0x1 ;  /* 0x0000000a650a7211 */ /* 0x000fe200078508ff */
[----:B------:R-:W-:Y:S01]  /*25f0*/  IMAD.WIDE.U32 R4, R51, 0x3e0f83e1, RZ ;  /* 0x3e0f83e133047825 */ /* 0x000fe200078e00ff */
[----:B------:R-:W-:-:S02]  /*2600*/  SEL R130, R11, R6, P6 ;  /* 0x000000060b827207 */ /* 0x000fc40003000000 */
[----:B------:R-:W-:Y:S01]  /*2610*/  IADD3.X R6, R7, -0xf83e0f9, RZ, P4, !PT ;  /* 0xf07c1f0707067810 */ /* 0x000fe200027fe4ff */
[----:B------:R-:W-:Y:S01]  /*2620*/  IMAD.WIDE.U32 R82, R10, 0x3e0f83e1, RZ ;  /* 0x3e0f83e10a527825 */ /* 0x000fe200078e00ff */
[----:B------:R-:W-:Y:S02]  /*2630*/  IADD3 R117, P0, R20, -0x3e0f83e1, RZ ;  /* 0xc1f07c1f14757810 */ /* 0x000fe40007f1e0ff */
[----:B------:R-:W-:Y:S01]  /*2640*/  LEA.HI.X.SX32 R11, R101, RZ, 0x1e, P2 ;  /* 0x000000ff650b7211 */ /* 0x000fe200010ff6ff */
[----:B------:R-:W-:Y:S01]  /*2650*/  IMAD.WIDE.U32 R4, P2, R50, 0xf83e0f8, R4 ;  /* 0x0f83e0f832047825 */ /* 0x000fe20007840004 */
[----:B------:R-:W-:Y:S02]  /*2660*/  SEL R101, R6, R7, P6 ;  /* 0x0000000706657207 */ /* 0x000fe40003000000 */
[----:B------:R-:W-:Y:S01]  /*2670*/  ISETP.LT.AND P6, PT, R95, RZ, PT ;  /* 0x000000ff5f00720c */ /* 0x000fe20003fc1270 */
[----:B------:R-:W-:Y:S01]  /*2680*/  IMAD.WIDE.U32 R38, R10, -0x42, R38 ;  /* 0xffffffbe0a267825 */ /* 0x000fe200078e0026 */
[----:B------:R-:W-:-:S02]  /*2690*/  IADD3.X R7, R21, -0xf83e0f9, RZ, P0, !PT ;  /* 0xf07c1f0715077810 */ /* 0x000fc400007fe4ff */
[----:B------:R-:W-:Y:S02]  /*26a0*/  SHF.R.S64 R13, R91, 0x2, R8 ;  /* 0x000000025b0d7819 */ /* 0x000fe40000001008 */
[----:B------:R-:W-:Y:S02]  /*26b0*/  IADD3 RZ, P0, R29, R4, RZ ;  /* 0x000000041dff7210 */ /* 0x000fe40007f1e0ff */
[----:B------:R-:W-:Y:S02]  /*26c0*/  SEL R117, R117, R20, P6 ;  /* 0x0000001475757207 */ /* 0x000fe40003000000 */
[----:B------:R-:W-:Y:S02]  /*26d0*/  SEL R4, R7, R21, P6 ;  /* 0x0000001507047207 */ /* 0x000fe40003000000 */
[----:B------:R-:W-:Y:S01]  /*26e0*/  LEA.HI R6, P4, R8, R13, RZ, 0x1 ;  /* 0x0000000d08067211 */ /* 0x000fe200078908ff */
[----:B------:R-:W-:Y:S01]  /*26f0*/  IMAD.WIDE.U32 R12, R11, 0x3e0f83e1, RZ ;  /* 0x3e0f83e10b0c7825 */ /* 0x000fe200078e00ff */
[----:B------:R-:W-:-:S02]  /*2700*/  SHF.R.S64 R117, R117, 0x2, R4 ;  /* 0x0000000275757819 */ /* 0x000fc40000001004 */
[----:B------:R-:W-:Y:S01]  /*2710*/  LEA.HI.X.SX32 R7, R8, RZ, 0x1e, P4 ;  /* 0x000000ff08077211 */ /* 0x000fe200020ff6ff */
[----:B------:R-:W-:Y:S01]  /*2720*/  IMAD.WIDE.U32 R40, R6, -0x42, R40 ;  /* 0xffffffbe06287825 */ /* 0x000fe200078e0028 */
[----:B------:R-:W-:Y:S02]  /*2730*/  LEA.HI R117, P6, R4, R117, RZ, 0x1 ;  /* 0x0000007504757211 */ /* 0x000fe400078d08ff */
[----:B------:R-:W-:Y:S01]  /*2740*/  IADD3 R115, R43, -R94, R115 ;  /* 0x8000005e2b737210 */ /* 0x000fe20007ffe073 */
[----:B------:R-:W-:Y:S01]  /*2750*/  IMAD.WIDE.U32 R12, P3, R10, 0xf83e0f8, R12 ;  /* 0x0f83e0f80a0c7825 */ /* 0x000fe2000786000c */
[----:B------:R-:W-:Y:S02]  /*2760*/  LEA.HI.X.SX32 R4, R4, RZ, 0x1e, P6 ;  /* 0x000000ff04047211 */ /* 0x000fe400030ff6ff */
[----:B------:R-:W-:Y:S01]  /*2770*/  SHF.R.S64 R37, R37, 0x2, R16 ;  /* 0x0000000225257819 */ /* 0x000fe20000001010 */
[----:B------:R-:W-:Y:S01]  /*2780*/  IMAD.WIDE.U32 R90, R7, 0x3e0f83e1, RZ ;  /* 0x3e0f83e1075a7825 */ /* 0x000fe200078e00ff */
[----:B------:R-:W-:-:S03]  /*2790*/  IADD3 RZ, P4, R83, R12, RZ ;  /* 0x0000000c53ff7210 */ /* 0x000fc60007f9e0ff */
[----:B------:R-:W-:Y:S02]  /*27a0*/  IMAD.X R29, RZ, RZ, RZ, P3 ;  /* 0x000000ffff1d7224 */ /* 0x000fe400018e06ff */
[----:B------:R-:W-:Y:S02]  /*27b0*/  IMAD.MOV.U32 R28, RZ, RZ, R13 ;  /* 0x000000ffff1c7224 */ /* 0x000fe400078e000d */
[----:B------:R-:W-:-:S04]  /*27c0*/  IMAD.WIDE.U32 R82, R6, 0x3e0f83e1, RZ ;  /* 0x3e0f83e106527825 */ /* 0x000fc800078e00ff */
[----:B------:R-:W-:-:S04]  /*27d0*/  IMAD.WIDE.U32 R90, P3, R6, 0xf83e0f8, R90 ;  /* 0x0f83e0f8065a7825 */ /* 0x000fc8000786005a */
[----:B------:R-:W-:-:S04]  /*27e0*/  IMAD.WIDE.U32 R94, R117, -0x42, R94 ;  /* 0xffffffbe755e7825 */ /* 0x000fc800078e005e */
[----:B------:R-:W-:Y:S02]  /*27f0*/  IMAD R4, R4, -0x42, RZ ;  /* 0xffffffbe04047824 */ /* 0x000fe400078e02ff */
[----:B------:R-:W-:Y:S01]  /*2800*/  IMAD.WIDE.U32.X R28, R11, 0xf83e0f8, R28, P4 ;  /* 0x0f83e0f80b1c7825 */ /* 0x000fe200020e041c */
[----:B------:R-:W-:Y:S02]  /*2810*/  IADD3 RZ, P4, R83, R90, RZ ;  /* 0x0000005a53ff7210 */ /* 0x000fe40007f9e0ff */
[----:B------:R-:W-:Y:S01]  /*2820*/  IADD3 R82, R95, -R117, R4 ;  /* 0x800000755f527210 */ /* 0x000fe20007ffe004 */
[----:B------:R-:W-:Y:S01]  /*2830*/  IMAD.X R13, RZ, RZ, RZ, P2 ;  /* 0x000000ffff0d7224 */ /* 0x000fe200010e06ff */
[----:B------:R-:W-:Y:S01]  /*2840*/  IADD3 R83, P2, R28, -0x3e0f83e1, RZ ;  /* 0xc1f07c1f1c537810 */ /* 0x000fe20007f5e0ff */
[----:B------:R-:W-:Y:S01]  /*2850*/  IMAD.X R21, RZ, RZ, RZ, P3 ;  /* 0x000000ffff157224 */ /* 0x000fe200018e06ff */
[C---:B0-----:R-:W-:Y:S01]  /*2860*/  LEA R4, P6, R94.reuse, R194, 0x8 ;  /* 0x000000c25e047211 */ /* 0x041fe200078c40ff */
[----:B------:R-:W-:Y:S01]  /*2870*/  IMAD.MOV.U32 R20, RZ, RZ, R91 ;  /* 0x000000ffff147224 */ /* 0x000fe200078e005b */
[----:B------:R-:W-:Y:S01]  /*2880*/  ISETP.LT.AND P3, PT, R11, RZ, PT ;  /* 0x000000ff0b00720c */ /* 0x000fe20003f61270 */
[----:B------:R-:W-:Y:S01]  /*2890*/  IMAD.MOV.U32 R12, RZ, RZ, R5 ;  /* 0x000000ffff0c7224 */ /* 0x000fe200078e0005 */
[----:B------:R-:W-:Y:S01]  /*28a0*/  IADD3.X R43, R29, -0xf83e0f9, RZ, P2, !PT ;  /* 0xf07c1f071d2b7810 */ /* 0x000fe200017fe4ff */
[----:B------:R-:W-:Y:S01]  /*28b0*/  IMAD.WIDE.U32.X R20, R7, 0xf83e0f8, R20, P4 ;  /* 0x0f83e0f807147825 */ /* 0x000fe200020e0414 */
[----:B------:R-:W-:-:S02]  /*28c0*/  LEA.HI.X R5, R94, R195, R82, 0x8, P6 ;  /* 0x000000c35e057211 */ /* 0x000fc400030f4452 */
[----:B------:R-:W-:Y:S01]  /*28d0*/  SEL R83, R83, R28, P3 ;  /* 0x0000001c53537207 */ /* 0x000fe20001800000 */
[----:B------:R-:W-:Y:S01]  /*28e0*/  IMAD R91, R11, -0x42, RZ ;  /* 0xffffffbe0b5b7824 */ /* 0x000fe200078e02ff */
[----:B------:R-:W-:Y:S01]  /*28f0*/  SEL R28, R43, R29, P3 ;  /* 0x0000001d2b1c7207 */ /* 0x000fe20001800000 */
[----:B------:R-:W-:Y:S01]  /*2900*/  IMAD.WIDE R4, R237, 0x4, R4 ;  /* 0x00000004ed047825 */ /* 0x000fe200078e0204 */
[----:B------:R-:W-:Y:S02]  /*2910*/  IADD3 R29, P4, R20, -0x3e0f83e1, RZ ;  /* 0xc1f07c1f141d7810 */ /* 0x000fe40007f9e0ff */
[----:B------:R-:W-:Y:S01]  /*2920*/  ISETP.LT.AND P3, PT, R7, RZ, PT ;  /* 0x000000ff0700720c */ /* 0x000fe20003f61270 */
[----:B------:R-:W-:Y:S01]  /*2930*/  IMAD.WIDE.U32.X R12, R51, 0xf83e0f8, R12, P0 ;  /* 0x0f83e0f8330c7825 */ /* 0x000fe200000e040c */
[----:B------:R-:W-:Y:S02]  /*2940*/  IADD3.X R43, R21, -0xf83e0f9, RZ, P4, !PT ;  /* 0xf07c1f07152b7810 */ /* 0x000fe400027fe4ff */
[----:B------:R-:W-:-:S02]  /*2950*/  LEA R4, P6, R42, R4, 0x2 ;  /* 0x000000042a047211 */ /* 0x000fc400078c10ff */
[----:B------:R-:W-:Y:S02]  /*2960*/  SEL R20, R29, R20, P3 ;  /* 0x000000141d147207 */ /* 0x000fe40001800000 */
[----:B------:R-:W-:Y:S02]  /*2970*/  SEL R21, R43, R21, P3 ;  /* 0x000000152b157207 */ /* 0x000fe40001800000 */
[----:B------:R-:W-:Y:S02]  /*2980*/  IADD3 R8, P4, R42, -0x1, RZ ;  /* 0xffffffff2a087810 */ /* 0x000fe40007f9e0ff */
[----:B------:R-:W-:Y:S02]  /*2990*/  LEA.HI.X R5, R42, R5, R115, 0x2, P6 ;  /* 0x000000052a057211 */ /* 0x000fe400030f1473 */
[----:B------:R-:W-:Y:S01]  /*29a0*/  LEA.HI R42, P3, R16, R37, RZ, 0x1 ;  /* 0x00000025102a7211 */ /* 0x000fe200078708ff */
[----:B------:R-:W-:Y:S01]  /*29b0*/  IMAD R37, R7, -0x42, RZ ;  /* 0xffffffbe07257824 */ /* 0x000fe200078e02ff */
[----:B------:R-:W-:-:S02]  /*29c0*/  SHF.R.S64 R83, R83, 0x2, R28 ;  /* 0x0000000253537819 */ /* 0x000fc4000000101c */
[----:B------:R-:W-:Y:S02]  /*29d0*/  IADD3 R91, R39, -R10, R91 ;  /* 0x8000000a275b7210 */ /* 0x000fe40007ffe05b */
[----:B------:R-:W-:Y:S02]  /*29e0*/  SHF.R.S64 R39, R20, 0x2, R21 ;  /* 0x0000000214277819 */ /* 0x000fe40000001015 */
[----:B------:R-:W-:Y:S02]  /*29f0*/  LEA.HI.X.SX32 R43, R16, RZ, 0x1e, P3 ;  /* 0x000000ff102b7211 */ /* 0x000fe400018ff6ff */
[C---:B------:R-:W-:Y:S02]  /*2a00*/  LEA.HI R83, P3, R28.reuse, R83, RZ, 0x1 ;  /* 0x000000531c537211 */ /* 0x040fe400078708ff */
[----:B------:R-:W-:Y:S02]  /*2a10*/  LEA.HI R39, P6, R21, R39, RZ, 0x1 ;  /* 0x0000002715277211 */ /* 0x000fe400078d08ff */
[----:B------:R-:W-:Y:S01]  /*2a20*/  LEA.HI.X.SX32 R90, R28, RZ, 0x1e, P3 ;  /* 0x000000ff1c5a7211 */ /* 0x000fe200018ff6ff */
[----:B------:R-:W-:Y:S01]  /*2a30*/  IMAD.WIDE.U32 R28, R83, -0x42, R10 ;  /* 0xffffffbe531c7825 */ /* 0x000fe200078e000a */
[----:B------:R-:W-:-:S02]  /*2a40*/  LEA.HI.X.SX32 R20, R21, RZ, 0x1e, P6 ;  /* 0x000000ff15147211 */ /* 0x000fc400030ff6ff */
[----:B------:R-:W-:Y:S01]  /*2a50*/  IADD3 R95, P2, R94, -0x1, RZ ;  /* 0xffffffff5e5f7810 */ /* 0x000fe20007f5e0ff */
[----:B------:R-:W-:Y:S01]  /*2a60*/  IMAD.WIDE.U32 R10, R39, -0x42, R6 ;  /* 0xffffffbe270a7825 */ /* 0x000fe200078e0006 */
[----:B------:R-:W-:Y:S02]  /*2a70*/  IADD3 R37, R41, -R6, R37 ;  /* 0x8000000629257210 */ /* 0x000fe40007ffe025 */
[----:B------:R-:W-:Y:S01]  /*2a80*/  IADD3.X R7, R82, -0x1, RZ, P2, !PT ;  /* 0xffffffff52077810 */ /* 0x000fe200017fe4ff */
[----:B------:R-:W-:Y:S01]  /*2a90*/  IMAD R90, R90, -0x42, RZ ;  /* 0xffffffbe5a5a7824 */ /* 0x000fe200078e02ff */
[----:B------:R-:W-:Y:S01]  /*2aa0*/  IADD3 R6, P6, R40, -0x1, RZ ;  /* 0xffffffff28067810 */ /* 0x000fe20007fde0ff */
[----:B------:R-:W-:Y:S01]  /*2ab0*/  IMAD R94, R20, -0x42, RZ ;  /* 0xffffffbe145e7824 */ /* 0x000fe200078e02ff */
[----:B------:R-:W-:Y:S02]  /*2ac0*/  IADD3 R21, P2, R10, -0x1, RZ ;  /* 0xffffffff0a157810 */ /* 0x000fe40007f5e0ff */
[----:B------:R-:W-:-:S02]  /*2ad0*/  IADD3 R83, R29, -R83, R90 ;  /* 0x800000531d537210 */ /* 0x000fc40007ffe05a */
[----:B------:R-:W-:Y:S02]  /*2ae0*/  IADD3.X R16, R115, -0x1, RZ, P4, !PT ;  /* 0xffffffff73107810 */ /* 0x000fe400027fe4ff */
[----:B------:R-:W-:Y:S02]  /*2af0*/  IADD3 R29, R11, -R39, R94 ;  /* 0x800000270b1d7210 */ /* 0x000fe40007ffe05e */
[----:B------:R-:W-:Y:S02]  /*2b00*/  IADD3 R41, P3, R38, -0x1, RZ ;  /* 0xffffffff26297810 */ /* 0x000fe40007f7e0ff */
[----:B------:R-:W-:Y:S02]  /*2b10*/  IADD3 R20, P4, R28, -0x1, RZ ;  /* 0xffffffff1c147810 */ /* 0x000fe40007f9e0ff */
[----:B------:R-:W-:Y:S02]  /*2b20*/  LOP3.LUT R6, R21, R6, RZ, 0xfc, !PT ;  /* 0x0000000615067212 */ /* 0x000fe400078efcff */
[----:B------:R-:W-:-:S02]  /*2b30*/  IADD3.X R82, R29, -0x1, RZ, P2, !PT ;  /* 0xffffffff1d527810 */ /* 0x000fc400017fe4ff */
[----:B------:R-:W-:Y:S02]  /*2b40*/  LOP3.LUT R20, R20, R41, RZ, 0xfc, !PT ;  /* 0x0000002914147212 */ /* 0x000fe400078efcff */
[----:B------:R-:W-:Y:S02]  /*2b50*/  ISETP.LT.U32.AND P2, PT, R6, 0x40, PT ;  /* 0x000000400600780c */ /* 0x000fe40003f41070 */
[----:B------:R-:W-:Y:S02]  /*2b60*/  SHF.R.S32.HI R6, RZ, 0x1f, R99 ;  /* 0x0000001fff067819 */ /* 0x000fe40000011463 */
[----:B------:R-:W-:Y:S02]  /*2b70*/  LOP3.LUT R8, R95, R8, RZ, 0xfc, !PT ;  /* 0x000000085f087212 */ /* 0x000fe400078efcff */
[----:B------:R-:W-:Y:S02]  /*2b80*/  IADD3.X R21, R91, -0x1, RZ, P3, !PT ;  /* 0xffffffff5b157810 */ /* 0x000fe40001ffe4ff */
[----:B------:R-:W-:-:S02]  /*2b90*/  IADD3.X R90, R83, -0x1, RZ, P4, !PT ;  /* 0xffffffff535a7810 */ /* 0x000fc400027fe4ff */
[----:B------:R-:W-:Y:S02]  /*2ba0*/  ISETP.LT.U32.AND P3, PT, R20, 0x40, PT ;  /* 0x000000401400780c */ /* 0x000fe40003f61070 */
[----:B------:R-:W-:Y:S02]  /*2bb0*/  IADD3.X R11, R37, -0x1, RZ, P6, !PT ;  /* 0xffffffff250b7810 */ /* 0x000fe400037fe4ff */
[----:B------:R-:W-:Y:S02]  /*2bc0*/  LEA R20, P6, R28, R194, 0x8 ;  /* 0x000000c21c147211 */ /* 0x000fe400078c40ff */
[----:B------:R-:W-:Y:S02]  /*2bd0*/  LEA.HI R6, R6, R99, RZ, 0xc ;  /* 0x0000006306067211 */ /* 0x000fe400078f60ff */
[----:B------:R-:W-:Y:S02]  /*2be0*/  ISETP.LT.U32.AND P4, PT, R8, 0x40, PT ;  /* 0x000000400800780c */ /* 0x000fe40003f81070 */
[----:B------:R-:W-:Y:S01]  /*2bf0*/  LOP3.LUT R8, R7, R16, RZ, 0xfc, !PT ;  /* 0x0000001007087212 */ /* 0x000fe200078efcff */
[----:B------:R-:W-:Y:S01]  /*2c00*/  IMAD.MOV.U32 R16, RZ, RZ, RZ ;  /* 0x000000ffff107224 */ /* 0x000fe200078e00ff */
[----:B------:R-:W-:-:S02]  /*2c10*/  LOP3.LUT R7, R90, R21, RZ, 0xfc, !PT ;  /* 0x000000155a077212 */ /* 0x000fc400078efcff */
[-C--:B------:R-:W-:Y:S02]  /*2c20*/  LEA.HI.X R21, R28, R195.reuse, R83, 0x8, P6 ;  /* 0x000000c31c157211 */ /* 0x080fe400030f4453 */
[----:B------:R-:W-:Y:S02]  /*2c30*/  LOP3.LUT R215, R6, 0xfffff000, RZ, 0xc0, !PT ;  /* 0xfffff00006d77812 */ /* 0x000fe400078ec0ff */
[C---:B------:R-:W-:Y:S02]  /*2c40*/  LEA R28, P6, R10.reuse, R194, 0x8 ;  /* 0x000000c20a1c7211 */ /* 0x040fe400078c40ff */
[----:B------:R-:W-:Y:S01]  /*2c50*/  ISETP.LT.U32.AND.EX P3, PT, R7, RZ, !P1, P3 ;  /* 0x000000ff0700720c */ /* 0x000fe20004f61130 */
[----:B------:R-:W-:Y:S01]  /*2c60*/  IMAD.WIDE R20, R215, 0x4, R20 ;  /* 0x00000004d7147825 */ /* 0x000fe200078e0214 */
[----:B------:R-:W-:Y:S02]  /*2c70*/  LEA.HI.X R29, R10, R195, R29, 0x8, P6 ;  /* 0x000000c30a1d7211 */ /* 0x000fe400030f441d */
[----:B------:R-:W-:Y:S01]  /*2c80*/  ISETP.LT.U32.AND.EX P4, PT, R8, RZ, !P1, P4 ;  /* 0x000000ff0800720c */ /* 0x000fe20004f81140 */
[----:B------:R-:W-:Y:S01]  /*2c90*/  IMAD.WIDE.U32 R6, R43, 0x3e0f83e1, RZ ;  /* 0x3e0f83e12b067825 */ /* 0x000fe200078e00ff */
[----:B------:R-:W-:-:S02]  /*2ca0*/  LEA R20, P6, R38, R20, 0x2 ;  /* 0x0000001426147211 */ /* 0x000fc400078c10ff */
[----:B------:R-:W-:Y:S01]  /*2cb0*/  LOP3.LUT R11, R82, R11, RZ, 0xfc, !PT ;  /* 0x0000000b520b7212 */ /* 0x000fe200078efcff */
[----:B------:R-:W-:Y:S01]  /*2cc0*/  IMAD.WIDE R28, R215, 0x4, R28 ;  /* 0x00000004d71c7825 */ /* 0x000fe200078e021c */
[----:B------:R-:W-:Y:S01]  /*2cd0*/  LEA.HI.X R21, R38, R21, R91, 0x2, P6 ;  /* 0x0000001526157211 */ /* 0x000fe200030f145b */
[----:B------:R-:W-:Y:S05]  /*2ce0*/  WARPSYNC.ALL ;  /* 0x0000000000007948 */ /* 0x000fea0003800000 */
[----:B------:R-:W-:Y:S01]  /*2cf0*/  BAR.SYNC.DEFER_BLOCKING 0x0 ;  /* 0x0000000000007b1d */ /* 0x000fe20000010000 */
[----:B------:R-:W-:Y:S01]  /*2d00*/  ISETP.LT.U32.AND.EX P2, PT, R11, RZ, !P5, P2 ;  /* 0x000000ff0b00720c */ /* 0x000fe20006f41120 */
[----:B------:R-:W-:-:S04]  /*2d10*/  IMAD.WIDE.U32 R6, P0, R42, 0xf83e0f8, R6 ;  /* 0x0f83e0f82a067825 */ /* 0x000fc80007800006 */
[----:B------:R-:W-:Y:S02]  /*2d20*/  IMAD.MOV.U32 R8, RZ, RZ, RZ ;  /* 0x000000ffff087224 */ /* 0x000fe400078e00ff */
[----:B------:R-:W-:Y:S01]  /*2d30*/  IMAD.X R11, RZ, RZ, RZ, P0 ;  /* 0x000000ffff0b7224 */ /* 0x000fe200000e06ff */
[----:B------:R-:W-:Y:S01]  /*2d40*/  LEA R28, P0, R40, R28, 0x2 ;  /* 0x0000001c281c7211 */ /* 0x000fe200078010ff */
[----:B------:R-:W-:-:S03]  /*2d50*/  IMAD.WIDE.U32 R82, R42, 0x3e0f83e1, RZ ;  /* 0x3e0f83e12a527825 */ /* 0x000fc600078e00ff */
[----:B------:R-:W-:Y:S01]  /*2d60*/  LEA.HI.X R29, R40, R29, R37, 0x2, P0 ;  /* 0x0000001d281d7211 */ /* 0x000fe200000f1425 */
[----:B------:R-:W-:Y:S01]  /*2d70*/  IMAD.MOV.U32 R37, RZ, RZ, RZ ;  /* 0x000000ffff257224 */ /* 0x000fe200078e00ff */
[----:B------:R-:W-:Y:S01]  /*2d80*/  SHF.R.S64 R136, R136, 0x2, R111 ;  /* 0x0000000288887819 */ /* 0x000fe2000000106f */
[----:B------:R0:W2:Y:S01]  /*2d90*/  @P3 LDG.E.EL R16, desc[UR4][R20.64+-0x104] ;  /* 0xfffefc0414103981 */ /* 0x0000a2000c2e1900 */
[----:B------:R-:W-:-:S03]  /*2da0*/  IADD3 RZ, P6, R83, R6, RZ ;  /* 0x0000000653ff7210 */ /* 0x000fc60007fde0ff */
[----:B------:R1:W3:Y:S04]  /*2db0*/  @P4 LDG.E.EL R8, desc[UR4][R4.64+-0x104] ;  /* 0xfffefc0404084981 */ /* 0x0002e8000c2e1900 */
[----:B------:R4:W2:Y:S01]  /*2dc0*/  @P2 LDG.E.EL R37, desc[UR4][R28.64+-0x104] ;  /* 0xfffefc041c252981 */ /* 0x0008a2000c2e1900 */
[----:B------:R-:W-:Y:S01]  /*2dd0*/  IMAD.MOV.U32 R10, RZ, RZ, R7 ;  /* 0x000000ffff0a7224 */ /* 0x000fe200078e0007 */
[----:B------:R-:W-:-:S03]  /*2de0*/  LEA.HI R40, P0, R111, R136, RZ, 0x1 ;  /* 0x000000886f287211 */ /* 0x000fc600078108ff */
[----:B------:R-:W-:Y:S01]  /*2df0*/  IMAD.WIDE.U32.X R10, R43, 0xf83e0f8, R10, P6 ;  /* 0x0f83e0f82b0a7825 */ /* 0x000fe200030e040a */
[----:B------:R-:W-:Y:S02]  /*2e00*/  IADD3 R91, P6, R12, -0x3e0f83e1, RZ ;  /* 0xc1f07c1f0c5b7810 */ /* 0x000fe40007fde0ff */
[----:B------:R-:W-:Y:S02]  /*2e10*/  LEA.HI.X.SX32 R41, R111, RZ, 0x1e, P0 ;  /* 0x000000ff6f297211 */ /* 0x000fe400000ff6ff */
[----:B------:R-:W-:Y:S02]  /*2e20*/  IADD3.X R39, R13, -0xf83e0f9, RZ, P6, !PT ;  /* 0xf07c1f070d277810 */ /* 0x000fe400037fe4ff */
[----:B------:R-:W-:Y:S01]  /*2e30*/  ISETP.LT.AND P6, PT, R51, RZ, PT ;  /* 0x000000ff3300720c */ /* 0x000fe20003fc1270 */
[----:B------:R-:W-:Y:S01]  /*2e40*/  IMAD.WIDE.U32 R6, R41, 0x3e0f83e1, RZ ;  /* 0x3e0f83e129067825 */ /* 0x000fe200078e00ff */
[----:B0-----:R-:W-:Y:S02]  /*2e50*/  IADD3 R21, P0, R10, -0x3e0f83e1, RZ ;  /* 0xc1f07c1f0a157810 */ /* 0x001fe40007f1e0ff */
[----:B------:R-:W-:-:S02]  /*2e60*/  SEL R90, R39, R13, P6 ;  /* 0x0000000d275a7207 */ /* 0x000fc40003000000 */
[----:B------:R-:W-:Y:S01]  /*2e70*/  IADD3.X R13, R11, -0xf83e0f9, RZ, P0, !PT ;  /* 0xf07c1f070b0d7810 */ /* 0x000fe200007fe4ff */
[C---:B-1----:R-:W-:Y:S01]  /*2e80*/  IMAD.WIDE.U32 R4, P0, R40.reuse, 0xf83e0f8, R6 ;  /* 0x0f83e0f828047825 */ /* 0x042fe20007800006 */
[----:B------:R-:W-:Y:S02]  /*2e90*/  SEL R91, R91, R12, P6 ;  /* 0x0000000c5b5b7207 */ /* 0x000fe40003000000 */
[----:B------:R-:W-:Y:S01]  /*2ea0*/  ISETP.LT.AND P6, PT, R43, RZ, PT ;  /* 0x000000ff2b00720c */ /* 0x000fe20003fc1270 */
[----:B------:R-:W-:Y:S01]  /*2eb0*/  IMAD.WIDE.U32 R6, R40, 0x3e0f83e1, RZ ;  /* 0x3e0f83e128067825 */ /* 0x000fe200078e00ff */
[----:B------:R-:W-:Y:S02]  /*2ec0*/  SHF.R.S64 R134, R134, 0x2, R105 ;  /* 0x0000000286867819 */ /* 0x000fe40000001069 */
[----:B------:R-:W-:Y:S02]  /*2ed0*/  SEL R39, R21, R10, P6 ;  /* 0x0000000a15277207 */ /* 0x000fe40003000000 */
[----:B------:R-:W-:Y:S01]  /*2ee0*/  SEL R82, R13, R11, P6 ;  /* 0x0000000b0d527207 */ /* 0x000fe20003000000 */
[----:B------:R-:W-:Y:S01]  /*2ef0*/  IMAD.X R11, RZ, RZ, RZ, P0 ;  /* 0x000000ffff0b7224 */ /* 0x000fe200000e06ff */
[----:B------:R-:W-:Y:S01]  /*2f00*/  IADD3 RZ, P6, R7, R4, RZ ;  /* 0x0000000407ff7210 */ /* 0x000fe20007fde0ff */
[----:B------:R-:W-:Y:S01]  /*2f10*/  IMAD.MOV.U32 R10, RZ, RZ, R5 ;  /* 0x000000ffff0a7224 */ /* 0x000fe200078e0005 */
[----:B------:R-:W-:-:S02]  /*2f20*/  LEA.HI R12, P0, R105, R134, RZ, 0x1 ;  /* 0x00000086690c7211 */ /* 0x000fc400078108ff */
[----:B------:R-:W-:Y:S01]  /*2f30*/  SHF.R.S64 R91, R91, 0x2, R90 ;  /* 0x000000025b5b7819 */ /* 0x000fe2000000105a */
[----:B------:R-:W-:Y:S01]  /*2f40*/  IMAD.WIDE.U32.X R6, R41, 0xf83e0f8, R10, P6 ;  /* 0x0f83e0f829067825 */ /* 0x000fe200030e040a */
[----:B------:R-:W-:Y:S02]  /*2f50*/  LEA.HI.X.SX32 R13, R105, RZ, 0x1e, P0 ;  /* 0x000000ff690d7211 */ /* 0x000fe400000ff6ff */
[C---:B------:R-:W-:Y:S02]  /*2f60*/  LEA.HI R91, P0, R90.reuse, R91, RZ, 0x1 ;  /* 0x0000005b5a5b7211 */ /* 0x040fe400078108ff */
[----:B----4-:R-:W-:Y:S01]  /*2f70*/  IADD3 R29, P6, R6, -0x3e0f83e1, RZ ;  /* 0xc1f07c1f061d7810 */ /* 0x010fe20007fde0ff */
[----:B------:R-:W-:Y:S01]  /*2f80*/  IMAD.WIDE.U32 R4, R13, 0x3e0f83e1, RZ ;  /* 0x3e0f83e10d047825 */ /* 0x000fe200078e00ff */
[----:B------:R-:W-:Y:S02]  /*2f90*/  LEA.HI.X.SX32 R90, R90, RZ, 0x1e, P0 ;  /* 0x000000ff5a5a7211 */ /* 0x000fe400000ff6ff */
[----:B------:R-:W-:-:S02]  /*2fa0*/  LOP3.LUT R21, R99, 0x20, RZ, 0xfc, !PT ;  /* 0x0000002063157812 */ /* 0x000fc400078efcff */
[----:B------:R-:W-:Y:S02]  /*2fb0*/  ISETP.LT.AND P0, PT, R41, RZ, PT ;  /* 0x000000ff2900720c */ /* 0x000fe40003f01270 */
[----:B------:R-:W-:Y:S02]  /*2fc0*/  IADD3.X R83, R7, -0xf83e0f9, RZ, P6, !PT ;  /* 0xf07c1f0707537810 */ /* 0x000fe400037fe4ff */
[----:B------:R-:W-:Y:S01]  /*2fd0*/  SHF.R.S64 R130, R130, 0x2, R101 ;  /* 0x0000000282827819 */ /* 0x000fe20000001065 */
[C---:B------:R-:W-:Y:S01]  /*2fe0*/  IMAD.WIDE.U32 R4, P6, R12.reuse, 0xf83e0f8, R4 ;  /* 0x0f83e0f80c047825 */ /* 0x040fe200078c0004 */
[----:B------:R-:W-:Y:S02]  /*2ff0*/  SHF.R.S32.HI R28, RZ, 0x1f, R21 ;  /* 0x0000001fff1c7819 */ /* 0x000fe40000011415 */
[----:B------:R-:W-:Y:S01]  /*3000*/  SEL R29, R29, R6, P0 ;  /* 0x000000061d1d7207 */ /* 0x000fe20000000000 */
[----:B------:R-:W-:Y:S01]  /*3010*/  IMAD.WIDE.U32 R10, R12, 0x3e0f83e1, RZ ;  /* 0x3e0f83e10c0a7825 */ /* 0x000fe200078e00ff */
[----:B------:R-:W-:-:S02]  /*3020*/  SEL R38, R83, R7, P0 ;  /* 0x0000000753267207 */ /* 0x000fc40000000000 */
[C---:B------:R-:W-:Y:S01]  /*3030*/  LEA.HI R20, P0, R101.reuse, R130, RZ, 0x1 ;  /* 0x0000008265147211 */ /* 0x040fe200078108ff */
[----:B------:R-:W-:Y:S01]  /*3040*/  IMAD.X R7, RZ, RZ, RZ, P6 ;  /* 0x000000ffff077224 */ /* 0x000fe200030e06ff */
[----:B------:R-:W-:Y:S02]  /*3050*/  LEA.HI R227, R28, R21, RZ, 0xc ;  /* 0x000000151ce37211 */ /* 0x000fe400078f60ff */
[----:B------:R-:W-:Y:S01]  /*3060*/  LEA.HI.X.SX32 R21, R101, RZ, 0x1e, P0 ;  /* 0x000000ff65157211 */ /* 0x000fe200000ff6ff */
[----:B------:R-:W-:Y:S01]  /*3070*/  IMAD.MOV.U32 R6, RZ, RZ, R5 ;  /* 0x000000ffff067224 */ /* 0x000fe200078e0005 */
[----:B------:R-:W-:Y:S02]  /*3080*/  IADD3 RZ, P6, R11, R4, RZ ;  /* 0x000000040bff7210 */ /* 0x000fe40007fde0ff */
[----:B------:R-:W-:Y:S01]  /*3090*/  SHF.R.S64 R39, R39, 0x2, R82 ;  /* 0x0000000227277819 */ /* 0x000fe20000001052 */
[----:B------:R-:W-:Y:S01]  /*30a0*/  IMAD.WIDE.U32 R10, R21, 0x3e0f83e1, RZ ;  /* 0x3e0f83e1150a7825 */ /* 0x000fe200078e00ff */
[----:B------:R-:W-:-:S02]  /*30b0*/  LOP3.LUT R99, R99, 0x30, RZ, 0xfc, !PT ;  /* 0x0000003063637812 */ /* 0x000fc400078efcff */
[C---:B------:R-:W-:Y:S01]  /*30c0*/  LEA.HI R39, P0, R82.reuse, R39, RZ, 0x1 ;  /* 0x0000002752277211 */ /* 0x040fe200078108ff */
[----:B------:R-:W-:Y:S01]  /*30d0*/  IMAD.WIDE.U32.X R6, R13, 0xf83e0f8, R6, P6 ;  /* 0x0f83e0f80d067825 */ /* 0x000fe200030e0406 */
[----:B------:R-:W-:Y:S02]  /*30e0*/  SHF.R.S32.HI R28, RZ, 0x1f, R99 ;  /* 0x0000001fff1c7819 */ /* 0x000fe40000011463 */
[----:B------:R-:W-:Y:S01]  /*30f0*/  LEA.HI.X.SX32 R83, R82, RZ, 0x1e, P0 ;  /* 0x000000ff52537211 */ /* 0x000fe200000ff6ff */
[----:B------:R-:W-:Y:S01]  /*3100*/  IMAD.WIDE.U32 R4, R20, 0x3e0f83e1, RZ ;  /* 0x3e0f83e114047825 */ /* 0x000fe200078e00ff */
[----:B------:R-:W-:-:S03]  /*3110*/  IADD3 R105, P0, R6, -0x3e0f83e1, RZ ;  /* 0xc1f07c1f06697810 */ /* 0x000fc60007f1e0ff */
[----:B------:R-:W-:Y:S01]  /*3120*/  IMAD.WIDE.U32 R10, P6, R20, 0xf83e0f8, R10 ;  /* 0x0f83e0f8140a7825 */ /* 0x000fe200078c000a */
[----:B------:R-:W-:-:S03]  /*3130*/  LEA.HI R225, R28, R99, RZ, 0xc ;  /* 0x000000631ce17211 */ /* 0x000fc600078f60ff */
[----:B------:R-:W-:Y:S01]  /*3140*/  IMAD.WIDE.U32 R80, R50, -0x42, R80 ;  /* 0xffffffbe32507825 */ /* 0x000fe200078e0050 */
[----:B------:R-:W-:-:S03]  /*3150*/  IADD3.X R99, R7, -0xf83e0f9, RZ, P0, !PT ;  /* 0xf07c1f0707637810 */ /* 0x000fc600007fe4ff */
[----:B------:R-:W-:Y:S01]  /*3160*/  IMAD R101, R51, -0x42, RZ ;  /* 0xffffffbe33657824 */ /* 0x000fe200078e02ff */
[----:B------:R-:W-:Y:S01]  /*3170*/  IADD3 RZ, P0, R5, R10, RZ ;  /* 0x0000000a05ff7210 */ /* 0x000fe20007f1e0ff */
[----:B------:R-:W-:Y:S01]  /*3180*/  IMAD.X R5, RZ, RZ, RZ, P6 ;  /* 0x000000ffff057224 */ /* 0x000fe200030e06ff */
[----:B------:R-:W-:Y:S01]  /*3190*/  ISETP.LT.AND P6, PT, R13, RZ, PT ;  /* 0x000000ff0d00720c */ /* 0x000fe20003fc1270 */
[----:B------:R-:W-:Y:S01]  /*31a0*/  IMAD R90, R90, -0x42, RZ ;  /* 0xffffffbe5a5a7824 */ /* 0x000fe200078e02ff */
[----:B------:R-:W-:Y:S01]  /*31b0*/  IADD3 R81, R81, -R50, R101 ;  /* 0x8000003251517210 */ /* 0x000fe20007ffe065 */
[----:B------:R-:W-:-:S04]  /*31c0*/  IMAD.WIDE.U32 R50, R91, -0x42, R50 ;  /* 0xffffffbe5b327825 */ /* 0x000fc800078e0032 */
[----:B------:R-:W-:Y:S01]  /*31d0*/  IMAD.MOV.U32 R4, RZ, RZ, R11 ;  /* 0x000000ffff047224 */ /* 0x000fe200078e000b */
[----:B------:R-:W-:Y:S02]  /*31e0*/  SEL R10, R105, R6, P6 ;  /* 0x00000006690a7207 */ /* 0x000fe40003000000 */
[----:B------:R-:W-:Y:S01]  /*31f0*/  IADD3 R51, R51, -R91, R90 ;  /* 0x8000005b33337210 */ /* 0x000fe20007ffe05a */
[----:B------:R-:W-:Y:S01]  /*3200*/  IMAD.WIDE.U32.X R4, R21, 0xf83e0f8, R4, P0 ;  /* 0x0f83e0f815047825 */ /* 0x000fe200000e0404 */
[----:B------:R-:W-:Y:S02]  /*3210*/  SHF.R.S64 R11, R29, 0x2, R38 ;  /* 0x000000021d0b7819 */ /* 0x000fe40000001026 */
[----:B------:R-:W-:Y:S02]  /*3220*/  LEA R6, P0, R50, R194, 0x8 ;  /* 0x000000c232067211 */ /* 0x000fe400078040ff */
[----:B------:R-:W-:Y:S02]  /*3230*/  SEL R82, R99, R7, P6 ;  /* 0x0000000763527207 */ /* 0x000fe40003000000 */
[----:B------:R-:W-:-:S02]  /*3240*/  LEA.HI R11, P6, R38, R11, RZ, 0x1 ;  /* 0x0000000b260b7211 */ /* 0x000fc400078d08ff */
[----:B------:R-:W-:Y:S01]  /*3250*/  LEA.HI.X R7, R50, R195, R51, 0x8, P0 ;  /* 0x000000c332077211 */ /* 0x000fe200000f4433 */
[----:B------:R-:W-:Y:S01]  /*3260*/  IMAD.WIDE.U32 R68, R42, -0x42, R68 ;  /* 0xffffffbe2a447825 */ /* 0x000fe200078e0044 */
[----:B-----5:R0:W-:Y:S01]  /*3270*/  F2I.S64.TRUNC R94, R49 ;  /* 0x00000031005e7311 */ /* 0x0201e2000020d900 */
[----:B------:R-:W-:Y:S02]  /*3280*/  LEA.HI.X.SX32 R28, R38, RZ, 0x1e, P6 ;  /* 0x000000ff261c7211 */ /* 0x000fe400030ff6ff */
[----:B------:R-:W-:Y:S01]  /*3290*/  IMAD.WIDE.U32 R56, R40, -0x42, R56 ;  /* 0xffffffbe28387825 */ /* 0x000fe200078e0038 */
[----:B------:R-:W-:-:S03]  /*32a0*/  ISETP.LT.AND P0, PT, R21, RZ, PT ;  /* 0x000000ff1500720c */ /* 0x000fc60003f01270 */
[----:B------:R-:W-:Y:S02]  /*32b0*/  IMAD R131, R43, -0x42, RZ ;  /* 0xffffffbe2b837824 */ /* 0x000fe400078e02ff */
[----:B------:R-:W-:Y:S01]  /*32c0*/  IMAD R135, R41, -0x42, RZ ;  /* 0xffffffbe29877824 */ /* 0x000fe200078e02ff */
[----:B0-----:R-:W-:Y:S01]  /*32d0*/  IADD3 R49, P6, R4, -0x3e0f83e1, RZ ;  /* 0xc1f07c1f04317810 */ /* 0x001fe20007fde0ff */
[----:B------:R-:W-:Y:S01]  /*32e0*/  IMAD.WIDE R6, R237, 0x4, R6 ;  /* 0x00000004ed067825 */ /* 0x000fe200078e0206 */
[----:B------:R-:W-:Y:S02]  /*32f0*/  IADD3 R131, R69, -R42, R131 ;  /* 0x8000002a45837210 */ /* 0x000fe40007ffe083 */
[----:B------:R-:W-:Y:S01]  /*3300*/  IADD3 R135, R57, -R40, R135 ;  /* 0x8000002839877210 */ /* 0x000fe20007ffe087 */
[----:B------:R-:W-:Y:S01]  /*3310*/  IMAD.WIDE.U32 R42, R39, -0x42, R42 ;  /* 0xffffffbe272a7825 */ /* 0x000fe200078e002a */
[----:B------:R-:W-:Y:S02]  /*3320*/  IADD3.X R69, R5, -0xf83e0f9, RZ, P6, !PT ;  /* 0xf07c1f0705457810 */ /* 0x000fe400037fe4ff */
[----:B------:R-:W-:Y:S01]  /*3330*/  SEL R57, R49, R4, P0 ;  /* 0x0000000431397207 */ /* 0x000fe20000000000 */
[----:B------:R-:W-:Y:S01]  /*3340*/  IMAD.WIDE.U32 R40, R11, -0x42, R40 ;  /* 0xffffffbe0b287825 */ /* 0x000fe200078e0028 */
[----:B------:R-:W-:-:S03]  /*3350*/  LEA R4, P6, R80, R6, 0x2 ;  /* 0x0000000650047211 */ /* 0x000fc600078c10ff */
[----:B------:R-:W-:Y:S02]  /*3360*/  IMAD R83, R83, -0x42, RZ ;  /* 0xffffffbe53537824 */ /* 0x000fe400078e02ff */
[----:B------:R-:W-:Y:S01]  /*3370*/  IMAD R29, R28, -0x42, RZ ;  /* 0xffffffbe1c1d7824 */ /* 0x000fe200078e02ff */
[----:B------:R-:W-:Y:S02]  /*3380*/  SEL R28, R69, R5, P0 ;  /* 0x00000005451c7207 */ /* 0x000fe40000000000 */
[----:B------:R-:W-:Y:S02]  /*3390*/  LEA.HI.X R5, R80, R7, R81, 0x2, P6 ;  /* 0x0000000750057211 */ /* 0x000fe400030f1451 */
[----:B------:R-:W-:Y:S02]  /*33a0*/  SHF.R.S64 R69, R10, 0x2, R82 ;  /* 0x000000020a457819 */ /* 0x000fe40000001052 */
[----:B------:R-:W-:Y:S02]  /*33b0*/  IADD3 R43, R43, -R39, R83 ;  /* 0x800000272b2b7210 */ /* 0x000fe40007ffe053 */
[----:B------:R-:W-:-:S02]  /*33c0*/  IADD3 R41, R41, -R11, R29 ;  /* 0x8000000b29297210 */ /* 0x000fc40007ffe01d */
[-C--:B------:R-:W-:Y:S02]  /*33d0*/  LEA R6, P0, R42, R194.reuse, 0x8 ;  /* 0x000000c22a067211 */ /* 0x080fe400078040ff */
[----:B------:R-:W-:Y:S02]  /*33e0*/  LEA R10, P6, R40, R194, 0x8 ;  /* 0x000000c2280a7211 */ /* 0x000fe400078c40ff */
[----:B------:R-:W-:Y:S02]  /*33f0*/  LOP3.LUT R227, R227, 0xfffff000, RZ, 0xc0, !PT ;  /* 0xfffff000e3e37812 */ /* 0x000fe400078ec0ff */
[-C--:B------:R-:W-:Y:S02]  /*3400*/  LEA.HI.X R7, R42, R195.reuse, R43, 0x8, P0 ;  /* 0x000000c32a077211 */ /* 0x080fe400000f442b */
[----:B------:R-:W-:Y:S02]  /*3410*/  LEA.HI.X R11, R40, R195, R41, 0x8, P6 ;  /* 0x000000c3280b7211 */ /* 0x000fe400030f4429 */
[----:B------:R-:W-:-:S02]  /*3420*/  SHF.R.S64 R57, R57, 0x2, R28 ;  /* 0x0000000239397819 */ /* 0x000fc4000000101c */
[----:B------:R-:W-:Y:S01]  /*3430*/  LEA.HI R69, P0, R82, R69, RZ, 0x1 ;  /* 0x0000004552457211 */ /* 0x000fe200078108ff */
[----:B------:R-:W-:Y:S01]  /*3440*/  IMAD.WIDE R10, R227, 0x4, R10 ;  /* 0x00000004e30a7825 */ /* 0x000fe200078e020a */
[----:B------:R-:W-:Y:S02]  /*3450*/  LEA.HI R57, P6, R28, R57, RZ, 0x1 ;  /* 0x000000391c397211 */ /* 0x000fe400078d08ff */
[----:B------:R-:W-:Y:S01]  /*3460*/  LEA.HI.X.SX32 R82, R82, RZ, 0x1e, P0 ;  /* 0x000000ff52527211 */ /* 0x000fe200000ff6ff */
[----:B------:R-:W-:Y:S01]  /*3470*/  IMAD.WIDE.U32 R38, R69, -0x42, R12 ;  /* 0xffffffbe45267825 */ /* 0x000fe200078e000c */
[----:B------:R-:W-:Y:S02]  /*3480*/  LEA.HI.X.SX32 R49, R28, RZ, 0x1e, P6 ;  /* 0x000000ff1c317211 */ /* 0x000fe400030ff6ff */
[----:B------:R-:W-:Y:S01]  /*3490*/  LEA R10, P6, R56, R10, 0x2 ;  /* 0x0000000a380a7211 */ /* 0x000fe200078c10ff */
[----:B------:R-:W-:Y:S02]  /*34a0*/  IMAD R82, R82, -0x42, RZ ;  /* 0xffffffbe52527824 */ /* 0x000fe400078e02ff */
[----:B------:R-:W-:Y:S01]  /*34b0*/  IMAD.WIDE R6, R227, 0x4, R6 ;  /* 0x00000004e3067825 */ /* 0x000fe200078e0206 */
[----:B------:R-:W-:-:S02]  /*34c0*/  LEA.HI.X R11, R56, R11, R135, 0x2, P6 ;  /* 0x0000000b380b7211 */ /* 0x000fc400030f1487 */
[----:B------:R-:W-:Y:S02]  /*34d0*/  IADD3 R39, R39, -R69, R82 ;  /* 0x8000004527277210 */ /* 0x000fe40007ffe052 */
[C---:B------:R-:W-:Y:S01]  /*34e0*/  LEA R90, P6, R38.reuse, R194, 0x8 ;  /* 0x000000c2265a7211 */ /* 0x040fe200078c40ff */
[----:B------:R-:W0:Y:S01]  /*34f0*/  F2I.S64.TRUNC R156, R156 ;  /* 0x0000009c009c7311 */ /* 0x000e22000020d900 */
[----:B------:R-:W-:Y:S01]  /*3500*/  LOP3.LUT R225, R225, 0xfffff000, RZ, 0xc0, !PT ;  /* 0xfffff000e1e17812 */ /* 0x000fe200078ec0ff */
[----:B------:R-:W-:Y:S01]  /*3510*/  IMAD.WIDE.U32 R28, R57, -0x42, R20 ;  /* 0xffffffbe391c7825 */ /* 0x000fe200078e0014 */
[----:B------:R-:W-:Y:S02]  /*3520*/  LEA.HI.X R91, R38, R195, R39, 0x8, P6 ;  /* 0x000000c3265b7211 */ /* 0x000fe400030f4427 */
[----:B------:R-:W-:Y:S01]  /*3530*/  LEA R6, P0, R68, R6, 0x2 ;  /* 0x0000000644067211 */ /* 0x000fe200078010ff */
[----:B------:R-:W-:Y:S01]  /*3540*/  IMAD R83, R49, -0x42, RZ ;  /* 0xffffffbe31537824 */ /* 0x000fe200078e02ff */
[----:B------:R-:W-:Y:S01]  /*3550*/  IADD3 R127, P6, R80, -0x1, RZ ;  /* 0xffffffff507f7810 */ /* 0x000fe20007fde0ff */
[----:B------:R-:W-:Y:S01]  /*3560*/  IMAD.WIDE.U32 R54, R12, -0x42, R54 ;  /* 0xffffffbe0c367825 */ /* 0x000fe200078e0036 */
[----:B------:R-:W-:-:S03]  /*3570*/  LEA.HI.X R7, R68, R7, R131, 0x2, P0 ;  /* 0x0000000744077211 */ /* 0x000fc600000f1483 */
[----:B------:R-:W-:Y:S01]  /*3580*/  IMAD R137, R13, -0x42, RZ ;  /* 0xffffffbe0d897824 */ /* 0x000fe200078e02ff */
[----:B------:R-:W-:Y:S01]  /*3590*/  IADD3 R29, R29, -R57, R83 ;  /* 0x800000391d1d7210 */ /* 0x000fe20007ffe053 */
[----:B------:R-:W-:Y:S01]  /*35a0*/  IMAD.WIDE R90, R225, 0x4, R90 ;  /* 0x00000004e15a7825 */ /* 0x000fe200078e025a */
[----:B------:R-:W-:Y:S02]  /*35b0*/  LEA R82, P0, R28, R194, 0x8 ;  /* 0x000000c21c527211 */ /* 0x000fe400078040ff */
[----:B------:R-:W-:Y:S01]  /*35c0*/  IADD3 R137, R55, -R12, R137 ;  /* 0x8000000c37897210 */ /* 0x000fe20007ffe089 */
[----:B------:R-:W-:Y:S01]  /*35d0*/  IMAD.WIDE.U32 R44, R20, -0x42, R44 ;  /* 0xffffffbe142c7825 */ /* 0x000fe200078e002c */
[----:B------:R-:W-:Y:S02]  /*35e0*/  IADD3.X R130, R81, -0x1, RZ, P6, !PT ;  /* 0xffffffff51827810 */ /* 0x000fe400037fe4ff */
[----:B------:R-:W-:Y:S01]  /*35f0*/  LEA.HI.X R83, R28, R195, R29, 0x8, P0 ;  /* 0x000000c31c537211 */ /* 0x000fe200000f441d */
[----:B------:R-:W-:Y:S01]  /*3600*/  IMAD R69, R21, -0x42, RZ ;  /* 0xffffffbe15457824 */ /* 0x000fe200078e02ff */
[----:B------:R-:W-:Y:S01]  /*3610*/  LEA R12, P6, R54, R90, 0x2 ;  /* 0x0000005a360c7211 */ /* 0x000fe200078c10ff */
[----:B------:R-:W1:Y:S01]  /*3620*/  F2I.S64.TRUNC R116, R116 ;  /* 0x0000007400747311 */ /* 0x000e62000020d900 */
[----:B0-----:R-:W-:-:S02]  /*3630*/  IMAD.WIDE.U32 R80, R94, 0x42, R156 ;  /* 0x000000425e507825 */ /* 0x001fc400078e009c */
[----:B------:R-:W-:Y:S02]  /*3640*/  IADD3 R69, R45, -R20, R69 ;  /* 0x800000142d457210 */ /* 0x000fe40007ffe045 */
[----:B------:R-:W-:-:S03]  /*3650*/  LEA.HI.X R13, R54, R91, R137, 0x2, P6 ;  /* 0x0000005b360d7211 */ /* 0x000fc600030f1489 */
[----:B------:R-:W0:Y:S01]  /*3660*/  F2I.S64.TRUNC R104, R104 ;  /* 0x0000006800687311 */ /* 0x000e22000020d900 */
[----:B------:R-:W-:Y:S01]  /*3670*/  IMAD.WIDE R82, R225, 0x4, R82 ;  /* 0x00000004e1527825 */ /* 0x000fe200078e0252 */
[----:B------:R-:W-:-:S03]  /*3680*/  IADD3 R134, P6, R68, -0x1, RZ ;  /* 0xffffffff44867810 */ /* 0x000fc60007fde0ff */
[----:B------:R-:W-:Y:S01]  /*3690*/  IMAD R45, R95, 0x42, RZ ;  /* 0x000000425f2d7824 */ /* 0x000fe200078e02ff */
[----:B------:R-:W-:Y:S02]  /*36a0*/  IADD3.X R131, R131, -0x1, RZ, P6, !PT ;  /* 0xffffffff83837810 */ /* 0x000fe400037fe4ff */
[C---:B------:R-:W-:Y:S01]  /*36b0*/  LEA R20, P0, R44.reuse, R82, 0x2 ;  /* 0x000000522c147211 */ /* 0x040fe200078010ff */
[----:B------:R-:W-:Y:S01]  /*36c0*/  IMAD.IADD R68, R81, 0x1, R45 ;  /* 0x0000000151447824 */ /* 0x000fe200078e022d */
[----:B------:R-:W-:Y:S01]  /*36d0*/  IADD3 R81, P6, R80, 0x1104, RZ ;  /* 0x0000110450517810 */ /* 0x000fe20007fde0ff */
[----:B------:R-:W4:Y:S01]  /*36e0*/  F2I.S64.TRUNC R48, R48 ;  /* 0x0000003000307311 */ /* 0x000f22000020d900 */
[----:B------:R-:W-:Y:S02]  /*36f0*/  LEA.HI.X R21, R44, R83, R69, 0x2, P0 ;  /* 0x000000532c157211 */ /* 0x000fe400000f1445 */
[----:B------:R-:W-:Y:S01]  /*3700*/  ISETP.GE.AND P0, PT, R68, RZ, PT ;  /* 0x000000ff4400720c */ /* 0x000fe20003f06270 */
[----:B------:R-:W-:-:S04]  /*3710*/  IMAD.X R45, RZ, RZ, R68, P6 ;  /* 0x000000ffff2d7224 */ /* 0x000fc800030e0644 */
[----:B------:R-:W5:Y:S01]  /*3720*/  F2I.S64.TRUNC R138, R138 ;  /* 0x0000008a008a7311 */ /* 0x000f62000020d900 */
[----:B-1----:R-:W-:Y:S01]  /*3730*/  IMAD R55, R117, 0x42, RZ ;  /* 0x0000004275377824 */ /* 0x002fe200078e02ff */
[----:B------:R-:W-:Y:S01]  /*3740*/  IADD3 R136, P6, R56, -0x1, RZ ;  /* 0xffffffff38887810 */ /* 0x000fe20007fde0ff */
[----:B0-----:R-:W-:Y:S01]  /*3750*/  IMAD.WIDE.U32 R82, R116, 0x42, R104 ;  /* 0x0000004274527825 */ /* 0x001fe200078e0068 */
[----:B------:R-:W-:Y:S02]  /*3760*/  SEL R80, R81, R80, !P0 ;  /* 0x0000005051507207 */ /* 0x000fe40004000000 */
[----:B------:R-:W-:Y:S01]  /*3770*/  SEL R81, R45, R68, !P0 ;  /* 0x000000442d517207 */ /* 0x000fe20004000000 */
[----:B------:R-:W-:Y:S01]  /*3780*/  IMAD.IADD R68, R83, 0x1, R55 ;  /* 0x0000000153447824 */ /* 0x000fe200078e0237 */
[----:B------:R-:W-:Y:S02]  /*3790*/  IADD3.X R135, R135, -0x1, RZ, P6, !PT ;  /* 0xffffffff87877810 */ /* 0x000fe400037fe4ff */
[----:B------:R-:W-:Y:S01]  /*37a0*/  IADD3 R83, P6, R82, 0x1104, RZ ;  /* 0x0000110452537810 */ /* 0x000fe20007fde0ff */
[----:B----4-:R-:W-:-:S04]  /*37b0*/  IMAD R55, R49, 0x42, RZ ;  /* 0x0000004231377824 */ /* 0x010fc800078e02ff */
[----:B------:R-:W-:Y:S01]  /*37c0*/  IMAD.X R45, RZ, RZ, R68, P6 ;  /* 0x000000ffff2d7224 */ /* 0x000fe200030e0644 */
[----:B------:R-:W-:Y:S01]  /*37d0*/  IADD3 R179, P6, R54, -0x1, RZ ;  /* 0xffffffff36b37810 */ /* 0x000fe20007fde0ff */
[----:B-----5:R-:W-:Y:S01]  /*37e0*/  IMAD.WIDE.U32 R56, R48, 0x42, R138 ;  /* 0x0000004230387825 */ /* 0x020fe200078e008a */
[----:B------:R-:W-:Y:S01]  /*37f0*/  ISETP.GE.AND P0, PT, R68, RZ, PT ;  /* 0x000000ff4400720c */ /* 0x000fe20003f06270 */
[----:B------:R-:W0:Y:S01]  /*3800*/  F2I.S64.TRUNC R100, R100 ;  /* 0x0000006400647311 */ /* 0x000e22000020d900 */
[----:B------:R-:W-:Y:S01]  /*3810*/  IADD3.X R137, R137, -0x1, RZ, P6, !PT ;  /* 0xffffffff89897810 */ /* 0x000fe200037fe4ff */
[----:B------:R-:W-:Y:S01]  /*3820*/  IMAD.IADD R54, R57, 0x1, R55 ;  /* 0x0000000139367824 */ /* 0x000fe200078e0237 */
[----:B------:R-:W-:Y:S02]  /*3830*/  IADD3 R57, P6, R56, 0x1104, RZ ;  /* 0x0000110438397810 */ /* 0x000fe40007fde0ff */
[----:B------:R-:W-:-:S03]  /*3840*/  SEL R82, R83, R82, !P0 ;  /* 0x0000005253527207 */ /* 0x000fc60004000000 */
[----:B------:R-:W1:Y:S01]  /*3850*/  F2I.S64.TRUNC R168, R168 ;  /* 0x000000a800a87311 */ /* 0x000e62000020d900 */
[----:B------:R-:W-:Y:S01]  /*3860*/  SEL R83, R45, R68, !P0 ;  /* 0x000000442d537207 */ /* 0x000fe20004000000 */
[----:B------:R-:W-:Y:S01]  /*3870*/  IMAD.X R45, RZ, RZ, R54, P6 ;  /* 0x000000ffff2d7224 */ /* 0x000fe200030e0636 */
[----:B------:R-:W-:-:S04]  /*3880*/  ISETP.GE.AND P0, PT, R54, RZ, PT ;  /* 0x000000ff3600720c */ /* 0x000fc80003f06270 */
[----:B------:R-:W-:Y:S02]  /*3890*/  SEL R56, R57, R56, !P0 ;  /* 0x0000003839387207 */ /* 0x000fe40004000000 */
[----:B------:R-:W-:Y:S02]  /*38a0*/  SEL R57, R45, R54, !P0 ;  /* 0x000000362d397207 */ /* 0x000fe40004000000 */
[----:B------:R-:W-:Y:S01]  /*38b0*/  ISETP.GT.U32.AND P0, PT, R82, 0x1103, PT ;  /* 0x000011035200780c */ /* 0x000fe20003f04070 */
[----:B0-----:R-:W-:Y:S01]  /*38c0*/  IMAD R91, R101, 0x42, RZ ;  /* 0x00000042655b7824 */ /* 0x001fe200078e02ff */
[----:B------:R-:W-:Y:S01]  /*38d0*/  IADD3 R189, P6, R44, -0x1, RZ ;  /* 0xffffffff2cbd7810 */ /* 0x000fe20007fde0ff */
[----:B-1----:R-:W-:Y:S01]  /*38e0*/  IMAD.WIDE.U32 R44, R100, 0x42, R168 ;  /* 0x00000042642c7825 */ /* 0x002fe200078e00a8 */
[----:B------:R-:W-:Y:S02]  /*38f0*/  ISETP.GT.U32.AND.EX P0, PT, R83, RZ, PT, P0 ;  /* 0x000000ff5300720c */ /* 0x000fe40003f04100 */
[----:B------:R-:W-:Y:S01]  /*3900*/  IADD3.X R186, R69, -0x1, RZ, P6, !PT ;  /* 0xffffffff45ba7810 */ /* 0x000fe200037fe4ff */
[----:B------:R-:W-:Y:S01]  /*3910*/  IMAD.IADD R69, R45, 0x1, R91 ;  /* 0x000000012d457824 */ /* 0x000fe200078e025b */
[----:B------:R-:W-:Y:S01]  /*3920*/  ISETP.GT.U32.AND P6, PT, R80, 0x1103, PT ;  /* 0x000011035000780c */ /* 0x000fe20003fc4070 */
[----:B------:R-:W0:Y:S01]  /*3930*/  F2I.S64.TRUNC R124, R124 ;  /* 0x0000007c007c7311 */ /* 0x000e22000020d900 */
[----:B------:R-:W-:-:S02]  /*3940*/  SEL R180, RZ, 0x1, !P0 ;  /* 0x00000001ffb47807 */ /* 0x000fc40004000000 */
[----:B------:R-:W-:Y:S02]  /*3950*/  IADD3 R45, P0, R44, 0x1104, RZ ;  /* 0x000011042c2d7810 */ /* 0x000fe40007f1e0ff */
[----:B------:R-:W-:-:S03]  /*3960*/  ISETP.GT.U32.AND.EX P6, PT, R81, RZ, PT, P6 ;  /* 0x000000ff5100720c */ /* 0x000fc60003fc4160 */
[----:B------:R-:W1:Y:S01]  /*3970*/  F2I.S64.TRUNC R164, R164 ;  /* 0x000000a400a47311 */ /* 0x000e62000020d900 */
[----:B------:R-:W-:Y:S01]  /*3980*/  IMAD.X R68, RZ, RZ, R69, P0 ;  /* 0x000000ffff447224 */ /* 0x000fe200000e0645 */
[----:B------:R-:W-:Y:S02]  /*3990*/  IADD3 R196, P0, R50, -0x1, RZ ;  /* 0xffffffff32c47810 */ /* 0x000fe40007f1e0ff */
[----:B------:R-:W-:Y:S02]  /*39a0*/  SEL R181, RZ, 0x1fffe, !P6 ;  /* 0x0001fffeffb57807 */ /* 0x000fe40007000000 */
[----:B------:R-:W-:Y:S02]  /*39b0*/  ISETP.GE.AND P6, PT, R69, RZ, PT ;  /* 0x000000ff4500720c */ /* 0x000fe40003fc6270 */
[----:B------:R-:W-:Y:S01]  /*39c0*/  IADD3.X R199, R51, -0x1, RZ, P0, !PT ;  /* 0xffffffff33c77810 */ /* 0x000fe200007fe4ff */
[----:B------:R1:W4:Y:S01]  /*39d0*/  F2I.S64.TRUNC R54, R98 ;  /* 0x0000006200367311 */ /* 0x000322000020d900 */
[----:B------:R-:W-:-:S02]  /*39e0*/  ISETP.GT.U32.AND P0, PT, R56, 0x1103, PT ;  /* 0x000011033800780c */ /* 0x000fc40003f04070 */
[----:B------:R-:W-:Y:S02]  /*39f0*/  SEL R44, R45, R44, !P6 ;  /* 0x0000002c2d2c7207 */ /* 0x000fe40007000000 */
[----:B------:R-:W-:-:S03]  /*3a00*/  SEL R45, R68, R69, !P6 ;  /* 0x00000045442d7207 */ /* 0x000fc60007000000 */
[----:B------:R-:W5:Y:S01]  /*3a10*/  F2I.S64.TRUNC R132, R132 ;  /* 0x0000008400847311 */ /* 0x000f62000020d900 */
[----:B0-----:R-:W-:Y:S01]  /*3a20*/  IMAD R69, R125, 0x42, RZ ;  /* 0x000000427d457824 */ /* 0x001fe200078e02ff */
[----:B------:R-:W-:Y:S01]  /*3a30*/  ISETP.GT.U32.AND.EX P0, PT, R57, RZ, PT, P0 ;  /* 0x000000ff3900720c */ /* 0x000fe20003f04100 */
[----:B-1----:R-:W-:Y:S01]  /*3a40*/  IMAD.WIDE.U32 R98, R124, 0x42, R164 ;  /* 0x000000427c627825 */ /* 0x002fe200078e00a4 */
[----:B------:R-:W-:Y:S02]  /*3a50*/  ISETP.GT.U32.AND P6, PT, R44, 0x1103, PT ;  /* 0x000011032c00780c */ /* 0x000fe40003fc4070 */
[----:B------:R-:W-:Y:S01]  /*3a60*/  SEL R188, RZ, 0x7fff8, !P0 ;  /* 0x0007fff8ffbc7807 */ /* 0x000fe20004000000 */
[----:B------:R-:W-:Y:S01]  /*3a70*/  IMAD.IADD R51, R99, 0x1, R69 ;  /* 0x0000000163337824 */ /* 0x000fe200078e0245 */
[----:B------:R-:W-:Y:S02]  /*3a80*/  ISETP.GT.U32.AND.EX P6, PT, R45, RZ, PT, P6 ;  /* 0x000000ff2d00720c */ /* 0x000fe40003fc4160 */
[----:B------:R-:W-:Y:S01]  /*3a90*/  IADD3 R99, P0, R98, 0x1104, RZ ;  /* 0x0000110462637810 */ /* 0x000fe20007f1e0ff */
[----:B------:R5:W0:Y:S01]  /*3aa0*/  F2I.S64.TRUNC R90, R114 ;  /* 0x00000072005a7311 */ /* 0x000a22000020d900 */
[----:B------:R-:W-:Y:S01]  /*3ab0*/  SEL R187, RZ, 0x4, !P6 ;  /* 0x00000004ffbb7807 */ /* 0x000fe20007000000 */
[----:B----4-:R-:W-:Y:S01]  /*3ac0*/  IMAD R69, R55, 0x42, RZ ;  /* 0x0000004237457824 */ /* 0x010fe200078e02ff */
[----:B------:R-:W-:Y:S01]  /*3ad0*/  ISETP.GE.AND P6, PT, R51, RZ, PT ;  /* 0x000000ff3300720c */ /* 0x000fe20003fc6270 */
[----:B------:R-:W-:-:S04]  /*3ae0*/  IMAD.X R50, RZ, RZ, R51, P0 ;  /* 0x000000ffff327224 */ /* 0x000fc800000e0633 */
[----:B------:R-:W1:Y:S01]  /*3af0*/  F2I.S64.TRUNC R110, R110 ;  /* 0x0000006e006e7311 */ /* 0x000e62000020d900 */
[----:B-----5:R-:W-:Y:S01]  /*3b00*/  IMAD.WIDE.U32 R114, R54, 0x42, R132 ;  /* 0x0000004236727825 */ /* 0x020fe200078e0084 */
[----:B------:R-:W-:Y:S02]  /*3b10*/  SEL R98, R99, R98, !P6 ;  /* 0x0000006263627207 */ /* 0x000fe40007000000 */
[----:B------:R-:W-:Y:S01]  /*3b20*/  SEL R99, R50, R51, !P6 ;  /* 0x0000003332637207 */ /* 0x000fe20007000000 */
[----:B------:R-:W-:Y:S01]  /*3b30*/  IMAD.IADD R69, R115, 0x1, R69 ;  /* 0x0000000173457824 */ /* 0x000fe200078e0245 */
[----:B------:R-:W-:Y:S02]  /*3b40*/  IADD3 R197, P0, R42, -0x1, RZ ;  /* 0xffffffff2ac57810 */ /* 0x000fe40007f1e0ff */
[----:B------:R-:W-:Y:S02]  /*3b50*/  IADD3 R115, P6, R114, 0x1104, RZ ;  /* 0x0000110472737810 */ /* 0x000fe40007fde0ff */
[----:B------:R-:W-:Y:S01]  /*3b60*/  IADD3.X R192, R43, -0x1, RZ, P0, !PT ;  /* 0xffffffff2bc07810 */ /* 0x000fe200007fe4ff */
[----:B------:R-:W4:Y:S01]  /*3b70*/  F2I.S64.TRUNC R120, R120 ;  /* 0x0000007800787311 */ /* 0x000f22000020d900 */
[----:B------:R-:W-:Y:S01]  /*3b80*/  ISETP.GE.AND P0, PT, R69, RZ, PT ;  /* 0x000000ff4500720c */ /* 0x000fe20003f06270 */
[----:B------:R-:W-:-:S02]  /*3b90*/  IMAD.X R42, RZ, RZ, R69, P6 ;  /* 0x000000ffff2a7224 */ /* 0x000fc400030e0645 */
[----:B0-----:R-:W-:Y:S02]  /*3ba0*/  IMAD R191, R91, 0x42, RZ ;  /* 0x000000425bbf7824 */ /* 0x001fe400078e02ff */
[----:B-1----:R-:W-:Y:S02]  /*3bb0*/  IMAD.WIDE.U32 R50, R90, 0x42, R110 ;  /* 0x000000425a327825 */ /* 0x002fe400078e006e */
[----:B------:R-:W0:Y:S01]  /*3bc0*/  F2I.S64.TRUNC R152, R152 ;  /* 0x0000009800987311 */ /* 0x000e22000020d900 */
[----:B------:R-:W-:Y:S01]  /*3bd0*/  SEL R114, R115, R114, !P0 ;  /* 0x0000007273727207 */ /* 0x000fe20004000000 */
[----:B------:R-:W-:Y:S01]  /*3be0*/  IMAD.IADD R43, R51, 0x1, R191 ;  /* 0x00000001332b7824 */ /* 0x000fe200078e02bf */
[----:B------:R-:W-:Y:S02]  /*3bf0*/  SEL R115, R42, R69, !P0 ;  /* 0x000000452a737207 */ /* 0x000fe40004000000 */
[----:B------:R-:W-:Y:S02]  /*3c00*/  IADD3 R193, P6, R40, -0x1, RZ ;  /* 0xffffffff28c17810 */ /* 0x000fe40007fde0ff */
[----:B------:R-:W-:-:S02]  /*3c10*/  IADD3 R51, P0, R50, 0x1104, RZ ;  /* 0x0000110432337810 */ /* 0x000fc40007f1e0ff */
[----:B------:R-:W-:Y:S02]  /*3c20*/  IADD3.X R42, R41, -0x1, RZ, P6, !PT ;  /* 0xffffffff292a7810 */ /* 0x000fe400037fe4ff */
[----:B------:R-:W-:Y:S01]  /*3c30*/  ISETP.GE.AND P6, PT, R43, RZ, PT ;  /* 0x000000ff2b00720c */ /* 0x000fe20003fc6270 */
[----:B------:R-:W-:Y:S01]  /*3c40*/  IMAD.X R40, RZ, RZ, R43, P0 ;  /* 0x000000ffff287224 */ /* 0x000fe200000e062b */
[----:B------:R-:W-:Y:S01]  /*3c50*/  ISETP.GT.U32.AND P0, PT, R114, 0x1103, PT ;  /* 0x000011037200780c */ /* 0x000fe20003f04070 */
[----:B----4-:R-:W-:Y:S01]  /*3c60*/  IMAD R41, R121, 0x42, RZ ;  /* 0x0000004279297824 */ /* 0x010fe200078e02ff */
[----:B------:R-:W-:Y:S01]  /*3c70*/  SEL R50, R51, R50, !P6 ;  /* 0x0000003233327207 */ /* 0x000fe20007000000 */
[----:B0-----:R-:W-:Y:S01]  /*3c80*/  IMAD.WIDE.U32 R68, R120, 0x42, R152 ;  /* 0x0000004278447825 */ /* 0x001fe200078e0098 */
[----:B------:R-:W-:Y:S02]  /*3c90*/  SEL R51, R40, R43, !P6 ;  /* 0x0000002b28337207 */ /* 0x000fe40007000000 */
[----:B------:R-:W-:-:S02]  /*3ca0*/  ISETP.GT.U32.AND.EX P0, PT, R115, RZ, PT, P0 ;  /* 0x000000ff7300720c */ /* 0x000fc40003f04100 */
[----:B------:R-:W-:Y:S01]  /*3cb0*/  ISETP.GT.U32.AND P6, PT, R98, 0x1103, PT ;  /* 0x000011036200780c */ /* 0x000fe20003fc4070 */
[----:B------:R-:W-:Y:S01]  /*3cc0*/  IMAD.IADD R41, R69, 0x1, R41 ;  /* 0x0000000145297824 */ /* 0x000fe200078e0229 */
[----:B------:R-:W-:Y:S02]  /*3cd0*/  SEL R190, RZ, 0x1, !P0 ;  /* 0x00000001ffbe7807 */ /* 0x000fe40004000000 */
[----:B------:R-:W-:Y:S02]  /*3ce0*/  ISETP.GT.U32.AND.EX P6, PT, R99, RZ, PT, P6 ;  /* 0x000000ff6300720c */ /* 0x000fe40003fc4160 */
[----:B------:R-:W-:Y:S02]  /*3cf0*/  IADD3 R69, P0, R68, 0x1104, RZ ;  /* 0x0000110444457810 */ /* 0x000fe40007f1e0ff */
[----:B------:R-:W-:Y:S02]  /*3d00*/  SEL R191, RZ, 0x1fffe, !P6 ;  /* 0x0001fffeffbf7807 */ /* 0x000fe40007000000 */
[----:B------:R-:W-:Y:S01]  /*3d10*/  ISETP.GE.AND P6, PT, R41, RZ, PT ;  /* 0x000000ff2900720c */ /* 0x000fe20003fc6270 */
[----:B------:R-:W-:Y:S01]  /*3d20*/  IMAD.X R40, RZ, RZ, R41, P0 ;  /* 0x000000ffff287224 */ /* 0x000fe200000e0629 */
[----:B------:R-:W-:-:S02]  /*3d30*/  IADD3 R38, P0, R38, -0x1, RZ ;  /* 0xffffffff26267810 */ /* 0x000fc40007f1e0ff */
[----:B------:R-:W-:Y:S02]  /*3d40*/  SEL R68, R69, R68, !P6 ;  /* 0x0000004445447207 */ /* 0x000fe40007000000 */
[----:B------:R-:W-:Y:S02]  /*3d50*/  SEL R69, R40, R41, !P6 ;  /* 0x0000002928457207 */ /* 0x000fe40007000000 */
[----:B------:R-:W-:Y:S02]  /*3d60*/  IADD3.X R40, R39, -0x1, RZ, P0, !PT ;  /* 0xffffffff27287810 */ /* 0x000fe400007fe4ff */
[----:B------:R-:W-:Y:S02]  /*3d70*/  IADD3 R28, P0, R28, -0x1, RZ ;  /* 0xffffffff1c1c7810 */ /* 0x000fe40007f1e0ff */
[----:B------:R-:W-:Y:S02]  /*3d80*/  LOP3.LUT R127, R196, R127, RZ, 0xfc, !PT ;  /* 0x0000007fc47f7212 */ /* 0x000fe400078efcff */
[----:B------:R-:W-:-:S02]  /*3d90*/  LOP3.LUT R134, R197, R134, RZ, 0xfc, !PT ;  /* 0x00000086c5867212 */ /* 0x000fc400078efcff */
[----:B------:R-:W-:Y:S02]  /*3da0*/  IADD3.X R39, R29, -0x1, RZ, P0, !PT ;  /* 0xffffffff1d277810 */ /* 0x000fe400007fe4ff */
[----:B--2---:R-:W-:Y:S02]  /*3db0*/  SEL R16, R16, RZ, P3 ;  /* 0x000000ff10107207 */ /* 0x004fe40001800000 */
[----:B------:R-:W-:Y:S02]  /*3dc0*/  ISETP.LT.U32.AND P0, PT, R127, 0x40, PT ;  /* 0x000000407f00780c */ /* 0x000fe40003f01070 */
[----:B------:R-:W-:Y:S02]  /*3dd0*/  ISETP.LT.U32.AND P3, PT, R134, 0x40, PT ;  /* 0x000000408600780c */ /* 0x000fe40003f61070 */
[----:B------:R-:W-:Y:S02]  /*3de0*/  LOP3.LUT R130, R199, R130, RZ, 0xfc, !PT ;  /* 0x00000082c7827212 */ /* 0x000fe400078efcff */
[----:B------:R-:W-:-:S02]  /*3df0*/  LOP3.LUT R131, R192, R131, RZ, 0xfc, !PT ;  /* 0x00000083c0837212 */ /* 0x000fc400078efcff */
[----:B------:R-:W-:Y:S02]  /*3e00*/  ISETP.LT.U32.AND.EX P0, PT, R130, RZ, !P5, P0 ;  /* 0x000000ff8200720c */ /* 0x000fe40006f01100 */
[----:B------:R-:W-:Y:S02]  /*3e10*/  ISETP.LT.U32.AND.EX P3, PT, R131, RZ, !P1, P3 ;  /* 0x000000ff8300720c */ /* 0x000fe40004f61130 */
[----:B------:R-:W-:Y:S01]  /*3e20*/  LOP3.LUT R135, R42, R135, RZ, 0xfc, !PT ;  /* 0x000000872a877212 */ /* 0x000fe200078efcff */
[----:B------:R-:W-:Y:S01]  /*3e30*/  IMAD.MOV.U32 R42, RZ, RZ, RZ ;  /* 0x000000ffff2a7224 */ /* 0x000fe200078e00ff */
[----:B------:R-:W-:Y:S02]  /*3e40*/  LOP3.LUT R137, R40, R137, RZ, 0xfc, !PT ;  /* 0x0000008928897212 */ /* 0x000fe400078efcff */
[----:B------:R-:W-:Y:S02]  /*3e50*/  CS2R R40, SRZ ;  /* 0x0000000000287805 */ /* 0x000fe4000001ff00 */
[----:B---3--:R-:W-:-:S02]  /*3e60*/  SEL R43, R8, RZ, P4 ;  /* 0x000000ff082b7207 */ /* 0x008fc40002000000 */
[----:B------:R-:W-:Y:S02]  /*3e70*/  ISETP.GT.U32.AND P6, PT, R50, 0x1103, PT ;  /* 0x000011033200780c */ /* 0x000fe40003fc4070 */
[----:B------:R-:W-:Y:S01]  /*3e80*/  ISETP.GT.U32.AND P4, PT, R68, 0x1103, PT ;  /* 0x000011034400780c */ /* 0x000fe20003f84070 */
[----:B------:R-:W2:Y:S01]  /*3e90*/  @P0 LDG.E.EL R42, desc[UR4][R4.64+-0x104] ;  /* 0xfffefc04042a0981 */ /* 0x000ea2000c2e1900 */
[----:B------:R-:W-:-:S03]  /*3ea0*/  ISETP.GT.U32.AND.EX P6, PT, R51, RZ, PT, P6 ;  /* 0x000000ff3300720c */ /* 0x000fc60003fc4160 */
[----:B------:R-:W3:Y:S01]  /*3eb0*/  @P3 LDG.E.EL R41, desc[UR4][R6.64+-0x104] ;  /* 0xfffefc0406293981 */ /* 0x000ee2000c2e1900 */
[----:B------:R-:W-:Y:S02]  /*3ec0*/  ISETP.GT.U32.AND.EX P4, PT, R69, RZ, PT, P4 ;  /* 0x000000ff4500720c */ /* 0x000fe40003f84140 */
[----:B------:R-:W-:Y:S02]  /*3ed0*/  LOP3.LUT R136, R193, R136, RZ, 0xfc, !PT ;  /* 0x00000088c1887212 */ /* 0x000fe400078efcff */
[----:B------:R-:W-:Y:S02]  /*3ee0*/  LOP3.LUT R179, R38, R179, RZ, 0xfc, !PT ;  /* 0x000000b326b37212 */ /* 0x000fe400078efcff */
[----:B------:R-:W-:Y:S02]  /*3ef0*/  LOP3.LUT R189, R28, R189, RZ, 0xfc, !PT ;  /* 0x000000bd1cbd7212 */ /* 0x000fe400078efcff */
[----:B------:R-:W-:Y:S02]  /*3f00*/  SEL R37, R37, RZ, P2 ;  /* 0x000000ff25257207 */ /* 0x000fe40001000000 */
[----:B------:R-:W-:-:S02]  /*3f10*/  SEL R29, RZ, 0x7fff8, !P6 ;  /* 0x0007fff8ff1d7807 */ /* 0x000fc40007000000 */
[----:B------:R-:W-:Y:S02]  /*3f20*/  SEL R8, RZ, 0x4, !P4 ;  /* 0x00000004ff087807 */ /* 0x000fe40006000000 */
[----:B------:R-:W-:Y:S02]  /*3f30*/  ISETP.LT.U32.AND P2, PT, R136, 0x40, PT ;  /* 0x000000408800780c */ /* 0x000fe40003f41070 */
[----:B------:R-:W-:Y:S02]  /*3f40*/  ISETP.LT.U32.AND P6, PT, R179, 0x40, PT ;  /* 0x00000040b300780c */ /* 0x000fe40003fc1070 */
[----:B------:R-:W-:Y:S02]  /*3f50*/  ISETP.LT.U32.AND P4, PT, R189, 0x40, PT ;  /* 0x00000040bd00780c */ /* 0x000fe40003f81070 */
[----:B------:R-:W-:Y:S02]  /*3f60*/  LOP3.LUT R186, R39, R186, RZ, 0xfc, !PT ;  /* 0x000000ba27ba7212 */ /* 0x000fe400078efcff */
[----:B------:R-:W-:-:S02]  /*3f70*/  ISETP.LT.U32.AND.EX P2, PT, R135, RZ, !P5, P2 ;  /* 0x000000ff8700720c */ /* 0x000fc40006f41120 */
[----:B------:R-:W-:Y:S02]  /*3f80*/  ISETP.LT.U32.AND.EX P6, PT, R137, RZ, !P1, P6 ;  /* 0x000000ff8900720c */ /* 0x000fe40004fc1160 */
[----:B------:R-:W-:Y:S02]  /*3f90*/  ISETP.LT.U32.AND.EX P4, PT, R186, RZ, !P5, P4 ;  /* 0x000000ffba00720c */ /* 0x000fe40006f81140 */
[----:B------:R-:W-:-:S07]  /*3fa0*/  CS2R R38, SRZ ;  /* 0x0000000000267805 */ /* 0x000fce000001ff00 */
[----:B------:R-:W4:Y:S04]  /*3fb0*/  @P2 LDG.E.EL R40, desc[UR4][R10.64+-0x104] ;  /* 0xfffefc040a282981 */ /* 0x000f28000c2e1900 */
[----:B------:R-:W5:Y:S04]  /*3fc0*/  @P6 LDG.E.EL R39, desc[UR4][R12.64+-0x104] ;  /* 0xfffefc040c276981 */ /* 0x000f68000c2e1900 */
[----:B------:R-:W5:Y:S01]  /*3fd0*/  @P4 LDG.E.EL R38, desc[UR4][R20.64+-0x104] ;  /* 0xfffefc0414264981 */ /* 0x000f62000c2e1900 */
[----:B------:R-:W-:Y:S02]  /*3fe0*/  IMAD.IADD R180, R180, 0x1, R181 ;  /* 0x00000001b4b47824 */ /* 0x000fe400078e02b5 */
[----:B------:R-:W-:-:S03]  /*3ff0*/  IMAD.IADD R190, R190, 0x1, R191 ;  /* 0x00000001bebe7824 */ /* 0x000fc600078e02bf */
[----:B------:R-:W-:Y:S02]  /*4000*/  LOP3.LUT R180, R180, 0x3, RZ, 0xc0, !PT ;  /* 0x00000003b4b47812 */ /* 0x000fe400078ec0ff */
[----:B------:R-:W-:Y:S02]  /*4010*/  LOP3.LUT R190, R190, 0x3, RZ, 0xc0, !PT ;  /* 0x00000003bebe7812 */ /* 0x000fe400078ec0ff */
[----:B------:R-:W-:Y:S02]  /*4020*/  IADD3 R180, R180, R188, R187 ;  /* 0x000000bcb4b47210 */ /* 0x000fe40007ffe0bb */
[----:B------:R-:W-:Y:S02]  /*4030*/  IADD3 R8, R190, R29, R8 ;  /* 0x0000001dbe087210 */ /* 0x000fe40007ffe008 */
[----:B------:R-:W-:Y:S02]  /*4040*/  LOP3.LUT R65, R0, 0xe, R65, 0xf8, !PT ;  /* 0x0000000e00417812 */ /* 0x000fe400078ef841 */
[----:B--2---:R-:W-:-:S02]  /*4050*/  SEL R42, R42, RZ, P0 ;  /* 0x000000ff2a2a7207 */ /* 0x004fc40000000000 */
[----:B------:R-:W-:Y:S02]  /*4060*/  LOP3.LUT P0, RZ, R180, 0xf, RZ, 0xc0, !PT ;  /* 0x0000000fb4ff7812 */ /* 0x000fe4000780c0ff */
[----:B---3--:R-:W-:Y:S02]  /*4070*/  SEL R41, R41, RZ, P3 ;  /* 0x000000ff29297207 */ /* 0x008fe40001800000 */
[----:B------:R-:W-:Y:S02]  /*4080*/  LOP3.LUT P3, RZ, R8, 0xf, RZ, 0xc0, !PT ;  /* 0x0000000f08ff7812 */ /* 0x000fe4000786c0ff */
[----:B------:R-:W-:Y:S02]  /*4090*/  ISETP.LT.AND P0, PT, R126, 0x9, P0 ;  /* 0x000000097e00780c */ /* 0x000fe40000701270 */
[----:B------:R-:W-:-:S04]  /*40a0*/  ISETP.LT.AND P3, PT, R65, 0x9, P3 ;  /* 0x000000094100780c */ /* 0x000fc80001f61270 */
[----:B------:R-:W-:Y:S02]  /*40b0*/  PLOP3.LUT P0, PT, P3, P0, PT, 0xa8, 0x0 ;  /* 0x000000000000781c */ /* 0x000fe40001f01570 */
[----:B----4-:R-:W-:Y:S02]  /*40c0*/  SEL R40, R40, RZ, P2 ;  /* 0x000000ff28287207 */ /* 0x010fe40001000000 */
[----:B-----5:R-:W-:Y:S02]  /*40d0*/  SEL R39, R39, RZ, P6 ;  /* 0x000000ff27277207 */ /* 0x020fe40003000000 */
[----:B------:R-:W-:-:S07]  /*40e0*/  SEL R38, R38, RZ, P4 ;  /* 0x000000ff26267207 */ /* 0x000fce0002000000 */
[----:B------:R-:W-:Y:S05]  /*40f0*/  @!P0 BRA `(.L_x_1) ;  /* 0x0000000000408947 */ /* 0x000fea0003800000 */
        /* <DEDUP_REMOVED lines=15> */
[----:B0-----:R-:W-:Y:S05]  /*41f0*/  CALL.ABS.NOINC R28 ;  /* 0x000000001c007343 */ /* 0x001fea0003c00000 */
.L_x_1:
[C---:B------:R-:W-:Y:S01]  /*4200*/  IMAD.WIDE.U32 R6, R115.reuse, 0x3e0f83e1, RZ ;  /* 0x3e0f83e173067825 */ /* 0x040fe200078e00ff */
[----:B------:R-:W-:Y:S01]  /*4210*/  ISETP.LT.AND P2, PT, R115, RZ, PT ;  /* 0x000000ff7300720c */ /* 0x000fe20003f41270 */
[----:B------:R-:W-:Y:S05]  /*4220*/  WARPSYNC.ALL ;  /* 0x0000000000007948 */ /* 0x000fea0003800000 */
[----:B------:R-:W-:Y:S01]  /*4230*/  BAR.SYNC.DEFER_BLOCKING 0x0 ;  /* 0x0000000000007b1d */ /* 0x000fe20000010000 */
[----:B------:R-:W-:Y:S01]  /*4240*/  ISETP.LT.AND P6, PT, R83, RZ, PT ;  /* 0x000000ff5300720c */ /* 0x000fe20003fc1270 */
[----:B------:R-:W-:Y:S01]  /*4250*/  IMAD.WIDE.U32 R10, R114, 0x3e0f83e1, RZ ;  /* 0x3e0f83e1720a7825 */ /* 0x000fe200078e00ff */
[----:B------:R-:W-:-:S03]  /*4260*/  SHF.R.S32.HI R214, RZ, 0x1f, R215 ;  /* 0x0000001fffd67819 */ /* 0x000fc600000114d7 */
[----:B------:R-:W-:Y:S01]  /*4270*/  IMAD.WIDE.U32 R6, P0, R114, 0xf83e0f8, R6 ;  /* 0x0f83e0f872067825 */ /* 0x000fe20007800006 */
[----:B------:R-:W-:-:S03]  /*4280*/  SHF.L.U64.HI R214, R215, 0x2, R214 ;  /* 0x00000002d7d67819 */ /* 0x000fc600000102d6 */
[----:B------:R-:W-:Y:S01]  /*4290*/  IMAD.X R5, RZ, RZ, RZ, P0 ;  /* 0x000000ffff057224 */ /* 0x000fe200000e06ff */
[----:B------:R-:W-:Y:S01]  /*42a0*/  IADD3 RZ, P0, R11, R6, RZ ;  /* 0x000000060bff7210 */ /* 0x000fe20007f1e0ff */
[----:B------:R-:W-:Y:S02]  /*42b0*/  IMAD.MOV.U32 R4, RZ, RZ, R7 ;  /* 0x000000ffff047224 */ /* 0x000fe400078e0007 */
[----:B------:R-:W-:-:S04]  /*42c0*/  IMAD.WIDE.U32 R126, R99, 0x3e0f83e1, RZ ;  /* 0x3e0f83e1637e7825 */ /* 0x000fc800078e00ff */
[----:B------:R-:W-:-:S04]  /*42d0*/  IMAD.WIDE.U32.X R4, R115, 0xf83e0f8, R4, P0 ;  /* 0x0f83e0f873047825 */ /* 0x000fc800000e0404 */
[----:B------:R-:W-:Y:S01]  /*42e0*/  IMAD.WIDE.U32 R28, R80, 0x3e0f83e1, RZ ;  /* 0x3e0f83e1501c7825 */ /* 0x000fe200078e00ff */
[----:B------:R-:W-:-:S03]  /*42f0*/  IADD3 R7, P0, R4, -0x3e0f83e1, RZ ;  /* 0xc1f07c1f04077810 */ /* 0x000fc60007f1e0ff */
[C---:B------:R-:W-:Y:S01]  /*4300*/  IMAD.WIDE.U32 R126, P3, R98.reuse, 0xf83e0f8, R126 ;  /* 0x0f83e0f8627e7825 */ /* 0x040fe2000786007e */
[----:B------:R-:W-:Y:S02]  /*4310*/  IADD3.X R11, R5, -0xf83e0f9, RZ, P0, !PT ;  /* 0xf07c1f07050b7810 */ /* 0x000fe400007fe4ff */
[----:B------:R-:W-:Y:S01]  /*4320*/  SEL R4, R7, R4, P2 ;  /* 0x0000000407047207 */ /* 0x000fe20001000000 */
[----:B------:R-:W-:Y:S01]  /*4330*/  IMAD.WIDE.U32 R130, R98, 0x3e0f83e1, RZ ;  /* 0x3e0f83e162827825 */ /* 0x000fe200078e00ff */
[----:B------:R-:W-:-:S03]  /*4340*/  SEL R5, R11, R5, P2 ;  /* 0x000000050b057207 */ /* 0x000fc60001000000 */
[----:B------:R-:W-:Y:S01]  /*4350*/  IMAD.SHL.U32 R215, R215, 0x4, RZ ;  /* 0x00000004d7d77824 */ /* 0x000fe200078e00ff */
[----:B------:R-:W-:-:S04]  /*4360*/  SHF.R.S64 R4, R4, 0x2, R5 ;  /* 0x0000000204047819 */ /* 0x000fc80000001005 */
[----:B------:R-:W-:-:S04]  /*4370*/  LEA.HI R4, P0, R5, R4, RZ, 0x1 ;  /* 0x0000000405047211 */ /* 0x000fc800078108ff */
[----:B------:R-:W-:Y:S01]  /*4380*/  LEA.HI.X.SX32 R5, R5, RZ, 0x1e, P0 ;  /* 0x000000ff05057211 */ /* 0x000fe200000ff6ff */
[----:B------:R-:W-:-:S03]  /*4390*/  IMAD.WIDE.U32 R10, R4, 0x3e0f83e1, RZ ;  /* 0x3e0f83e1040a7825 */ /* 0x000fc600078e00ff */
[C---:B------:R-:W-:Y:S01]  /*43a0*/  ISETP.LT.AND P2, PT, R5.reuse, RZ, PT ;  /* 0x000000ff0500720c */ /* 0x040fe20003f41270 */
[----:B------:R-:W-:-:S04]  /*43b0*/  IMAD.WIDE.U32 R6, R5, 0x3e0f83e1, RZ ;  /* 0x3e0f83e105067825 */ /* 0x000fc800078e00ff */
[----:B------:R-:W-:-:S04]  /*43c0*/  IMAD.WIDE.U32 R114, R4, -0x42, R114 ;  /* 0xffffffbe04727825 */ /* 0x000fc800078e0072 */
[----:B------:R-:W-:-:S04]  /*43d0*/  IMAD.WIDE.U32 R6, P0, R4, 0xf83e0f8, R6 ;  /* 0x0f83e0f804067825 */ /* 0x000fc80007800006 */
[----:B------:R-:W-:Y:S01]  /*43e0*/  IMAD.X R13, RZ, RZ, RZ, P0 ;  /* 0x000000ffff0d7224 */ /* 0x000fe200000e06ff */
[----:B------:R-:W-:Y:S01]  /*43f0*/  IADD3 RZ, P0, R11, R6, RZ ;  /* 0x000000060bff7210 */ /* 0x000fe20007f1e0ff */
[----:B------:R-:W-:Y:S02]  /*4400*/  IMAD.MOV.U32 R12, RZ, RZ, R7 ;  /* 0x000000ffff0c7224 */ /* 0x000fe400078e0007 */
[----:B------:R-:W-:-:S04]  /*4410*/  IMAD.WIDE.U32 R6, R83, 0x3e0f83e1, RZ ;  /* 0x3e0f83e153067825 */ /* 0x000fc800078e00ff */
[----:B------:R-:W-:-:S04]  /*4420*/  IMAD.WIDE.U32.X R12, R5, 0xf83e0f8, R12, P0 ;  /* 0x0f83e0f8050c7825 */ /* 0x000fc800000e040c */
[----:B------:R-:W-:Y:S01]  /*4430*/  IMAD.WIDE.U32 R10, R82, 0x3e0f83e1, RZ ;  /* 0x3e0f83e1520a7825 */ /* 0x000fe200078e00ff */
[----:B------:R-:W-:-:S04]  /*4440*/  IADD3 R135, P0, R12, -0x3e0f83e1, RZ ;  /* 0xc1f07c1f0c877810 */ /* 0x000fc80007f1e0ff */
[----:B------:R-:W-:Y:S01]  /*4450*/  IADD3.X R21, R13, -0xf83e0f9, RZ, P0, !PT ;  /* 0xf07c1f070d157810 */ /* 0x000fe200007fe4ff */
[----:B------:R-:W-:Y:S01]  /*4460*/  IMAD.WIDE.U32 R6, P0, R82, 0xf83e0f8, R6 ;  /* 0x0f83e0f852067825 */ /* 0x000fe20007800006 */
[----:B------:R-:W-:Y:S02]  /*4470*/  SEL R135, R135, R12, P2 ;  /* 0x0000000c87877207 */ /* 0x000fe40001000000 */
[----:B------:R-:W-:Y:S01]  /*4480*/  SEL R8, R21, R13, P2 ;  /* 0x0000000d15087207 */ /* 0x000fe20001000000 */
[----:B------:R-:W-:Y:S01]  /*4490*/  IMAD.X R21, RZ, RZ, RZ, P0 ;  /* 0x000000ffff157224 */ /* 0x000fe200000e06ff */
[----:B------:R-:W-:Y:S01]  /*44a0*/  IADD3 RZ, P0, R11, R6, RZ ;  /* 0x000000060bff7210 */ /* 0x000fe20007f1e0ff */
[----:B------:R-:W-:Y:S01]  /*44b0*/  IMAD.WIDE.U32 R10, R81, 0x3e0f83e1, RZ ;  /* 0x3e0f83e1510a7825 */ /* 0x000fe200078e00ff */
[----:B------:R-:W-:-:S03]  /*44c0*/  SHF.R.S64 R135, R135, 0x2, R8 ;  /* 0x0000000287877819 */ /* 0x000fc60000001008 */
[----:B------:R-:W-:Y:S01]  /*44d0*/  IMAD.MOV.U32 R20, RZ, RZ, R7 ;  /* 0x000000ffff147224 */ /* 0x000fe200078e0007 */
[----:B------:R-:W-:Y:S01]  /*44e0*/  LEA.HI R135, P4, R8, R135, RZ, 0x1 ;  /* 0x0000008708877211 */ /* 0x000fe200078908ff */
[----:B------:R-:W-:-:S03]  /*44f0*/  IMAD.WIDE.U32 R10, P2, R80, 0xf83e0f8, R10 ;  /* 0x0f83e0f8500a7825 */ /* 0x000fc6000784000a */
[----:B------:R-:W-:Y:S01]  /*4500*/  LEA.HI.X.SX32 R8, R8, RZ, 0x1e, P4 ;  /* 0x000000ff08087211 */ /* 0x000fe200020ff6ff */
[----:B------:R-:W-:Y:S01]  /*4510*/  IMAD.WIDE.U32.X R20, R83, 0xf83e0f8, R20, P0 ;  /* 0x0f83e0f853147825 */ /* 0x000fe200000e0414 */
[----:B------:R-:W-:-:S03]  /*4520*/  IADD3 RZ, P0, R29, R10, RZ ;  /* 0x0000000a1dff7210 */ /* 0x000fc60007f1e0ff */
[----:B------:R-:W-:Y:S01]  /*4530*/  IMAD.WIDE.U32 R6, R135, -0x42, R4 ;  /* 0xffffffbe87067825 */ /* 0x000fe200078e0004 */
[----:B------:R-:W-:-:S03]  /*4540*/  IADD3 R29, P4, R20, -0x3e0f83e1, RZ ;  /* 0xc1f07c1f141d7810 */ /* 0x000fc60007f9e0ff */
[----:B------:R-:W-:Y:S01]  /*4550*/  IMAD R8, R8, -0x42, RZ ;  /* 0xffffffbe08087824 */ /* 0x000fe200078e02ff */
[----:B------:R-:W-:Y:S01]  /*4560*/  SEL R130, R29, R20, P6 ;  /* 0x000000141d827207 */ /* 0x000fe20003000000 */
[----:B------:R-:W-:Y:S01]  /*4570*/  IMAD.X R13, RZ, RZ, RZ, P3 ;  /* 0x000000ffff0d7224 */ /* 0x000fe200018e06ff */
[----:B------:R-:W-:Y:S01]  /*4580*/  IADD3 RZ, P3, R131, R126, RZ ;  /* 0x0000007e83ff7210 */ /* 0x000fe20007f7e0ff */
[----:B------:R-:W-:Y:S01]  /*4590*/  IMAD.MOV.U32 R12, RZ, RZ, R127 ;  /* 0x000000ffff0c7224 */ /* 0x000fe200078e007f */
[----:B------:R-:W-:Y:S01]  /*45a0*/  IADD3 R127, R7, -R135, R8 ;  /* 0x80000087077f7210 */ /* 0x000fe20007ffe008 */
[----:B------:R-:W-:Y:S01]  /*45b0*/  IMAD R7, R5, -0x42, RZ ;  /* 0xffffffbe05077824 */ /* 0x000fe200078e02ff */
[----:B------:R-:W-:Y:S01]  /*45c0*/  IADD3.X R131, R21, -0xf83e0f9, RZ, P4, !PT ;  /* 0xf07c1f0715837810 */ /* 0x000fe200027fe4ff */
[----:B------:R-:W-:Y:S01]  /*45d0*/  IMAD.WIDE.U32.X R12, R99, 0xf83e0f8, R12, P3 ;  /* 0x0f83e0f8630c7825 */ /* 0x000fe200018e040c */
[----:B------:R-:W-:Y:S02]  /*45e0*/  IADD3 R8, P4, R6, -0x1, RZ ;  /* 0xffffffff06087810 */ /* 0x000fe40007f9e0ff */
[----:B------:R-:W-:Y:S01]  /*45f0*/  SEL R131, R131, R21, P6 ;  /* 0x0000001583837207 */ /* 0x000fe20003000000 */
[----:B------:R-:W-:Y:S01]  /*4600*/  IMAD.WIDE.U32 R20, R69, 0x3e0f83e1, RZ ;  /* 0x3e0f83e145147825 */ /* 0x000fe200078e00ff */
[----:B------:R-:W-:-:S02]  /*4610*/  IADD3 R5, P6, R114, -0x1, RZ ;  /* 0xffffffff72057810 */ /* 0x000fc40007fde0ff */
[----:B------:R-:W-:Y:S01]  /*4620*/  IADD3 R126, R115, -R4, R7 ;  /* 0x80000004737e7210 */ /* 0x000fe20007ffe007 */
[----:B------:R-:W-:Y:S01]  /*4630*/  IMAD.WIDE.U32 R28, R68, 0x3e0f83e1, RZ ;  /* 0x3e0f83e1441c7825 */ /* 0x000fe200078e00ff */
[----:B------:R-:W-:Y:S02]  /*4640*/  IADD3.X R10, R127, -0x1, RZ, P4, !PT ;  /* 0xffffffff7f0a7810 */ /* 0x000fe400027fe4ff */
[----:B------:R-:W-:Y:S01]  /*4650*/  LEA R4, P4, R6, R194, 0x8 ;  /* 0x000000c206047211 */ /* 0x000fe200078840ff */
[----:B------:R-:W-:Y:S01]  /*4660*/  IMAD.WIDE.U32 R20, P3, R68, 0xf83e0f8, R20 ;  /* 0x0f83e0f844147825 */ /* 0x000fe20007860014 */
[----:B------:R-:W-:Y:S02]  /*4670*/  IADD3.X R7, R126, -0x1, RZ, P6, !PT ;  /* 0xffffffff7e077810 */ /* 0x000fe400037fe4ff */
[----:B------:R-:W-:Y:S01]  /*4680*/  LOP3.LUT R5, R8, R5, RZ, 0xfc, !PT ;  /* 0x0000000508057212 */ /* 0x000fe200078efcff */
[----:B------:R-:W-:Y:S01]  /*4690*/  IMAD.MOV.U32 R8, RZ, RZ, RZ ;  /* 0x000000ffff087224 */ /* 0x000fe200078e00ff */
[----:B------:R-:W-:-:S02]  /*46a0*/  LEA.HI.X R127, R6, R195, R127, 0x8, P4 ;  /* 0x000000c3067f7211 */ /* 0x000fc400020f447f */
[----:B------:R-:W-:Y:S01]  /*46b0*/  LOP3.LUT R6, R10, R7, RZ, 0xfc, !PT ;  /* 0x000000070a067212 */ /* 0x000fe200078efcff */
[----:B------:R-:W-:Y:S01]  /*46c0*/  IMAD.X R7, RZ, RZ, RZ, P2 ;  /* 0x000000ffff077224 */ /* 0x000fe200010e06ff */
[----:B------:R-:W-:Y:S01]  /*46d0*/  ISETP.LT.U32.AND P4, PT, R5, 0x40, PT ;  /* 0x000000400500780c */ /* 0x000fe20003f81070 */
[----:B------:R-:W-:Y:S01]  /*46e0*/  IMAD.X R5, RZ, RZ, RZ, P3 ;  /* 0x000000ffff057224 */ /* 0x000fe200018e06ff */
[----:B------:R-:W-:Y:S02]  /*46f0*/  IADD3 R135, P2, R12, -0x3e0f83e1, RZ ;  /* 0xc1f07c1f0c877810 */ /* 0x000fe40007f5e0ff */
[----:B------:R-:W-:Y:S01]  /*4700*/  IADD3 R115, P3, R215, R4, RZ ;  /* 0x00000004d7737210 */ /* 0x000fe20007f7e0ff */
[----:B------:R-:W-:Y:S01]  /*4710*/  IMAD.MOV.U32 R4, RZ, RZ, R21 ;  /* 0x000000ffff047224 */ /* 0x000fe200078e0015 */
[----:B------:R-:W-:Y:S01]  /*4720*/  ISETP.LT.U32.AND.EX P4, PT, R6, RZ, !P1, P4 ;  /* 0x000000ff0600720c */ /* 0x000fe20004f81140 */
[----:B------:R-:W-:Y:S01]  /*4730*/  IMAD.MOV.U32 R6, RZ, RZ, R11 ;  /* 0x000000ffff067224 */ /* 0x000fe200078e000b */
[----:B------:R-:W-:-:S02]  /*4740*/  IADD3.X R187, R13, -0xf83e0f9, RZ, P2, !PT ;  /* 0xf07c1f070dbb7810 */ /* 0x000fc400017fe4ff */
[----:B------:R-:W-:Y:S01]  /*4750*/  IADD3 RZ, P2, R29, R20, RZ ;  /* 0x000000141dff7210 */ /* 0x000fe20007f5e0ff */
[----:B------:R-:W-:Y:S01]  /*4760*/  IMAD.X R29, R214, 0x1, R127, P3 ;  /* 0x00000001d61d7824 */ /* 0x000fe200018e067f */
[C---:B------:R-:W-:Y:S02]  /*4770*/  LEA R10, P6, R114.reuse, R115, 0x2 ;  /* 0x00000073720a7211 */ /* 0x040fe400078c10ff */
[----:B------:R-:W-:Y:S02]  /*4780*/  ISETP.LT.AND P3, PT, R99, RZ, PT ;  /* 0x000000ff6300720c */ /* 0x000fe40003f61270 */
[----:B------:R-:W-:Y:S02]  /*4790*/  LEA.HI.X R11, R114, R29, R126, 0x2, P6 ;  /* 0x0000001d720b7211 */ /* 0x000fe400030f147e */
[----:B------:R-:W-:Y:S02]  /*47a0*/  SEL R186, R135, R12, P3 ;  /* 0x0000000c87ba7207 */ /* 0x000fe40001800000 */
[----:B------:R-:W-:Y:S01]  /*47b0*/  SEL R187, R187, R13, P3 ;  /* 0x0000000dbbbb7207 */ /* 0x000fe20001800000 */
[----:B------:R0:W2:Y:S01]  /*47c0*/  @P4 LDG.E.EL R8, desc[UR4][R10.64+-0x104] ;  /* 0xfffefc040a084981 */ /* 0x0000a2000c2e1900 */
[----:B------:R-:W-:-:S04]  /*47d0*/  IMAD.WIDE.U32.X R12, R81, 0xf83e0f8, R6, P0 ;  /* 0x0f83e0f8510c7825 */ /* 0x000fc800000e0406 */
[----:B------:R-:W-:Y:S01]  /*47e0*/  IMAD.WIDE.U32.X R6, R69, 0xf83e0f8, R4, P2 ;  /* 0x0f83e0f845067825 */ /* 0x000fe200010e0404 */
[----:B------:R-:W-:Y:S02]  /*47f0*/  IADD3 R181, P2, R12, -0x3e0f83e1, RZ ;  /* 0xc1f07c1f0cb57810 */ /* 0x000fe40007f5e0ff */
[----:B------:R-:W-:Y:S02]  /*4800*/  SHF.R.S64 R4, R130, 0x2, R131 ;  /* 0x0000000282047819 */ /* 0x000fe40000001083 */
[----:B------:R-:W-:Y:S02]  /*4810*/  ISETP.LT.AND P6, PT, R81, RZ, PT ;  /* 0x000000ff5100720c */ /* 0x000fe40003fc1270 */
[----:B------:R-:W-:Y:S02]  /*4820*/  IADD3.X R5, R13, -0xf83e0f9, RZ, P2, !PT ;  /* 0xf07c1f070d057810 */ /* 0x000fe400017fe4ff */
[----:B------:R-:W-:Y:S01]  /*4830*/  LEA.HI R4, P3, R131, R4, RZ, 0x1 ;  /* 0x0000000483047211 */ /* 0x000fe200078708ff */
[----:B------:R-:W-:Y:S01]  /*4840*/  IMAD.WIDE.U32 R114, R45, 0x3e0f83e1, RZ ;  /* 0x3e0f83e12d727825 */ /* 0x000fe200078e00ff */
[----:B------:R-:W-:-:S02]  /*4850*/  SEL R180, R5, R13, P6 ;  /* 0x0000000d05b47207 */ /* 0x000fc40003000000 */
[----:B------:R-:W-:Y:S02]  /*4860*/  LEA.HI.X.SX32 R5, R131, RZ, 0x1e, P3 ;  /* 0x000000ff83057211 */ /* 0x000fe400018ff6ff */
[----:B------:R-:W-:Y:S01]  /*4870*/  IADD3 R179, P2, R6, -0x3e0f83e1, RZ ;  /* 0xc1f07c1f06b37810 */ /* 0x000fe20007f5e0ff */
[----:B------:R-:W-:Y:S01]  /*4880*/  IMAD.WIDE.U32 R20, R44, 0x3e0f83e1, RZ ;  /* 0x3e0f83e12c147825 */ /* 0x000fe200078e00ff */
[----:B------:R-:W-:-:S03]  /*4890*/  SEL R181, R181, R12, P6 ;  /* 0x0000000cb5b57207 */ /* 0x000fc60003000000 */
[----:B------:R-:W-:Y:S01]  /*48a0*/  IMAD.WIDE.U32 R114, P0, R44, 0xf83e0f8, R114 ;  /* 0x0f83e0f82c727825 */ /* 0x000fe20007800072 */
[----:B------:R-:W-:Y:S02]  /*48b0*/  ISETP.LT.AND P6, PT, R69, RZ, PT ;  /* 0x000000ff4500720c */ /* 0x000fe40003fc1270 */
[----:B0-----:R-:W-:Y:S01]  /*48c0*/  IADD3.X R11, R7, -0xf83e0f9, RZ, P2, !PT ;  /* 0xf07c1f07070b7810 */ /* 0x001fe200017fe4ff */
[----:B------:R-:W-:-:S04]  /*48d0*/  IMAD.WIDE.U32 R28, R51, 0x3e0f83e1, RZ ;  /* 0x3e0f83e1331c7825 */ /* 0x000fc800078e00ff */
[----:B------:R-:W-:Y:S01]  /*48e0*/  IMAD.WIDE.U32 R126, R5, 0x3e0f83e1, RZ ;  /* 0x3e0f83e1057e7825 */ /* 0x000fe200078e00ff */
[----:B------:R-:W-:Y:S02]  /*48f0*/  IADD3 RZ, P2, R21, R114, RZ ;  /* 0x0000007215ff7210 */ /* 0x000fe40007f5e0ff */
[----:B------:R-:W-:Y:S01]  /*4900*/  SEL R179, R179, R6, P6 ;  /* 0x00000006b3b37207 */ /* 0x000fe20003000000 */
[----:B------:R-:W-:Y:S01]  /*4910*/  IMAD.WIDE.U32 R28, P3, R50, 0xf83e0f8, R28 ;  /* 0x0f83e0f8321c7825 */ /* 0x000fe2000786001c */
[----:B------:R-:W-:-:S03]  /*4920*/  SEL R114, R11, R7, P6 ;  /* 0x000000070b727207 */ /* 0x000fc60003000000 */
[----:B------:R-:W-:-:S04]  /*4930*/  IMAD.WIDE.U32 R126, P6, R4, 0xf83e0f8, R126 ;  /* 0x0f83e0f8047e7825 */ /* 0x000fc800078c007e */
[----:B------:R-:W-:-:S04]  /*4940*/  IMAD.WIDE.U32 R136, R4, 0x3e0f83e1, RZ ;  /* 0x3e0f83e104887825 */ /* 0x000fc800078e00ff */
[----:B------:R-:W-:-:S04]  /*4950*/  IMAD.WIDE.U32 R20, R57, 0x3e0f83e1, RZ ;  /* 0x3e0f83e139147825 */ /* 0x000fc800078e00ff */
[----:B------:R-:W-:Y:S01]  /*4960*/  IMAD.X R7, RZ, RZ, RZ, P3 ;  /* 0x000000ffff077224 */ /* 0x000fe200018e06ff */
[----:B------:R-:W-:Y:S01]  /*4970*/  IADD3 RZ, P3, R137, R126, RZ ;  /* 0x0000007e89ff7210 */ /* 0x000fe20007f7e0ff */
[----:B------:R-:W-:Y:S02]  /*4980*/  IMAD.X R13, RZ, RZ, RZ, P6 ;  /* 0x000000ffff0d7224 */ /* 0x000fe400030e06ff */
[----:B------:R-:W-:Y:S02]  /*4990*/  IMAD.MOV.U32 R12, RZ, RZ, R127 ;  /* 0x000000ffff0c7224 */ /* 0x000fe400078e007f */
[----:B------:R-:W-:Y:S02]  /*49a0*/  IMAD.X R11, RZ, RZ, RZ, P0 ;  /* 0x000000ffff0b7224 */ /* 0x000fe400000e06ff */
[----:B------:R-:W-:-:S04]  /*49b0*/  IMAD.WIDE.U32 R134, R50, 0x3e0f83e1, RZ ;  /* 0x3e0f83e132867825 */ /* 0x000fc800078e00ff */
[----:B------:R-:W-:-:S04]  /*49c0*/  IMAD.WIDE.U32 R20, P0, R56, 0xf83e0f8, R20 ;  /* 0x0f83e0f838147825 */ /* 0x000fc80007800014 */
[----:B------:R-:W-:Y:S01]  /*49d0*/  IMAD.WIDE.U32 R130, R56, 0x3e0f83e1, RZ ;  /* 0x3e0f83e138827825 */ /* 0x000fe200078e00ff */
[----:B------:R-:W-:-:S03]  /*49e0*/  IADD3 RZ, P6, R135, R28, RZ ;  /* 0x0000001c87ff7210 */ /* 0x000fc60007fde0ff */
[----:B------:R-:W-:-:S04]  /*49f0*/  IMAD.WIDE.U32.X R12, R5, 0xf83e0f8, R12, P3 ;  /* 0x0f83e0f8050c7825 */ /* 0x000fc800018e040c */
[----:B------:R-:W-:Y:S02]  /*4a00*/  IMAD.MOV.U32 R10, RZ, RZ, R115 ;  /* 0x000000ffff0a7224 */ /* 0x000fe400078e0073 */
[----:B------:R-:W-:Y:S01]  /*4a10*/  IMAD.X R137, RZ, RZ, RZ, P0 ;  /* 0x000000ffff897224 */ /* 0x000fe200000e06ff */
[----:B------:R-:W-:Y:S01]  /*4a20*/  IADD3 RZ, P0, R131, R20, RZ ;  /* 0x0000001483ff7210 */ /* 0x000fe20007f1e0ff */
[----:B------:R-:W-:Y:S02]  /*4a30*/  IMAD.MOV.U32 R136, RZ, RZ, R21 ;  /* 0x000000ffff887224 */ /* 0x000fe400078e0015 */
[----:B------:R-:W-:Y:S02]  /*4a40*/  IMAD.MOV.U32 R6, RZ, RZ, R29 ;  /* 0x000000ffff067224 */ /* 0x000fe400078e001d */
[----:B------:R-:W-:Y:S01]  /*4a50*/  IMAD.WIDE.U32.X R20, R45, 0xf83e0f8, R10, P2 ;  /* 0x0f83e0f82d147825 */ /* 0x000fe200010e040a */
[----:B------:R-:W-:Y:S02]  /*4a60*/  IADD3 R115, P2, R12, -0x3e0f83e1, RZ ;  /* 0xc1f07c1f0c737810 */ /* 0x000fe40007f5e0ff */
[----:B------:R-:W-:Y:S01]  /*4a70*/  SHF.R.S64 R28, R186, 0x2, R187 ;  /* 0x00000002ba1c7819 */ /* 0x000fe200000010bb */
[----:B------:R-:W-:Y:S01]  /*4a80*/  IMAD.WIDE.U32.X R10, R51, 0xf83e0f8, R6, P6 ;  /* 0x0f83e0f8330a7825 */ /* 0x000fe200030e0406 */
[----:B------:R-:W-:-:S02]  /*4a90*/  ISETP.LT.AND P3, PT, R5, RZ, PT ;  /* 0x000000ff0500720c */ /* 0x000fc40003f61270 */
[----:B------:R-:W-:Y:S02]  /*4aa0*/  IADD3.X R7, R13, -0xf83e0f9, RZ, P2, !PT ;  /* 0xf07c1f070d077810 */ /* 0x000fe400017fe4ff */
[----:B------:R-:W-:Y:S02]  /*4ab0*/  LEA.HI R6, P6, R187, R28, RZ, 0x1 ;  /* 0x0000001cbb067211 */ /* 0x000fe400078d08ff */
[----:B------:R-:W-:Y:S02]  /*4ac0*/  IADD3 R135, P2, R20, -0x3e0f83e1, RZ ;  /* 0xc1f07c1f14877810 */ /* 0x000fe40007f5e0ff */
[----:B------:R-:W-:Y:S02]  /*4ad0*/  SEL R115, R115, R12, P3 ;  /* 0x0000000c73737207 */ /* 0x000fe40001800000 */
[----:B------:R-:W-:Y:S02]  /*4ae0*/  SEL R28, R7, R13, P3 ;  /* 0x0000000d071c7207 */ /* 0x000fe40001800000 */
[----:B------:R-:W-:-:S02]  /*4af0*/  ISETP.LT.AND P3, PT, R45, RZ, PT ;  /* 0x000000ff2d00720c */ /* 0x000fc40003f61270 */
[----:B------:R-:W-:Y:S02]  /*4b00*/  IADD3.X R29, R21, -0xf83e0f9, RZ, P2, !PT ;  /* 0xf07c1f07151d7810 */ /* 0x000fe400017fe4ff */
[----:B------:R-:W-:Y:S02]  /*4b10*/  LEA.HI.X.SX32 R7, R187, RZ, 0x1e, P6 ;  /* 0x000000ffbb077211 */ /* 0x000fe400030ff6ff */
[----:B------:R-:W-:Y:S02]  /*4b20*/  SHF.R.S64 R115, R115, 0x2, R28 ;  /* 0x0000000273737819 */ /* 0x000fe4000000101c */
[----:B------:R-:W-:Y:S02]  /*4b30*/  IADD3 R127, P6, R10, -0x3e0f83e1, RZ ;  /* 0xc1f07c1f0a7f7810 */ /* 0x000fe40007fde0ff */
[----:B------:R-:W-:Y:S02]  /*4b40*/  ISETP.LT.AND P2, PT, R51, RZ, PT ;  /* 0x000000ff3300720c */ /* 0x000fe40003f41270 */
[----:B------:R-:W-:-:S02]  /*4b50*/  SEL R135, R135, R20, P3 ;  /* 0x0000001487877207 */ /* 0x000fc40001800000 */
[----:B------:R-:W-:Y:S01]  /*4b60*/  SEL R134, R29, R21, P3 ;  /* 0x000000151d867207 */ /* 0x000fe20001800000 */
[----:B------:R-:W-:Y:S01]  /*4b70*/  IMAD.WIDE.U32 R12, R7, 0x3e0f83e1, RZ ;  /* 0x3e0f83e1070c7825 */ /* 0x000fe200078e00ff */
[C---:B------:R-:W-:Y:S02]  /*4b80*/  LEA.HI R115, P3, R28.reuse, R115, RZ, 0x1 ;  /* 0x000000731c737211 */ /* 0x040fe400078708ff */
[----:B------:R-:W-:Y:S02]  /*4b90*/  IADD3.X R21, R11, -0xf83e0f9, RZ, P6, !PT ;  /* 0xf07c1f070b157810 */ /* 0x000fe400037fe4ff */
[----:B------:R-:W-:Y:S02]  /*4ba0*/  SEL R130, R127, R10, P2 ;  /* 0x0000000a7f827207 */ /* 0x000fe40001000000 */
[----:B------:R-:W-:Y:S01]  /*4bb0*/  LEA.HI.X.SX32 R10, R28, RZ, 0x1e, P3 ;  /* 0x000000ff1c0a7211 */ /* 0x000fe200018ff6ff */
[----:B------:R-:W-:Y:S01]  /*4bc0*/  IMAD.WIDE.U32 R12, P6, R6, 0xf83e0f8, R12 ;  /* 0x0f83e0f8060c7825 */ /* 0x000fe200078c000c */
[----:B------:R-:W-:-:S03]  /*4bd0*/  SEL R127, R21, R11, P2 ;  /* 0x0000000b157f7207 */ /* 0x000fc60001000000 */
[----:B------:R-:W-:-:S04]  /*4be0*/  IMAD.WIDE.U32 R20, R6, 0x3e0f83e1, RZ ;  /* 0x3e0f83e106147825 */ /* 0x000fc800078e00ff */
[----:B------:R-:W-:Y:S01]  /*4bf0*/  IMAD.WIDE.U32 R28, R115, -0x42, R4 ;  /* 0xffffffbe731c7825 */ /* 0x000fe200078e0004 */
[----:B------:R-:W-:-:S03]  /*4c00*/  IADD3 RZ, P3, R21, R12, RZ ;  /* 0x0000000c15ff7210 */ /* 0x000fc60007f7e0ff */
[----:B------:R-:W-:Y:S02]  /*4c10*/  IMAD R20, R10, -0x42, RZ ;  /* 0xffffffbe0a147824 */ /* 0x000fe400078e02ff */
[----:B------:R-:W-:Y:S01]  /*4c20*/  IMAD.WIDE.U32 R82, R4, -0x42, R82 ;  /* 0xffffffbe04527825 */ /* 0x000fe200078e0052 */
[----:B------:R-:W-:Y:S02]  /*4c30*/  SHF.R.S64 R181, R181, 0x2, R180 ;  /* 0x00000002b5b57819 */ /* 0x000fe400000010b4 */
[----:B------:R-:W-:Y:S01]  /*4c40*/  IADD3 R29, R29, -R115, R20 ;  /* 0x800000731d1d7210 */ /* 0x000fe20007ffe014 */
[----:B------:R-:W-:Y:S02]  /*4c50*/  IMAD.X R11, RZ, RZ, RZ, P6 ;  /* 0x000000ffff0b7224 */ /* 0x000fe400030e06ff */
[----:B------:R-:W-:Y:S02]  /*4c60*/  IMAD.MOV.U32 R10, RZ, RZ, R13 ;  /* 0x000000ffff0a7224 */ /* 0x000fe400078e000d */
[----:B------:R-:W-:Y:S01]  /*4c70*/  IMAD R21, R5, -0x42, RZ ;  /* 0xffffffbe05157824 */ /* 0x000fe200078e02ff */
[----:B------:R-:W-:-:S02]  /*4c80*/  IADD3 R5, P6, R82, -0x1, RZ ;  /* 0xffffffff52057810 */ /* 0x000fc40007fde0ff */
[----:B------:R-:W-:Y:S01]  /*4c90*/  IADD3 R20, P2, R28, -0x1, RZ ;  /* 0xffffffff1c147810 */ /* 0x000fe20007f5e0ff */
[----:B------:R-:W-:Y:S01]  /*4ca0*/  IMAD.WIDE.U32.X R12, R7, 0xf83e0f8, R10, P3 ;  /* 0x0f83e0f8070c7825 */ /* 0x000fe200018e040a */
[----:B------:R-:W-:Y:S02]  /*4cb0*/  IADD3 R126, R83, -R4, R21 ;  /* 0x80000004537e7210 */ /* 0x000fe40007ffe015 */
[----:B------:R-:W-:Y:S02]  /*4cc0*/  LOP3.LUT R5, R20, R5, RZ, 0xfc, !PT ;  /* 0x0000000514057212 */ /* 0x000fe400078efcff */
[----:B------:R-:W-:Y:S02]  /*4cd0*/  IADD3.X R10, R29, -0x1, RZ, P2, !PT ;  /* 0xffffffff1d0a7810 */ /* 0x000fe400017fe4ff */
[----:B------:R-:W-:Y:S02]  /*4ce0*/  LEA.HI R4, P2, R180, R181, RZ, 0x1 ;  /* 0x000000b5b4047211 */ /* 0x000fe400078508ff */
[----:B------:R-:W-:-:S02]  /*4cf0*/  IADD3 R115, P3, R12, -0x3e0f83e1, RZ ;  /* 0xc1f07c1f0c737810 */ /* 0x000fc40007f7e0ff */
[----:B------:R-:W-:Y:S02]  /*4d00*/  IADD3.X R21, R126, -0x1, RZ, P6, !PT ;  /* 0xffffffff7e157810 */ /* 0x000fe400037fe4ff */
[----:B------:R-:W-:Y:S02]  /*4d10*/  ISETP.LT.U32.AND P6, PT, R5, 0x40, PT ;  /* 0x000000400500780c */ /* 0x000fe40003fc1070 */
[----:B------:R-:W-:Y:S02]  /*4d20*/  LEA.HI.X.SX32 R5, R180, RZ, 0x1e, P2 ;  /* 0x000000ffb4057211 */ /* 0x000fe400010ff6ff */
[----:B------:R-:W-:Y:S02]  /*4d30*/  IADD3.X R83, R13, -0xf83e0f9, RZ, P3, !PT ;  /* 0xf07c1f070d537810 */ /* 0x000fe40001ffe4ff */
[----:B------:R-:W-:Y:S02]  /*4d40*/  ISETP.LT.AND P2, PT, R7, RZ, PT ;  /* 0x000000ff0700720c */ /* 0x000fe40003f41270 */
[----:B------:R-:W-:-:S02]  /*4d50*/  LOP3.LUT R21, R10, R21, RZ, 0xfc, !PT ;  /* 0x000000150a157212 */ /* 0x000fc400078efcff */
[C---:B------:R-:W-:Y:S01]  /*4d60*/  LEA R20, P3, R28.reuse, R194, 0x8 ;  /* 0x000000c21c147211 */ /* 0x040fe200078640ff */
[----:B------:R-:W-:Y:S01]  /*4d70*/  IMAD.WIDE.U32 R10, R5, 0x3e0f83e1, RZ ;  /* 0x3e0f83e1050a7825 */ /* 0x000fe200078e00ff */
[----:B------:R-:W-:Y:S02]  /*4d80*/  SEL R115, R115, R12, P2 ;  /* 0x0000000c73737207 */ /* 0x000fe40001000000 */
[----:B------:R-:W-:Y:S02]  /*4d90*/  SEL R180, R83, R13, P2 ;  /* 0x0000000d53b47207 */ /* 0x000fe40001000000 */
[----:B------:R-:W-:Y:S02]  /*4da0*/  ISETP.LT.U32.AND.EX P6, PT, R21, RZ, !P5, P6 ;  /* 0x000000ff1500720c */ /* 0x000fe40006fc1160 */
[----:B------:R-:W-:Y:S02]  /*4db0*/  LEA.HI.X R29, R28, R195, R29, 0x8, P3 ;  /* 0x000000c31c1d7211 */ /* 0x000fe400018f441d */
[----:B------:R-:W-:Y:S01]  /*4dc0*/  IADD3 R21, P2, R20, R215, RZ ;  /* 0x000000d714157210 */ /* 0x000fe20007f5e0ff */
[----:B------:R-:W-:Y:S01]  /*4dd0*/  IMAD.WIDE.U32.X R136, R57, 0xf83e0f8, R136, P0 ;  /* 0x0f83e0f839887825 */ /* 0x000fe200000e0488 */
[----:B------:R-:W-:-:S03]  /*4de0*/  SHF.R.S64 R179, R179, 0x2, R114 ;  /* 0x00000002b3b37819 */ /* 0x000fc60000001072 */
[----:B------:R-:W-:-:S04]  /*4df0*/  IMAD.WIDE.U32 R10, P0, R4, 0xf83e0f8, R10 ;  /* 0x0f83e0f8040a7825 */ /* 0x000fc8000780000a */
[----:B------:R-:W-:-:S04]  /*4e00*/  IMAD.WIDE.U32 R12, R4, 0x3e0f83e1, RZ ;  /* 0x3e0f83e1040c7825 */ /* 0x000fc800078e00ff */
[----:B------:R-:W-:Y:S01]  /*4e10*/  IMAD.X R29, R29, 0x1, R214, P2 ;  /* 0x000000011d1d7824 */ /* 0x000fe200010e06d6 */
[C---:B------:R-:W-:Y:S01]  /*4e20*/  LEA R12, P2, R82.reuse, R21, 0x2 ;  /* 0x00000015520c7211 */ /* 0x040fe200078410ff */
[----:B------:R-:W-:Y:S01]  /*4e30*/  IMAD.X R83, RZ, RZ, RZ, P0 ;  /* 0x000000ffff537224 */ /* 0x000fe200000e06ff */
[----:B------:R-:W-:Y:S02]  /*4e40*/  IADD3 RZ, P0, R13, R10, RZ ;  /* 0x0000000a0dff7210 */ /* 0x000fe40007f1e0ff */
[----:B------:R-:W-:Y:S02]  /*4e50*/  LEA.HI.X R13, R82, R29, R126, 0x2, P2 ;  /* 0x0000001d520d7211 */ /* 0x000fe400010f147e */
[C---:B------:R-:W-:Y:S01]  /*4e60*/  LEA.HI R10, P2, R114.reuse, R179, RZ, 0x1 ;  /* 0x000000b3720a7211 */ /* 0x040fe200078508ff */
[----:B------:R-:W-:Y:S01]  /*4e70*/  IMAD.MOV.U32 R82, RZ, RZ, R11 ;  /* 0x000000ffff527224 */ /* 0x000fe200078e000b */
[----:B------:R-:W-:Y:S01]  /*4e80*/  IADD3 R131, P3, R136, -0x3e0f83e1, RZ ;  /* 0xc1f07c1f88837810 */ /* 0x000fe20007f7e0ff */
[----:B------:R-:W-:Y:S01]  /*4e90*/  IMAD.MOV.U32 R126, RZ, RZ, RZ ;  /* 0x000000ffff7e7224 */ /* 0x000fe200078e00ff */
[----:B------:R-:W-:-:S02]  /*4ea0*/  LEA.HI.X.SX32 R11, R114, RZ, 0x1e, P2 ;  /* 0x000000ff720b7211 */ /* 0x000fc400010ff6ff */
[----:B------:R-:W-:Y:S02]  /*4eb0*/  ISETP.LT.AND P2, PT, R57, RZ, PT ;  /* 0x000000ff3900720c */ /* 0x000fe40003f41270 */
[----:B------:R-:W-:Y:S01]  /*4ec0*/  IADD3.X R29, R137, -0xf83e0f9, RZ, P3, !PT ;  /* 0xf07c1f07891d7810 */ /* 0x000fe20001ffe4ff */
[----:B------:R-:W-:Y:S01]  /*4ed0*/  IMAD.WIDE.U32 R20, R11, 0x3e0f83e1, RZ ;  /* 0x3e0f83e10b147825 */ /* 0x000fe200078e00ff */
[----:B------:R0:W3:Y:S01]  /*4ee0*/  @P6 LDG.E.EL R126, desc[UR4][R12.64+-0x104] ;  /* 0xfffefc040c7e6981 */ /* 0x0000e2000c2e1900 */
[----:B------:R-:W-:Y:S02]  /*4ef0*/  SHF.R.S64 R28, R115, 0x2, R180 ;  /* 0x00000002731c7819 */ /* 0x000fe400000010b4 */
[----:B------:R-:W-:Y:S01]  /*4f00*/  SEL R131, R131, R136, P2 ;  /* 0x0000008883837207 */ /* 0x000fe20001000000 */
[----:B------:R-:W-:Y:S01]  /*4f10*/  IMAD.WIDE.U32.X R82, R5, 0xf83e0f8, R82, P0 ;  /* 0x0f83e0f805527825 */ /* 0x000fe200000e0452 */
[----:B------:R-:W-:Y:S02]  /*4f20*/  SEL R136, R29, R137, P2 ;  /* 0x000000891d887207 */ /* 0x000fe40001000000 */
[----:B------:R-:W-:Y:S01]  /*4f30*/  LEA.HI R137, P3, R180, R28, RZ, 0x1 ;  /* 0x0000001cb4897211 */ /* 0x000fe200078708ff */
[----:B------:R-:W-:-:S04]  /*4f40*/  IMAD.WIDE.U32 R28, R10, 0x3e0f83e1, RZ ;  /* 0x3e0f83e10a1c7825 */ /* 0x000fc800078e00ff */
[----:B------:R-:W-:Y:S01]  /*4f50*/  IMAD.WIDE.U32 R20, P0, R10, 0xf83e0f8, R20 ;  /* 0x0f83e0f80a147825 */ /* 0x000fe20007800014 */
[----:B------:R-:W-:-:S03]  /*4f60*/  IADD3 R181, P2, R82, -0x3e0f83e1, RZ ;  /* 0xc1f07c1f52b57810 */ /* 0x000fc60007f5e0ff */
[----:B0-----:R-:W-:Y:S01]  /*4f70*/  IMAD.X R13, RZ, RZ, RZ, P0 ;  /* 0x000000ffff0d7224 */ /* 0x001fe200000e06ff */
[----:B------:R-:W-:Y:S01]  /*4f80*/  IADD3 RZ, P0, R29, R20, RZ ;  /* 0x000000141dff7210 */ /* 0x000fe20007f1e0ff */
[----:B------:R-:W-:Y:S01]  /*4f90*/  IMAD.MOV.U32 R12, RZ, RZ, R21 ;  /* 0x000000ffff0c7224 */ /* 0x000fe200078e0015 */
[----:B------:R-:W-:Y:S02]  /*4fa0*/  LEA.HI.X.SX32 R28, R180, RZ, 0x1e, P3 ;  /* 0x000000ffb41c7211 */ /* 0x000fe400018ff6ff */
[----:B------:R-:W-:Y:S01]  /*4fb0*/  ISETP.LT.AND P3, PT, R5, RZ, PT ;  /* 0x000000ff0500720c */ /* 0x000fe20003f61270 */
[----:B------:R-:W-:Y:S01]  /*4fc0*/  IMAD.WIDE.U32.X R12, R11, 0xf83e0f8, R12, P0 ;  /* 0x0f83e0f80b0c7825 */ /* 0x000fe200000e040c */
[----:B------:R-:W-:-:S03]  /*4fd0*/  IADD3.X R187, R83, -0xf83e0f9, RZ, P2, !PT ;  /* 0xf07c1f0753bb7810 */ /* 0x000fc600017fe4ff */
[----:B------:R-:W-:-:S04]  /*4fe0*/  IMAD.WIDE.U32 R114, R137, -0x42, R6 ;  /* 0xffffffbe89727825 */ /* 0x000fc800078e0006 */
[----:B------:R-:W-:Y:S01]  /*4ff0*/  IMAD R179, R28, -0x42, RZ ;  /* 0xffffffbe1cb37824 */ /* 0x000fe200078e02ff */
[----:B------:R-:W-:Y:S02]  /*5000*/  SEL R28, R181, R82, P3 ;  /* 0x00000052b51c7207 */ /* 0x000fe40001800000 */
[----:B------:R-:W-:Y:S02]  /*5010*/  SEL R82, R187, R83, P3 ;  /* 0x00000053bb527207 */ /* 0x000fe40001800000 */
[----:B------:R-:W-:Y:S01]  /*5020*/  IADD3 R83, P3, R12, -0x3e0f83e1, RZ ;  /* 0xc1f07c1f0c537810 */ /* 0x000fe20007f7e0ff */
[----:B------:R-:W-:Y:S01]  /*5030*/  IMAD.WIDE.U32 R98, R6, -0x42, R98 ;  /* 0xffffffbe06627825 */ /* 0x000fe200078e0062 */
[----:B------:R-:W-:Y:S02]  /*5040*/  IADD3 R137, R115, -R137, R179 ;  /* 0x8000008973897210 */ /* 0x000fe40007ffe0b3 */
[----:B------:R-:W-:Y:S01]  /*5050*/  LEA R20, P0, R114, R194, 0x8 ;  /* 0x000000c272147211 */ /* 0x000fe200078040ff */
[----:B------:R-:W-:Y:S01]  /*5060*/  IMAD R115, R7, -0x42, RZ ;  /* 0xffffffbe07737824 */ /* 0x000fe200078e02ff */
[----:B------:R-:W-:-:S02]  /*5070*/  ISETP.LT.AND P2, PT, R11, RZ, PT ;  /* 0x000000ff0b00720c */ /* 0x000fc40003f41270 */
[----:B------:R-:W-:Y:S02]  /*5080*/  IADD3.X R29, R13, -0xf83e0f9, RZ, P3, !PT ;  /* 0xf07c1f070d1d7810 */ /* 0x000fe40001ffe4ff */
[----:B------:R-:W-:Y:S02]  /*5090*/  LEA.HI.X R21, R114, R195, R137, 0x8, P0 ;  /* 0x000000c372157211 */ /* 0x000fe400000f4489 */
[----:B------:R-:W-:Y:S02]  /*50a0*/  SHF.R.S32.HI R228, RZ, 0x1f, R237 ;  /* 0x0000001fffe47819 */ /* 0x000fe400000114ed */
[----:B------:R-:W-:Y:S02]  /*50b0*/  IADD3 R114, P0, R114, -0x1, RZ ;  /* 0xffffffff72727810 */ /* 0x000fe40007f1e0ff */
[----:B------:R-:W-:Y:S02]  /*50c0*/  IADD3 R7, P3, R98, -0x1, RZ ;  /* 0xffffffff62077810 */ /* 0x000fe40007f7e0ff */
[----:B------:R-:W-:-:S02]  /*50d0*/  IADD3 R115, R99, -R6, R115 ;  /* 0x8000000663737210 */ /* 0x000fc40007ffe073 */
[----:B------:R-:W-:Y:S01]  /*50e0*/  SEL R83, R83, R12, P2 ;  /* 0x0000000c53537207 */ /* 0x000fe20001000000 */
[----:B------:R-:W-:Y:S01]  /*50f0*/  IMAD.WIDE.U32 R80, R4, -0x42, R80 ;  /* 0xffffffbe04507825 */ /* 0x000fe200078e0050 */
[----:B------:R-:W-:Y:S02]  /*5100*/  SEL R12, R29, R13, P2 ;  /* 0x0000000d1d0c7207 */ /* 0x000fe40001000000 */
[----:B------:R-:W-:Y:S01]  /*5110*/  SHF.R.S64 R99, R28, 0x2, R82 ;  /* 0x000000021c637819 */ /* 0x000fe20000001052 */
[----:B------:R-:W-:Y:S01]  /*5120*/  IMAD R29, R5, -0x42, RZ ;  /* 0xffffffbe051d7824 */ /* 0x000fe200078e02ff */
[C---:B------:R-:W-:Y:S01]  /*5130*/  SHF.L.U64.HI R228, R237.reuse, 0x2, R228 ;  /* 0x00000002ede47819 */ /* 0x040fe200000102e4 */
[----:B------:R-:W-:Y:S01]  /*5140*/  IMAD.SHL.U32 R237, R237, 0x4, RZ ;  /* 0x00000004eded7824 */ /* 0x000fe200078e00ff */
[----:B------:R-:W-:Y:S02]  /*5150*/  LOP3.LUT R7, R114, R7, RZ, 0xfc, !PT ;  /* 0x0000000772077212 */ /* 0x000fe400078efcff */
[----:B------:R-:W-:-:S02]  /*5160*/  LEA.HI R99, P2, R82, R99, RZ, 0x1 ;  /* 0x0000006352637211 */ /* 0x000fc400078508ff */
[----:B------:R-:W-:Y:S02]  /*5170*/  IADD3.X R28, R115, -0x1, RZ, P3, !PT ;  /* 0xffffffff731c7810 */ /* 0x000fe40001ffe4ff */
[----:B------:R-:W-:Y:S02]  /*5180*/  IADD3 R29, R81, -R4, R29 ;  /* 0x80000004511d7210 */ /* 0x000fe40007ffe01d */
[----:B------:R-:W-:Y:S02]  /*5190*/  ISETP.LT.U32.AND P3, PT, R7, 0x40, PT ;  /* 0x000000400700780c */ /* 0x000fe40003f61070 */
[----:B------:R-:W-:Y:S02]  /*51a0*/  IADD3.X R81, R137, -0x1, RZ, P0, !PT ;  /* 0xffffffff89517810 */ /* 0x000fe400007fe4ff */
[----:B------:R-:W-:Y:S02]  /*51b0*/  LEA.HI.X.SX32 R6, R82, RZ, 0x1e, P2 ;  /* 0x000000ff52067211 */ /* 0x000fe400010ff6ff */
[----:B------:R-:W-:-:S03]  /*51c0*/  IADD3 R7, P0, R237, R20, RZ ;  /* 0x00000014ed077210 */ /* 0x000fc60007f1e0ff */
[----:B------:R-:W-:Y:S02]  /*51d0*/  IMAD R82, R6, -0x42, RZ ;  /* 0xffffffbe06527824 */ /* 0x000fe400078e02ff */
[----:B------:R-:W-:Y:S01]  /*51e0*/  IMAD.X R13, R228, 0x1, R21, P0 ;  /* 0x00000001e40d7824 */ /* 0x000fe200000e0615 */
[C---:B------:R-:W-:Y:S02]  /*51f0*/  LEA R6, P0, R98.reuse, R7, 0x2 ;  /* 0x0000000762067211 */ /* 0x040fe400078010ff */
[----:B------:R-:W-:Y:S01]  /*5200*/  SHF.R.S64 R83, R83, 0x2, R12 ;  /* 0x0000000253537819 */ /* 0x000fe2000000100c */
[----:B------:R-:W-:Y:S01]  /*5210*/  IMAD.WIDE.U32 R4, R99, -0x42, R4 ;  /* 0xffffffbe63047825 */ /* 0x000fe200078e0004 */
[----:B------:R-:W-:Y:S02]  /*5220*/  LEA.HI.X R7, R98, R13, R115, 0x2, P0 ;  /* 0x0000000d62077211 */ /* 0x000fe400000f1473 */
[----:B------:R-:W-:Y:S02]  /*5230*/  LEA.HI R83, P0, R12, R83, RZ, 0x1 ;  /* 0x000000530c537211 */ /* 0x000fe400078108ff */
[----:B------:R-:W-:-:S02]  /*5240*/  LOP3.LUT R20, R81, R28, RZ, 0xfc, !PT ;  /* 0x0000001c51147212 */ /* 0x000fc400078efcff */
[----:B------:R-:W-:Y:S02]  /*5250*/  IADD3 R28, R5, -R99, R82 ;  /* 0x80000063051c7210 */ /* 0x000fe40007ffe052 */
[----:B------:R-:W-:Y:S02]  /*5260*/  LEA.HI.X.SX32 R5, R12, RZ, 0x1e, P0 ;  /* 0x000000ff0c057211 */ /* 0x000fe400000ff6ff */
[----:B------:R-:W-:Y:S01]  /*5270*/  IADD3 R114, P2, R4, -0x1, RZ ;  /* 0xffffffff04727810 */ /* 0x000fe20007f5e0ff */
[----:B------:R-:W-:Y:S01]  /*5280*/  IMAD.WIDE.U32 R12, R83, -0x42, R10 ;  /* 0xffffffbe530c7825 */ /* 0x000fe200078e000a */
[----:B------:R-:W-:Y:S02]  /*5290*/  ISETP.LT.U32.AND.EX P3, PT, R20, RZ, !P1, P3 ;  /* 0x000000ff1400720c */ /* 0x000fe40004f61130 */
[----:B------:R-:W-:Y:S01]  /*52a0*/  IADD3 R21, P0, R80, -0x1, RZ ;  /* 0xffffffff50157810 */ /* 0x000fe20007f1e0ff */
[----:B------:R-:W-:Y:S01]  /*52b0*/  IMAD R5, R5, -0x42, RZ ;  /* 0xffffffbe05057824 */ /* 0x000fe200078e02ff */
[----:B------:R-:W-:-:S02]  /*52c0*/  IADD3.X R99, R28, -0x1, RZ, P2, !PT ;  /* 0xffffffff1c637810 */ /* 0x000fc400017fe4ff */
[C---:B------:R-:W-:Y:S01]  /*52d0*/  LEA R20, P2, R4.reuse, R194, 0x8 ;  /* 0x000000c204147211 */ /* 0x040fe200078440ff */
[----:B------:R-:W-:Y:S01]  /*52e0*/  IMAD R81, R11, -0x42, RZ ;  /* 0xffffffbe0b517824 */ /* 0x000fe200078e02ff */
[----:B------:R-:W-:Y:S02]  /*52f0*/  IADD3 R83, R13, -R83, R5 ;  /* 0x800000530d537210 */ /* 0x000fe40007ffe005 */
[----:B------:R-:W-:Y:S02]  /*5300*/  IADD3.X R98, R29, -0x1, RZ, P0, !PT ;  /* 0xffffffff1d627810 */ /* 0x000fe400007fe4ff */
[----:B------:R-:W-:Y:S02]  /*5310*/  IADD3 R5, P0, R20, R237, RZ ;  /* 0x000000ed14057210 */ /* 0x000fe40007f1e0ff */
[----:B------:R-:W-:Y:S01]  /*5320*/  LEA.HI.X R11, R4, R195, R28, 0x8, P2 ;  /* 0x000000c3040b7211 */ /* 0x000fe200010f441c */
[----:B------:R-:W-:Y:S01]  /*5330*/  IMAD.WIDE.U32 R68, R10, -0x42, R68 ;  /* 0xffffffbe0a447825 */ /* 0x000fe200078e0044 */
[----:B------:R-:W-:-:S02]  /*5340*/  LEA R4, P2, R80, R5, 0x2 ;  /* 0x0000000550047211 */ /* 0x000fc400078410ff */
[----:B------:R-:W-:Y:S01]  /*5350*/  CS2R R218, SRZ ;  /* 0x0000000000da7805 */ /* 0x000fe2000001ff00 */
[----:B------:R-:W-:Y:S01]  /*5360*/  IMAD.X R5, R11, 0x1, R228, P0 ;  /* 0x000000010b057824 */ /* 0x000fe200000e06e4 */
[----:B------:R-:W-:Y:S02]  /*5370*/  IADD3 R82, R69, -R10, R81 ;  /* 0x8000000a45527210 */ /* 0x000fe40007ffe051 */
[----:B------:R-:W-:Y:S02]  /*5380*/  IADD3 R28, P0, R68, -0x1, RZ ;  /* 0xffffffff441c7810 */ /* 0x000fe40007f1e0ff */
[----:B------:R0:W4:Y:S01]  /*5390*/  @P3 LDG.E.EL R219, desc[UR4][R6.64+-0x104] ;  /* 0xfffefc0406db3981 */ /* 0x000122000c2e1900 */
[----:B------:R-:W-:Y:S02]  /*53a0*/  SHF.R.S64 R135, R135, 0x2, R134 ;  /* 0x0000000287877819 */ /* 0x000fe40000001086 */
[----:B------:R-:W-:Y:S02]  /*53b0*/  LEA.HI.X R5, R80, R5, R29, 0x2, P2 ;  /* 0x0000000550057211 */ /* 0x000fe400010f141d */
[----:B------:R-:W-:-:S02]  /*53c0*/  IADD3.X R80, R82, -0x1, RZ, P0, !PT ;  /* 0xffffffff52507810 */ /* 0x000fc400007fe4ff */
[----:B------:R-:W-:Y:S02]  /*53d0*/  LEA R20, P0, R12, R194, 0x8 ;  /* 0x000000c20c147211 */ /* 0x000fe400078040ff */
[----:B------:R-:W-:Y:S02]  /*53e0*/  SHF.R.S32.HI R226, RZ, 0x1f, R227 ;  /* 0x0000001fffe27819 */ /* 0x000fe400000114e3 */
[----:B------:R-:W-:Y:S02]  /*53f0*/  LEA.HI R10, P2, R134, R135, RZ, 0x1 ;  /* 0x00000087860a7211 */ /* 0x000fe400078508ff */
[----:B------:R-:W-:Y:S02]  /*5400*/  LEA.HI.X R69, R12, R195, R83, 0x8, P0 ;  /* 0x000000c30c457211 */ /* 0x000fe400000f4453 */
[C---:B------:R-:W-:Y:S01]  /*5410*/  SHF.L.U64.HI R226, R227.reuse, 0x2, R226 ;  /* 0x00000002e3e27819 */ /* 0x040fe200000102e2 */
[----:B------:R-:W-:Y:S01]  /*5420*/  IMAD.SHL.U32 R227, R227, 0x4, RZ ;  /* 0x00000004e3e37824 */ /* 0x000fe200078e00ff */
[----:B------:R-:W-:-:S02]  /*5430*/  LEA.HI.X.SX32 R11, R134, RZ, 0x1e, P2 ;  /* 0x000000ff860b7211 */ /* 0x000fc400010ff6ff */
[----:B------:R-:W-:-:S03]  /*5440*/  IADD3 R81, P0, R12, -0x1, RZ ;  /* 0xffffffff0c517810 */ /* 0x000fc60007f1e0ff */
[----:B------:R-:W-:Y:S01]  /*5450*/  IMAD.WIDE.U32 R12, R11, 0x3e0f83e1, RZ ;  /* 0x3e0f83e10b0c7825 */ /* 0x000fe200078e00ff */
[----:B------:R-:W-:Y:S02]  /*5460*/  IADD3.X R83, R83, -0x1, RZ, P0, !PT ;  /* 0xffffffff53537810 */ /* 0x000fe400007fe4ff */
[----:B------:R-:W-:Y:S02]  /*5470*/  IADD3 R29, P0, R227, R20, RZ ;  /* 0x00000014e31d7210 */ /* 0x000fe40007f1e0ff */
[----:B0-----:R-:W-:Y:S01]  /*5480*/  LOP3.LUT R6, R114, R21, RZ, 0xfc, !PT ;  /* 0x0000001572067212 */ /* 0x001fe200078efcff */
[----:B------:R-:W-:-:S03]  /*5490*/  IMAD.WIDE.U32 R20, R10, 0x3e0f83e1, RZ ;  /* 0x3e0f83e10a147825 */ /* 0x000fc600078e00ff */
[----:B------:R-:W-:Y:S01]  /*54a0*/  ISETP.LT.U32.AND P2, PT, R6, 0x40, PT ;  /* 0x000000400600780c */ /* 0x000fe20003f41070 */
[----:B------:R-:W-:Y:S01]  /*54b0*/  IMAD.X R69, R226, 0x1, R69, P0 ;  /* 0x00000001e2457824 */ /* 0x000fe200000e0645 */
[----:B------:R-:W-:Y:S01]  /*54c0*/  LOP3.LUT R6, R99, R98, RZ, 0xfc, !PT ;  /* 0x0000006263067212 */ /* 0x000fe200078efcff */
[----:B------:R-:W-:-:S03]  /*54d0*/  IMAD.WIDE.U32 R12, P0, R10, 0xf83e0f8, R12 ;  /* 0x0f83e0f80a0c7825 */ /* 0x000fc6000780000c */
[----:B------:R-:W-:Y:S01]  /*54e0*/  ISETP.LT.U32.AND.EX P2, PT, R6, RZ, !P5, P2 ;  /* 0x000000ff0600720c */ /* 0x000fe20006f41120 */
[----:B------:R-:W-:Y:S01]  /*54f0*/  IMAD.X R7, RZ, RZ, RZ, P0 ;  /* 0x000000ffff077224 */ /* 0x000fe200000e06ff */
[----:B------:R-:W-:Y:S01]  /*5500*/  IADD3 RZ, P0, R21, R12, RZ ;  /* 0x0000000c15ff7210 */ /* 0x000fe20007f1e0ff */
[----:B------:R-:W-:-:S04]  /*5510*/  IMAD.MOV.U32 R6, RZ, RZ, R13 ;  /* 0x000000ffff067224 */ /* 0x000fc800078e000d */
[----:B------:R-:W-:-:S03]  /*5520*/  IMAD.WIDE.U32.X R6, R11, 0xf83e0f8, R6, P0 ;  /* 0x0f83e0f80b067825 */ /* 0x000fc600000e0406 */
[----:B------:R-:W-:-:S03]  /*5530*/  IADD3 R13, P0, R6, -0x3e0f83e1, RZ ;  /* 0xc1f07c1f060d7810 */ /* 0x000fc60007f1e0ff */
[----:B------:R0:W5:Y:S01]  /*5540*/  @P2 LDG.E.EL R218, desc[UR4][R4.64+-0x104] ;  /* 0xfffefc0404da2981 */ /* 0x000162000c2e1900 */
[----:B------:R-:W-:Y:S02]  /*5550*/  IADD3.X R21, R7, -0xf83e0f9, RZ, P0, !PT ;  /* 0xf07c1f0707157810 */ /* 0x000fe400007fe4ff */
[----:B------:R-:W-:-:S04]  /*5560*/  ISETP.LT.AND P0, PT, R11, RZ, PT ;  /* 0x000000ff0b00720c */ /* 0x000fc80003f01270 */
[----:B------:R-:W-:Y:S02]  /*5570*/  SEL R6, R13, R6, P0 ;  /* 0x000000060d067207 */ /* 0x000fe40000000000 */
[----:B------:R-:W-:Y:S02]  /*5580*/  SEL R7, R21, R7, P0 ;  /* 0x0000000715077207 */ /* 0x000fe40000000000 */
[----:B------:R-:W-:Y:S02]  /*5590*/  LEA R12, P0, R68, R29, 0x2 ;  /* 0x0000001d440c7211 */ /* 0x000fe400078010ff */
[----:B------:R-:W-:Y:S02]  /*55a0*/  SHF.R.S64 R29, R6, 0x2, R7 ;  /* 0x00000002061d7819 */ /* 0x000fe40000001007 */
[----:B------:R-:W-:Y:S02]  /*55b0*/  LEA.HI.X R13, R68, R69, R82, 0x2, P0 ;  /* 0x00000045440d7211 */ /* 0x000fe400000f1452 */
[----:B------:R-:W-:-:S02]  /*55c0*/  LEA.HI R29, P0, R7, R29, RZ, 0x1 ;  /* 0x0000001d071d7211 */ /* 0x000fc400078108ff */
[----:B------:R-:W-:Y:S02]  /*55d0*/  LOP3.LUT R20, R81, R28, RZ, 0xfc, !PT ;  /* 0x0000001c51147212 */ /* 0x000fe400078efcff */
[----:B------:R-:W-:Y:S02]  /*55e0*/  LEA.HI.X.SX32 R6, R7, RZ, 0x1e, P0 ;  /* 0x000000ff07067211 */ /* 0x000fe400000ff6ff */
[----:B------:R-:W-:Y:S02]  /*55f0*/  ISETP.LT.U32.AND P0, PT, R20, 0x40, PT ;  /* 0x000000401400780c */ /* 0x000fe40003f01070 */
[----:B0-----:R-:W-:-:S04]  /*5600*/  LOP3.LUT R4, R83, R80, RZ, 0xfc, !PT ;  /* 0x0000005053047212 */ /* 0x001fc800078efcff */
[----:B------:R-:W-:Y:S02]  /*5610*/  ISETP.LT.U32.AND.EX P0, PT, R4, RZ, !P1, P0 ;  /* 0x000000ff0400720c */ /* 0x000fe40004f01100 */
[----:B------:R-:W-:-:S11]  /*5620*/  CS2R R216, SRZ ;  /* 0x0000000000d87805 */ /* 0x000fd6000001ff00 */
[----:B------:R0:W5:Y:S01]  /*5630*/  @P0 LDG.E.EL R217, desc[UR4][R12.64+-0x104] ;  /* 0xfffefc040cd90981 */ /* 0x000162000c2e1900 */
[----:B------:R-:W-:-:S04]  /*5640*/  IMAD.WIDE.U32 R4, R29, -0x42, R10 ;  /* 0xffffffbe1d047825 */ /* 0x000fc800078e000a */
[----:B------:R-:W-:-:S05]  /*5650*/  IMAD R6, R6, -0x42, RZ ;  /* 0xffffffbe06067824 */ /* 0x000fca00078e02ff */
[----:B------:R-:W-:Y:S01]  /*5660*/  IADD3 R29, R5, -R29, R6 ;  /* 0x8000001d051d7210 */ /* 0x000fe20007ffe006 */
[----:B------:R-:W-:Y:S01]  /*5670*/  IMAD.WIDE.U32 R6, R10, -0x42, R44 ;  /* 0xffffffbe0a067825 */ /* 0x000fe200078e002c */
[----:B--2---:R-:W-:Y:S02]  /*5680*/  SEL R45, R8, RZ, P4 ;  /* 0x000000ff082d7207 */ /* 0x004fe40002000000 */
[----:B------:R-:W-:Y:S01]  /*5690*/  IADD3 R114, P4, R4, -0x1, RZ ;  /* 0xffffffff04727810 */ /* 0x000fe20007f9e0ff */
[----:B------:R-:W-:-:S03]  /*56a0*/  IMAD R5, R11, -0x42, RZ ;  /* 0xffffffbe0b057824 */ /* 0x000fc600078e02ff */
[----:B------:R-:W-:Y:S02]  /*56b0*/  IADD3.X R8, R29, -0x1, RZ, P4, !PT ;  /* 0xffffffff1d087810 */ /* 0x000fe400027fe4ff */
[----:B------:R-:W-:Y:S02]  /*56c0*/  IADD3 R28, R7, -R10, R5 ;  /* 0x8000000a071c7210 */ /* 0x000fe40007ffe005 */
[----:B------:R-:W-:Y:S02]  /*56d0*/  IADD3 R115, P4, R6, -0x1, RZ ;  /* 0xffffffff06737810 */ /* 0x000fe40007f9e0ff */
[----:B------:R-:W-:Y:S02]  /*56e0*/  SHF.R.S64 R130, R130, 0x2, R127 ;  /* 0x0000000282827819 */ /* 0x000fe4000000107f */
[----:B------:R-:W-:Y:S02]  /*56f0*/  IADD3.X R99, R28, -0x1, RZ, P4, !PT ;  /* 0xffffffff1c637810 */ /* 0x000fe400027fe4ff */
[----:B------:R-:W-:-:S04]  /*5700*/  LEA R20, P4, R4, R194, 0x8 ;  /* 0x000000c204147211 */ /* 0x000fc800078840ff */
[----:B------:R-:W-:Y:S02]  /*5710*/  LEA.HI.X R29, R4, R195, R29, 0x8, P4 ;  /* 0x000000c3041d7211 */ /* 0x000fe400020f441d */
[----:B0-----:R-:W-:-:S04]  /*5720*/  LEA.HI R12, P4, R127, R130, RZ, 0x1 ;  /* 0x000000827f0c7211 */ /* 0x001fc800078908ff */
[----:B------:R-:W-:Y:S02]  /*5730*/  LEA.HI.X.SX32 R13, R127, RZ, 0x1e, P4 ;  /* 0x000000ff7f0d7211 */ /* 0x000fe400020ff6ff */
[----:B------:R-:W-:-:S03]  /*5740*/  IADD3 R7, P4, R20, R227, RZ ;  /* 0x000000e314077210 */ /* 0x000fc60007f9e0ff */
[----:B------:R-:W-:-:S04]  /*5750*/  IMAD.WIDE.U32 R10, R13, 0x3e0f83e1, RZ ;  /* 0x3e0f83e10d0a7825 */ /* 0x000fc800078e00ff */
[----:B------:R-:W-:Y:S02]  /*5760*/  IMAD.X R29, R29, 0x1, R226, P4 ;  /* 0x000000011d1d7824 */ /* 0x000fe400020e06e2 */
[----:B------:R-:W-:-:S04]  /*5770*/  IMAD.WIDE.U32 R10, P4, R12, 0xf83e0f8, R10 ;  /* 0x0f83e0f80c0a7825 */ /* 0x000fc8000788000a */
[----:B------:R-:W-:-:S04]  /*5780*/  IMAD.WIDE.U32 R20, R12, 0x3e0f83e1, RZ ;  /* 0x3e0f83e10c147825 */ /* 0x000fc800078e00ff */
[----:B------:R-:W-:Y:S01]  /*5790*/  IMAD.X R5, RZ, RZ, RZ, P4 ;  /* 0x000000ffff057224 */ /* 0x000fe200020e06ff */
[----:B------:R-:W-:Y:S01]  /*57a0*/  IADD3 RZ, P4, R21, R10, RZ ;  /* 0x0000000a15ff7210 */ /* 0x000fe20007f9e0ff */
[----:B------:R-:W-:-:S04]  /*57b0*/  IMAD.MOV.U32 R4, RZ, RZ, R11 ;  /* 0x000000ffff047224 */ /* 0x000fc800078e000b */
[----:B------:R-:W-:-:S03]  /*57c0*/  IMAD.WIDE.U32.X R4, R13, 0xf83e0f8, R4, P4 ;  /* 0x0f83e0f80d047825 */ /* 0x000fc600020e0404 */
[----:B------:R-:W-:-:S04]  /*57d0*/  IADD3 R81, P4, R4, -0x3e0f83e1, RZ ;  /* 0xc1f07c1f04517810 */ /* 0x000fc80007f9e0ff */
[----:B------:R-:W-:Y:S02]  /*57e0*/  IADD3.X R11, R5, -0xf83e0f9, RZ, P4, !PT ;  /* 0xf07c1f07050b7810 */ /* 0x000fe400027fe4ff */
[----:B------:R-:W-:-:S04]  /*57f0*/  ISETP.LT.AND P4, PT, R13, RZ, PT ;  /* 0x000000ff0d00720c */ /* 0x000fc80003f81270 */
[----:B------:R-:W-:Y:S02]  /*5800*/  SEL R81, R81, R4, P4 ;  /* 0x0000000451517207 */ /* 0x000fe40002000000 */
[----:B------:R-:W-:Y:S02]  /*5810*/  SEL R10, R11, R5, P4 ;  /* 0x000000050b0a7207 */ /* 0x000fe40002000000 */
[C---:B------:R-:W-:Y:S02]  /*5820*/  LEA R4, P4, R6.reuse, R7, 0x2 ;  /* 0x0000000706047211 */ /* 0x040fe400078810ff */
[----:B------:R-:W-:Y:S02]  /*5830*/  SHF.R.S64 R81, R81, 0x2, R10 ;  /* 0x0000000251517819 */ /* 0x000fe4000000100a */
[----:B------:R-:W-:Y:S02]  /*5840*/  LEA.HI.X R5, R6, R29, R28, 0x2, P4 ;  /* 0x0000001d06057211 */ /* 0x000fe400020f141c */
[----:B------:R-:W-:-:S02]  /*5850*/  LEA.HI R81, P4, R10, R81, RZ, 0x1 ;  /* 0x000000510a517211 */ /* 0x000fc400078908ff */
[----:B------:R-:W-:Y:S02]  /*5860*/  SHF.R.S64 R131, R131, 0x2, R136 ;  /* 0x0000000283837819 */ /* 0x000fe40000001088 */
[----:B------:R-:W-:Y:S02]  /*5870*/  LEA.HI.X.SX32 R11, R10, RZ, 0x1e, P4 ;  /* 0x000000ff0a0b7211 */ /* 0x000fe400020ff6ff */
[----:B------:R-:W-:Y:S01]  /*5880*/  LEA.HI R10, P4, R136, R131, RZ, 0x1 ;  /* 0x00000083880a7211 */ /* 0x000fe200078908ff */
[----:B------:R-:W-:-:S04]  /*5890*/  IMAD.WIDE.U32 R6, R81, -0x42, R12 ;  /* 0xffffffbe51067825 */ /* 0x000fc800078e000c */
[----:B------:R-:W-:Y:S01]  /*58a0*/  IMAD R20, R11, -0x42, RZ ;  /* 0xffffffbe0b147824 */ /* 0x000fe200078e02ff */
[----:B------:R-:W-:Y:S02]  /*58b0*/  LEA.HI.X.SX32 R11, R136, RZ, 0x1e, P4 ;  /* 0x000000ff880b7211 */ /* 0x000fe400020ff6ff */
[----:B------:R-:W-:Y:S02]  /*58c0*/  IADD3 R98, P4, R6, -0x1, RZ ;  /* 0xffffffff06627810 */ /* 0x000fe40007f9e0ff */
[----:B------:R-:W-:Y:S01]  /*58d0*/  IADD3 R81, R7, -R81, R20 ;  /* 0x8000005107517210 */ /* 0x000fe20007ffe014 */
[----:B------:R-:W-:-:S03]  /*58e0*/  IMAD.WIDE.U32 R20, R11, 0x3e0f83e1, RZ ;  /* 0x3e0f83e10b147825 */ /* 0x000fc600078e00ff */
[----:B------:R-:W-:Y:S01]  /*58f0*/  IADD3.X R186, R81, -0x1, RZ, P4, !PT ;  /* 0xffffffff51ba7810 */ /* 0x000fe200027fe4ff */
[----:B------:R-:W-:-:S04]  /*5900*/  IMAD.WIDE.U32 R28, R10, 0x3e0f83e1, RZ ;  /* 0x3e0f83e10a1c7825 */ /* 0x000fc800078e00ff */
[----:B------:R-:W-:-:S04]  /*5910*/  IMAD.WIDE.U32 R20, P4, R10, 0xf83e0f8, R20 ;  /* 0x0f83e0f80a147825 */ /* 0x000fc80007880014 */
[----:B------:R-:W-:Y:S01]  /*5920*/  IMAD.X R69, RZ, RZ, RZ, P4 ;  /* 0x000000ffff457224 */ /* 0x000fe200020e06ff */
[----:B------:R-:W-:Y:S01]  /*5930*/  IADD3 RZ, P4, R29, R20, RZ ;  /* 0x000000141dff7210 */ /* 0x000fe20007f9e0ff */
[----:B------:R-:W-:-:S04]  /*5940*/  IMAD.MOV.U32 R68, RZ, RZ, R21 ;  /* 0x000000ffff447224 */ /* 0x000fc800078e0015 */
[----:B------:R-:W-:-:S03]  /*5950*/  IMAD.WIDE.U32.X R68, R11, 0xf83e0f8, R68, P4 ;  /* 0x0f83e0f80b447825 */ /* 0x000fc600020e0444 */
[----:B------:R-:W-:Y:S01]  /*5960*/  IADD3 R29, P4, R68, -0x3e0f83e1, RZ ;  /* 0xc1f07c1f441d7810 */ /* 0x000fe20007f9e0ff */
[----:B------:R-:W-:-:S04]  /*5970*/  IMAD.WIDE.U32 R20, R12, -0x42, R50 ;  /* 0xffffffbe0c147825 */ /* 0x000fc800078e0032 */
[----:B------:R-:W-:Y:S01]  /*5980*/  IMAD R7, R13, -0x42, RZ ;  /* 0xffffffbe0d077824 */ /* 0x000fe200078e02ff */
[----:B------:R-:W-:Y:S02]  /*5990*/  IADD3.X R13, R69, -0xf83e0f9, RZ, P4, !PT ;  /* 0xf07c1f07450d7810 */ /* 0x000fe400027fe4ff */
[----:B------:R-:W-:Y:S02]  /*59a0*/  ISETP.LT.AND P4, PT, R11, RZ, PT ;  /* 0x000000ff0b00720c */ /* 0x000fe40003f81270 */
[----:B------:R-:W-:Y:S02]  /*59b0*/  IADD3 R80, R21, -R12, R7 ;  /* 0x8000000c15507210 */ /* 0x000fe40007ffe007 */
[----:B------:R-:W-:Y:S02]  /*59c0*/  SEL R7, R29, R68, P4 ;  /* 0x000000441d077207 */ /* 0x000fe40002000000 */
[----:B------:R-:W-:Y:S02]  /*59d0*/  SEL R68, R13, R69, P4 ;  /* 0x000000450d447207 */ /* 0x000fe40002000000 */
[----:B---3--:R-:W-:-:S02]  /*59e0*/  SEL R44, R126, RZ, P6 ;  /* 0x000000ff7e2c7207 */ /* 0x008fc40003000000 */
[----:B------:R-:W-:Y:S02]  /*59f0*/  IADD3 R21, P6, R20, -0x1, RZ ;  /* 0xffffffff14157810 */ /* 0x000fe40007fde0ff */
[----:B------:R-:W-:Y:S02]  /*5a00*/  SHF.R.S64 R69, R7, 0x2, R68 ;  /* 0x0000000207457819 */ /* 0x000fe40000001044 */
[----:B------:R-:W-:Y:S02]  /*5a10*/  IADD3.X R187, R80, -0x1, RZ, P6, !PT ;  /* 0xffffffff50bb7810 */ /* 0x000fe400037fe4ff */
[----:B------:R-:W-:Y:S02]  /*5a20*/  SHF.R.S32.HI R224, RZ, 0x1f, R225 ;  /* 0x0000001fffe07819 */ /* 0x000fe400000114e1 */
[C---:B------:R-:W-:Y:S02]  /*5a30*/  LEA.HI R69, P6, R68.reuse, R69, RZ, 0x1 ;  /* 0x0000004544457211 */ /* 0x040fe400078d08ff */
[C---:B------:R-:W-:Y:S01]  /*5a40*/  SHF.L.U64.HI R224, R225.reuse, 0x2, R224 ;  /* 0x00000002e1e07819 */ /* 0x040fe200000102e0 */
[----:B------:R-:W-:Y:S01]  /*5a50*/  IMAD.SHL.U32 R225, R225, 0x4, RZ ;  /* 0x00000004e1e17824 */ /* 0x000fe200078e00ff */
[----:B------:R-:W-:-:S02]  /*5a60*/  LEA.HI.X.SX32 R7, R68, RZ, 0x1e, P6 ;  /* 0x000000ff44077211 */ /* 0x000fc400030ff6ff */
[----:B------:R-:W-:Y:S01]  /*5a70*/  LEA R28, P6, R6, R194, 0x8 ;  /* 0x000000c2061c7211 */ /* 0x000fe200078c40ff */
[----:B------:R-:W-:-:S03]  /*5a80*/  IMAD.WIDE.U32 R12, R69, -0x42, R10 ;  /* 0xffffffbe450c7825 */ /* 0x000fc600078e000a */
[----:B------:R-:W-:Y:S01]  /*5a90*/  LEA.HI.X R29, R6, R195, R81, 0x8, P6 ;  /* 0x000000c3061d7211 */ /* 0x000fe200030f4451 */
[----:B------:R-:W-:Y:S01]  /*5aa0*/  IMAD R68, R7, -0x42, RZ ;  /* 0xffffffbe07447824 */ /* 0x000fe200078e02ff */
[----:B------:R-:W-:-:S04]  /*5ab0*/  IADD3 R7, P6, R225, R28, RZ ;  /* 0x0000001ce1077210 */ /* 0x000fc80007fde0ff */
[----:B------:R-:W-:Y:S01]  /*5ac0*/  IADD3 R68, R13, -R69, R68 ;  /* 0x800000450d447210 */ /* 0x000fe20007ffe044 */
[----:B------:R-:W-:Y:S01]  /*5ad0*/  IMAD.X R13, R224, 0x1, R29, P6 ;  /* 0x00000001e00d7824 */ /* 0x000fe200030e061d */
[----:B------:R-:W-:Y:S01]  /*5ae0*/  LEA R6, P6, R20, R7, 0x2 ;  /* 0x0000000714067211 */ /* 0x000fe200078c10ff */
[----:B------:R-:W-:Y:S01]  /*5af0*/  IMAD.WIDE.U32 R56, R10, -0x42, R56 ;  /* 0xffffffbe0a387825 */ /* 0x000fe200078e0038 */
[----:B------:R-:W-:Y:S02]  /*5b00*/  ISETP.GT.U32.AND P4, PT, R65, 0x7ffffff5, PT ;  /* 0x7ffffff54100780c */ /* 0x000fe40003f84070 */
[----:B------:R-:W-:Y:S01]  /*5b10*/  LEA.HI.X R7, R20, R13, R80, 0x2, P6 ;  /* 0x0000000d14077211 */ /* 0x000fe200030f1450 */
[----:B------:R-:W-:Y:S01]  /*5b20*/  IMAD R11, R11, -0x42, RZ ;  /* 0xffffffbe0b0b7824 */ /* 0x000fe200078e02ff */
[----:B------:R-:W-:Y:S02]  /*5b30*/  IADD3 R20, P6, R12, -0x1, RZ ;  /* 0xffffffff0c147810 */ /* 0x000fe40007fde0ff */
[----:B------:R-:W-:-:S02]  /*5b40*/  SEL R50, R175, RZ, !P5 ;  /* 0x000000ffaf327207 */ /* 0x000fc40006800000 */
[----:B------:R-:W-:Y:S02]  /*5b50*/  SEL R173, R173, R174, P4 ;  /* 0x000000aeadad7207 */ /* 0x000fe40002000000 */
[----:B------:R-:W-:Y:S02]  /*5b60*/  IADD3.X R193, R68, -0x1, RZ, P6, !PT ;  /* 0xffffffff44c17810 */ /* 0x000fe400037fe4ff */
[----:B------:R-:W-:Y:S02]  /*5b70*/  IADD3 R28, R57, -R10, R11 ;  /* 0x8000000a391c7210 */ /* 0x000fe40007ffe00b */
[----:B------:R-:W-:Y:S01]  /*5b80*/  IADD3 R191, P6, R56, -0x1, RZ ;  /* 0xffffffff38bf7810 */ /* 0x000fe20007fde0ff */
[----:B------:R-:W0:Y:S03]  /*5b90*/  F2I.S64.TRUNC R50, R50 ;  /* 0x0000003200327311 */ /* 0x000e26000020d900 */
[----:B------:R-:W-:-:S02]  /*5ba0*/  IADD3.X R190, R28, -0x1, RZ, P6, !PT ;  /* 0xffffffff1cbe7810 */ /* 0x000fc400037fe4ff */
[----:B------:R-:W-:-:S03]  /*5bb0*/  LEA R10, P6, R12, R194, 0x8 ;  /* 0x000000c20c0a7211 */ /* 0x000fc600078c40ff */
[----:B------:R-:W1:Y:S01]  /*5bc0*/  F2I.S64.TRUNC R180, R173 ;  /* 0x000000ad00b47311 */ /* 0x000e62000020d900 */
[----:B------:R-:W-:Y:S02]  /*5bd0*/  SEL R126, R178, RZ, !P5 ;  /* 0x000000ffb27e7207 */ /* 0x000fe40006800000 */
[----:B------:R-:W-:Y:S02]  /*5be0*/  SEL R142, R143, R142, P4 ;  /* 0x0000008e8f8e7207 */ /* 0x000fe40002000000 */
[----:B------:R-:W-:Y:S02]  /*5bf0*/  LEA.HI.X R13, R12, R195, R68, 0x8, P6 ;  /* 0x000000c30c0d7211 */ /* 0x000fe400030f4444 */
[----:B------:R-:W-:Y:S01]  /*5c00*/  IADD3 R11, P6, R10, R225, RZ ;  /* 0x000000e10a0b7210 */ /* 0x000fe20007fde0ff */
[----:B------:R-:W2:Y:S01]  /*5c10*/  F2I.S64.TRUNC R126, R126 ;  /* 0x0000007e007e7311 */ /* 0x000ea2000020d900 */
[----:B------:R-:W-:Y:S01]  /*5c20*/  SEL R130, R172, RZ, !P5 ;  /* 0x000000ffac827207 */ /* 0x000fe20006800000 */
[----:B0-----:R-:W-:Y:S01]  /*5c30*/  IMAD R29, R51, 0x42, RZ ;  /* 0x00000042331d7824 */ /* 0x001fe200078e02ff */
[----:B------:R-:W-:Y:S01]  /*5c40*/  SEL R134, R170, R171, P4 ;  /* 0x000000abaa867207 */ /* 0x000fe20002000000 */
[----:B------:R-:W-:Y:S01]  /*5c50*/  IMAD.X R13, R13, 0x1, R224, P6 ;  /* 0x000000010d0d7824 */ /* 0x000fe200030e06e0 */
[----:B------:R-:W-:-:S03]  /*5c60*/  LEA R10, P6, R56, R11, 0x2 ;  /* 0x0000000b380a7211 */ /* 0x000fc600078c10ff */
[----:B------:R-:W0:Y:S01]  /*5c70*/  F2I.S64.TRUNC R142, R142 ;  /* 0x0000008e008e7311 */ /* 0x000e22000020d900 */
[----:B-1----:R-:W-:Y:S01]  /*5c80*/  IMAD.WIDE.U32 R82, R50, 0x42, R180 ;  /* 0x0000004232527825 */ /* 0x002fe200078e00b4 */
[----:B------:R-:W-:-:S03]  /*5c90*/  LEA.HI.X R11, R56, R13, R28, 0x2, P6 ;  /* 0x0000000d380b7211 */ /* 0x000fc600030f141c */
[----:B------:R-:W-:Y:S01]  /*5ca0*/  IMAD.IADD R13, R83, 0x1, R29 ;  /* 0x00000001530d7824 */ /* 0x000fe200078e021d */
[----:B------:R-:W-:Y:S02]  /*5cb0*/  IADD3 R83, P6, R82, 0x1104, RZ ;  /* 0x0000110452537810 */ /* 0x000fe40007fde0ff */
[----:B------:R-:W1:Y:S01]  /*5cc0*/  F2I.S64.TRUNC R130, R130 ;  /* 0x0000008200827311 */ /* 0x000e62000020d900 */
[----:B--2---:R-:W-:Y:S02]  /*5cd0*/  IMAD R57, R127, 0x42, RZ ;  /* 0x000000427f397824 */ /* 0x004fe400078e02ff */
[----:B------:R-:W-:-:S05]  /*5ce0*/  IMAD.X R12, RZ, RZ, R13, P6 ;  /* 0x000000ffff0c7224 */ /* 0x000fca00030e060d */
[----:B------:R-:W2:Y:S01]  /*5cf0*/  F2I.S64.TRUNC R134, R134 ;  /* 0x0000008600867311 */ /* 0x000ea2000020d900 */
[----:B------:R-:W-:Y:S01]  /*5d00*/  ISETP.GE.AND P6, PT, R13, RZ, PT ;  /* 0x000000ff0d00720c */ /* 0x000fe20003fc6270 */
[----:B0-----:R-:W-:-:S03]  /*5d10*/  IMAD.WIDE.U32 R80, R126, 0x42, R142 ;  /* 0x000000427e507825 */ /* 0x001fc600078e008e */
[----:B------:R-:W-:Y:S01]  /*5d20*/  SEL R82, R83, R82, !P6 ;  /* 0x0000005253527207 */ /* 0x000fe20007000000 */
[----:B------:R-:W-:Y:S01]  /*5d30*/  IMAD.IADD R57, R81, 0x1, R57 ;  /* 0x0000000151397824 */ /* 0x000fe200078e0239 */
[----:B------:R-:W-:Y:S02]  /*5d40*/  SEL R83, R12, R13, !P6 ;  /* 0x0000000d0c537207 */ /* 0x000fe40007000000 */
[----:B------:R-:W-:Y:S01]  /*5d50*/  IADD3 R81, P6, R80, 0x1104, RZ ;  /* 0x0000110450517810 */ /* 0x000fe20007fde0ff */
[----:B-1----:R-:W-:Y:S01]  /*5d60*/  IMAD R13, R131, 0x42, RZ ;  /* 0x00000042830d7824 */ /* 0x002fe200078e02ff */
[----:B------:R-:W-:Y:S01]  /*5d70*/  SEL R68, R103, RZ, !P5 ;  /* 0x000000ff67447207 */ /* 0x000fe20006800000 */
[----:B--2---:R-:W-:Y:S01]  /*5d80*/  IMAD.WIDE.U32 R28, R130, 0x42, R134 ;  /* 0x00000042821c7825 */ /* 0x004fe200078e0086 */
[----:B------:R-:W-:-:S03]  /*5d90*/  SEL R96, R96, R97, P4 ;  /* 0x0000006160607207 */ /* 0x000fc60002000000 */
[----:B------:R-:W-:Y:S01]  /*5da0*/  IMAD.X R12, RZ, RZ, R57, P6 ;  /* 0x000000ffff0c7224 */ /* 0x000fe200030e0639 */
[----:B------:R-:W-:Y:S01]  /*5db0*/  ISETP.GE.AND P6, PT, R57, RZ, PT ;  /* 0x000000ff3900720c */ /* 0x000fe20003fc6270 */
[----:B------:R-:W-:Y:S01]  /*5dc0*/  IMAD.IADD R13, R29, 0x1, R13 ;  /* 0x000000011d0d7824 */ /* 0x000fe200078e020d */
[----:B----4-:R-:W-:Y:S02]  /*5dd0*/  SEL R219, R219, RZ, P3 ;  /* 0x000000ffdbdb7207 */ /* 0x010fe40001800000 */
[----:B------:R-:W-:Y:S01]  /*5de0*/  IADD3 R29, P3, R28, 0x1104, RZ ;  /* 0x000011041c1d7810 */ /* 0x000fe20007f7e0ff */
[----:B------:R-:W0:Y:S01]  /*5df0*/  F2I.S64.TRUNC R68, R68 ;  /* 0x0000004400447311 */ /* 0x000e22000020d900 */
[----:B------:R-:W-:Y:S02]  /*5e00*/  SEL R80, R81, R80, !P6 ;  /* 0x0000005051507207 */ /* 0x000fe40007000000 */
[----:B------:R-:W-:Y:S01]  /*5e10*/  SEL R81, R12, R57, !P6 ;  /* 0x000000390c517207 */ /* 0x000fe20007000000 */
[----:B------:R-:W-:Y:S01]  /*5e20*/  IMAD.X R12, RZ, RZ, R13, P3 ;  /* 0x000000ffff0c7224 */ /* 0x000fe200018e060d */
[----:B------:R-:W-:-:S03]  /*5e30*/  ISETP.GT.U32.AND P3, PT, R80, 0x1103, PT ;  /* 0x000011035000780c */ /* 0x000fc60003f64070 */
[----:B------:R-:W1:Y:S01]  /*5e40*/  F2I.S64.TRUNC R178, R96 ;  /* 0x0000006000b27311 */ /* 0x000e62000020d900 */
[----:B------:R-:W-:Y:S02]  /*5e50*/  ISETP.GE.AND P6, PT, R13, RZ, PT ;  /* 0x000000ff0d00720c */ /* 0x000fe40003fc6270 */
[----:B------:R-:W-:Y:S02]  /*5e60*/  ISETP.GT.U32.AND.EX P3, PT, R81, RZ, PT, P3 ;  /* 0x000000ff5100720c */ /* 0x000fe40003f64130 */
[----:B------:R-:W-:Y:S02]  /*5e70*/  SEL R28, R29, R28, !P6 ;  /* 0x0000001c1d1c7207 */ /* 0x000fe40007000000 */
[----:B------:R-:W-:Y:S02]  /*5e80*/  SEL R29, R12, R13, !P6 ;  /* 0x0000000d0c1d7207 */ /* 0x000fe40007000000 */
[----:B------:R-:W-:Y:S02]  /*5e90*/  ISETP.GT.U32.AND P6, PT, R65, 0x7ffffff6, PT ;  /* 0x7ffffff64100780c */ /* 0x000fe40003fc4070 */
[----:B------:R-:W-:-:S02]  /*5ea0*/  SEL R196, RZ, 0x1, !P3 ;  /* 0x00000001ffc47807 */ /* 0x000fc40005800000 */
[----:B------:R-:W-:Y:S02]  /*5eb0*/  ISETP.GT.U32.AND P3, PT, R82, 0x1103, PT ;  /* 0x000011035200780c */ /* 0x000fe40003f64070 */
[----:B------:R-:W-:Y:S01]  /*5ec0*/  SEL R84, R63, R84, P6 ;  /* 0x000000543f547207 */ /* 0x000fe20003000000 */
[----:B0-----:R-:W-:Y:S01]  /*5ed0*/  IMAD R63, R69, 0x42, RZ ;  /* 0x00000042453f7824 */ /* 0x001fe200078e02ff */
[----:B------:R-:W-:Y:S01]  /*5ee0*/  SEL R102, R102, RZ, !P1 ;  /* 0x000000ff66667207 */ /* 0x000fe20004800000 */
[----:B-1----:R-:W-:Y:S01]  /*5ef0*/  IMAD.WIDE.U32 R12, R68, 0x42, R178 ;  /* 0x00000042440c7825 */ /* 0x002fe200078e00b2 */
[----:B------:R-:W-:Y:S01]  /*5f00*/  ISETP.GT.U32.AND.EX P3, PT, R83, RZ, PT, P3 ;  /* 0x000000ff5300720c */ /* 0x000fe20003f64130 */
[----:B------:R-:W-:Y:S02]  /*5f10*/  F2I.S64.TRUNC R136, R84 ;  /* 0x0000005400887311 */ /* 0x000fe4000020d900 */
[----:B------:R-:W-:Y:S01]  /*5f20*/  IMAD.IADD R96, R13, 0x1, R63 ;  /* 0x000000010d607824 */ /* 0x000fe200078e023f */
[----:B------:R-:W-:-:S02]  /*5f30*/  SEL R13, RZ, 0x1fffe, !P3 ;  /* 0x0001fffeff0d7807 */ /* 0x000fc40005800000 */
[----:B------:R-:W-:Y:S02]  /*5f40*/  SEL R56, R85, RZ, !P1 ;  /* 0x000000ff55387207 */ /* 0x000fe40004800000 */
[----:B------:R-:W-:Y:S01]  /*5f50*/  IADD3 R65, P3, R12, 0x1104, RZ ;  /* 0x000011040c417810 */ /* 0x000fe20007f7e0ff */
[----:B------:R-:W0:Y:S01]  /*5f60*/  F2I.S64.TRUNC R102, R102 ;  /* 0x0000006600667311 */ /* 0x000e22000020d900 */
[----:B------:R-:W-:-:S03]  /*5f70*/  SEL R174, R30, R31, P6 ;  /* 0x0000001f1eae7207 */ /* 0x000fc60003000000 */
[----:B------:R-:W-:Y:S01]  /*5f80*/  IMAD.X R85, RZ, RZ, R96, P3 ;  /* 0x000000ffff557224 */ /* 0x000fe200018e0660 */
[----:B------:R-:W-:Y:S02]  /*5f90*/  ISETP.GE.AND P3, PT, R96, RZ, PT ;  /* 0x000000ff6000720c */ /* 0x000fe40003f66270 */
[----:B------:R-:W-:Y:S01]  /*5fa0*/  SEL R62, R62, RZ, !P1 ;  /* 0x000000ff3e3e7207 */ /* 0x000fe20004800000 */
[----:B------:R-:W-:Y:S01]  /*5fb0*/  F2I.S64.TRUNC R56, R56 ;  /* 0x0000003800387311 */ /* 0x000fe2000020d900 */
[----:B------:R-:W-:Y:S02]  /*5fc0*/  SEL R59, R59, R64, P6 ;  /* 0x000000403b3b7207 */ /* 0x000fe40003000000 */
[----:B------:R-:W-:-:S05]  /*5fd0*/  SEL R30, R65, R12, !P3 ;  /* 0x0000000c411e7207 */ /* 0x000fca0005800000 */
[----:B------:R-:W1:Y:S01]  /*5fe0*/  F2I.S64.TRUNC R174, R174 ;  /* 0x000000ae00ae7311 */ /* 0x000e62000020d900 */
[----:B------:R-:W-:Y:S02]  /*5ff0*/  SEL R31, R85, R96, !P3 ;  /* 0x00000060551f7207 */ /* 0x000fe40005800000 */
[----:B------:R-:W-:Y:S01]  /*6000*/  ISETP.GT.U32.AND P3, PT, R28, 0x1103, PT ;  /* 0x000011031c00780c */ /* 0x000fe20003f64070 */
[----:B0-----:R-:W-:Y:S01]  /*6010*/  IMAD R199, R103, 0x42, RZ ;  /* 0x0000004267c77824 */ /* 0x001fe200078e02ff */
[----:B-----5:R-:W-:Y:S01]  /*6020*/  SEL R218, R218, RZ, P2 ;  /* 0x000000ffdada7207 */ /* 0x020fe20001000000 */
[----:B------:R-:W-:Y:S02]  /*6030*/  IMAD.WIDE.U32 R64, R102, 0x42, R136 ;  /* 0x0000004266407825 */ /* 0x000fe400078e0088 */
[----:B------:R-:W0:Y:S01]  /*6040*/  F2I.S64.TRUNC R62, R62 ;  /* 0x0000003e003e7311 */ /* 0x000e22000020d900 */
[----:B------:R-:W-:Y:S02]  /*6050*/  ISETP.GT.U32.AND.EX P3, PT, R29, RZ, PT, P3 ;  /* 0x000000ff1d00720c */ /* 0x000fe40003f64130 */
[----:B------:R-:W-:-:S05]  /*6060*/  ISETP.GT.U32.AND P2, PT, R30, 0x1103, PT ;  /* 0x000011031e00780c */ /* 0x000fca0003f44070 */
[----:B------:R-:W2:Y:S01]  /*6070*/  F2I.S64.TRUNC R170, R59 ;  /* 0x0000003b00aa7311 */ /* 0x000ea2000020d900 */
[----:B------:R-:W-:Y:S01]  /*6080*/  IMAD.IADD R199, R65, 0x1, R199 ;  /* 0x0000000141c77824 */ /* 0x000fe200078e02c7 */
[----:B------:R-:W-:Y:S01]  /*6090*/  SEL R197, RZ, 0x7fff8, !P3 ;  /* 0x0007fff8ffc57807 */ /* 0x000fe20005800000 */
[----:B-1----:R-:W-:Y:S01]  /*60a0*/  IMAD.WIDE.U32 R96, R56, 0x42, R174 ;  /* 0x0000004238607825 */ /* 0x002fe200078e00ae */
[----:B------:R-:W-:Y:S02]  /*60b0*/  IADD3 R65, P3, R64, 0x1104, RZ ;  /* 0x0000110440417810 */ /* 0x000fe40007f7e0ff */
[----:B------:R-:W-:Y:S01]  /*60c0*/  ISETP.GT.U32.AND.EX P2, PT, R31, RZ, PT, P2 ;  /* 0x000000ff1f00720c */ /* 0x000fe20003f44120 */
[----:B------:R-:W-:Y:S01]  /*60d0*/  IMAD R189, R57, 0x42, RZ ;  /* 0x0000004239bd7824 */ /* 0x000fe200078e02ff */
[----:B------:R-:W-:Y:S01]  /*60e0*/  SEL R47, R47, R58, P6 ;  /* 0x0000003a2f2f7207 */ /* 0x000fe20003000000 */
[----:B------:R-:W-:Y:S01]  /*60f0*/  IMAD.X R58, RZ, RZ, R199, P3 ;  /* 0x000000ffff3a7224 */ /* 0x000fe200018e06c7 */
[----:B------:R-:W-:Y:S01]  /*6100*/  SEL R12, RZ, 0x4, !P2 ;  /* 0x00000004ff0c7807 */ /* 0x000fe20005000000 */
[----:B------:R-:W-:Y:S01]  /*6110*/  IMAD.IADD R189, R97, 0x1, R189 ;  /* 0x0000000161bd7824 */ /* 0x000fe200078e02bd */
[----:B------:R-:W-:-:S02]  /*6120*/  ISETP.GE.AND P2, PT, R199, RZ, PT ;  /* 0x000000ffc700720c */ /* 0x000fc40003f46270 */
[----:B------:R-:W-:Y:S01]  /*6130*/  IADD3 R173, P3, R96, 0x1104, RZ ;  /* 0x0000110460ad7810 */ /* 0x000fe20007f7e0ff */
[----:B0-----:R-:W-:Y:S02]  /*6140*/  IMAD R201, R63, 0x42, RZ ;  /* 0x000000423fc97824 */ /* 0x001fe400078e02ff */
[----:B--2---:R-:W-:Y:S01]  /*6150*/  IMAD.WIDE.U32 R84, R62, 0x42, R170 ;  /* 0x000000423e547825 */ /* 0x004fe200078e00aa */
[----:B------:R-:W-:Y:S02]  /*6160*/  SEL R64, R65, R64, !P2 ;  /* 0x0000004041407207 */ /* 0x000fe40005000000 */
[----:B------:R-:W-:Y:S01]  /*6170*/  SEL R65, R58, R199, !P2 ;  /* 0x000000c73a417207 */ /* 0x000fe20005000000 */
[----:B------:R-:W-:Y:S01]  /*6180*/  IMAD.X R172, RZ, RZ, R189, P3 ;  /* 0x000000ffffac7224 */ /* 0x000fe200018e06bd */
[----:B------:R-:W-:Y:S01]  /*6190*/  ISETP.GE.AND P2, PT, R189, RZ, PT ;  /* 0x000000ffbd00720c */ /* 0x000fe20003f46270 */
[----:B------:R-:W-:Y:S01]  /*61a0*/  IMAD.IADD R188, R85, 0x1, R201 ;  /* 0x0000000155bc7824 */ /* 0x000fe200078e02c9 */
[----:B------:R-:W-:-:S02]  /*61b0*/  SEL R46, R46, RZ, !P1 ;  /* 0x000000ff2e2e7207 */ /* 0x000fc40004800000 */
[----:B------:R-:W-:Y:S02]  /*61c0*/  SEL R198, R173, R96, !P2 ;  /* 0x00000060adc67207 */ /* 0x000fe40005000000 */
[----:B------:R-:W-:Y:S01]  /*61d0*/  SEL R200, R172, R189, !P2 ;  /* 0x000000bdacc87207 */ /* 0x000fe20005000000 */
[----:B------:R-:W0:Y:S01]  /*61e0*/  F2I.S64.TRUNC R58, R46 ;  /* 0x0000002e003a7311 */ /* 0x000e22000020d900 */
[----:B------:R-:W-:Y:S02]  /*61f0*/  IADD3 R199, P3, R84, 0x1104, RZ ;  /* 0x0000110454c77810 */ /* 0x000fe40007f7e0ff */
[----:B------:R-:W-:-:S05]  /*6200*/  ISETP.GE.AND P2, PT, R188, RZ, PT ;  /* 0x000000ffbc00720c */ /* 0x000fca0003f46270 */
[----:B------:R-:W1:Y:S01]  /*6210*/  F2I.S64.TRUNC R172, R47 ;  /* 0x0000002f00ac7311 */ /* 0x000e62000020d900 */
[----:B------:R-:W-:Y:S01]  /*6220*/  SEL R192, R199, R84, !P2 ;  /* 0x00000054c7c07207 */ /* 0x000fe20005000000 */
[----:B------:R-:W-:Y:S01]  /*6230*/  IMAD.X R199, RZ, RZ, R188, P3 ;  /* 0x000000ffffc77224 */ /* 0x000fe200018e06bc */
[----:B------:R-:W-:Y:S02]  /*6240*/  SEL R217, R217, RZ, P0 ;  /* 0x000000ffd9d97207 */ /* 0x000fe40000000000 */
[----:B------:R-:W-:Y:S02]  /*6250*/  ISETP.GT.U32.AND P3, PT, R198, 0x1103, PT ;  /* 0x00001103c600780c */ /* 0x000fe40003f64070 */
[----:B------:R-:W-:Y:S02]  /*6260*/  ISETP.GT.U32.AND P0, PT, R192, 0x1103, PT ;  /* 0x00001103c000780c */ /* 0x000fe40003f04070 */
[----:B------:R-:W-:Y:S02]  /*6270*/  SEL R199, R199, R188, !P2 ;  /* 0x000000bcc7c77207 */ /* 0x000fe40005000000 */
[----:B------:R-:W-:-:S02]  /*6280*/  ISETP.GT.U32.AND.EX P2, PT, R200, RZ, PT, P3 ;  /* 0x000000ffc800720c */ /* 0x000fc40003f44130 */
[----:B------:R-:W-:Y:S01]  /*6290*/  ISETP.GT.U32.AND.EX P0, PT, R199, RZ, PT, P0 ;  /* 0x000000ffc700720c */ /* 0x000fe20003f04100 */
[----:B0-----:R-:W-:Y:S01]  /*62a0*/  IMAD R199, R59, 0x42, RZ ;  /* 0x000000423bc77824 */ /* 0x001fe200078e02ff */
[----:B------:R-:W-:Y:S01]  /*62b0*/  LOP3.LUT R192, R114, R115, RZ, 0xfc, !PT ;  /* 0x0000007372c07212 */ /* 0x000fe200078efcff */
[----:B-1----:R-:W-:Y:S01]  /*62c0*/  IMAD.WIDE.U32 R114, R58, 0x42, R172 ;  /* 0x000000423a727825 */ /* 0x002fe200078e00ac */
[----:B------:R-:W-:Y:S02]  /*62d0*/  LOP3.LUT R46, R98, R21, RZ, 0xfc, !PT ;  /* 0x00000015622e7212 */ /* 0x000fe400078efcff */
[----:B------:R-:W-:Y:S02]  /*62e0*/  SEL R21, RZ, 0x7fff8, !P2 ;  /* 0x0007fff8ff157807 */ /* 0x000fe40005000000 */
[----:B------:R-:W-:Y:S01]  /*62f0*/  ISETP.LT.U32.AND P2, PT, R192, 0x40, PT ;  /* 0x00000040c000780c */ /* 0x000fe20003f41070 */
[----:B------:R-:W-:Y:S01]  /*6300*/  IMAD.IADD R192, R115, 0x1, R199 ;  /* 0x0000000173c07824 */ /* 0x000fe200078e02c7 */
[----:B------:R-:W-:-:S02]  /*6310*/  ISETP.GT.U32.AND P3, PT, R64, 0x1103, PT ;  /* 0x000011034000780c */ /* 0x000fc40003f64070 */
[----:B------:R-:W-:Y:S02]  /*6320*/  SEL R199, RZ, 0x1fffe, !P0 ;  /* 0x0001fffeffc77807 */ /* 0x000fe40004000000 */
[----:B------:R-:W-:Y:S02]  /*6330*/  IADD3 R47, P0, R114, 0x1104, RZ ;  /* 0x00001104722f7810 */ /* 0x000fe40007f1e0ff */
[----:B------:R-:W-:Y:S02]  /*6340*/  ISETP.GT.U32.AND.EX P3, PT, R65, RZ, PT, P3 ;  /* 0x000000ff4100720c */ /* 0x000fe40003f64130 */
[----:B------:R-:W-:Y:S01]  /*6350*/  LOP3.LUT R8, R8, R99, RZ, 0xfc, !PT ;  /* 0x0000006308087212 */ /* 0x000fe200078efcff */
[----:B------:R-:W-:Y:S01]  /*6360*/  IMAD.X R99, RZ, RZ, R192, P0 ;  /* 0x000000ffff637224 */ /* 0x000fe200000e06c0 */
[----:B------:R-:W-:Y:S02]  /*6370*/  ISETP.LT.U32.AND P0, PT, R46, 0x40, PT ;  /* 0x000000402e00780c */ /* 0x000fe40003f01070 */
[----:B------:R-:W-:-:S02]  /*6380*/  LOP3.LUT R186, R186, R187, RZ, 0xfc, !PT ;  /* 0x000000bbbaba7212 */ /* 0x000fc400078efcff */
[----:B------:R-:W-:Y:S02]  /*6390*/  SEL R98, RZ, 0x1, !P3 ;  /* 0x00000001ff627807 */ /* 0x000fe40005800000 */
[----:B------:R-:W-:Y:S02]  /*63a0*/  ISETP.GE.AND P3, PT, R192, RZ, PT ;  /* 0x000000ffc000720c */ /* 0x000fe40003f66270 */
[----:B------:R-:W-:Y:S02]  /*63b0*/  ISETP.LT.U32.AND.EX P2, PT, R8, RZ, !P5, P2 ;  /* 0x000000ff0800720c */ /* 0x000fe40006f41120 */
[----:B------:R-:W-:Y:S02]  /*63c0*/  ISETP.LT.U32.AND.EX P0, PT, R186, RZ, !P1, P0 ;  /* 0x000000ffba00720c */ /* 0x000fe40004f01100 */
[----:B------:R-:W-:Y:S02]  /*63d0*/  SEL R47, R47, R114, !P3 ;  /* 0x000000722f2f7207 */ /* 0x000fe40005800000 */
[----:B------:R-:W-:-:S02]  /*63e0*/  SEL R99, R99, R192, !P3 ;  /* 0x000000c063637207 */ /* 0x000fc40005800000 */
[----:B------:R-:W-:Y:S02]  /*63f0*/  ISETP.GT.U32.AND P3, PT, R47, 0x1103, PT ;  /* 0x000011032f00780c */ /* 0x000fe40003f64070 */
[----:B------:R-:W-:Y:S02]  /*6400*/  CS2R R46, SRZ ;  /* 0x00000000002e7805 */ /* 0x000fe4000001ff00 */
[----:B------:R-:W-:Y:S01]  /*6410*/  LOP3.LUT R20, R20, R191, RZ, 0xfc, !PT ;  /* 0x000000bf14147212 */ /* 0x000fe200078efcff */
[----:B------:R0:W2:Y:S01]  /*6420*/  @P2 LDG.E.EL R216, desc[UR4][R4.64+-0x104] ;  /* 0xfffefc0404d82981 */ /* 0x0000a2000c2e1900 */
[----:B------:R-:W-:-:S03]  /*6430*/  ISETP.GT.U32.AND.EX P3, PT, R99, RZ, PT, P3 ;  /* 0x000000ff6300720c */ /* 0x000fc60003f64130 */
[----:B------:R-:W3:Y:S01]  /*6440*/  @P0 LDG.E.EL R47, desc[UR4][R6.64+-0x104] ;  /* 0xfffefc04062f0981 */ /* 0x000ee2000c2e1900 */
[----:B------:R-:W-:Y:S02]  /*6450*/  SEL R8, RZ, 0x4, !P3 ;  /* 0x00000004ff087807 */ /* 0x000fe40005800000 */
[----:B------:R-:W-:Y:S02]  /*6460*/  ISETP.LT.U32.AND P3, PT, R20, 0x40, PT ;  /* 0x000000401400780c */ /* 0x000fe40003f61070 */
[----:B------:R-:W-:-:S04]  /*6470*/  LOP3.LUT R190, R193, R190, RZ, 0xfc, !PT ;  /* 0x000000bec1be7212 */ /* 0x000fc800078efcff */
[----:B------:R-:W-:-:S13]  /*6480*/  ISETP.LT.U32.AND.EX P3, PT, R190, RZ, !P5, P3 ;  /* 0x000000ffbe00720c */ /* 0x000fda0006f61130 */
[----:B------:R-:W4:Y:S01]  /*6490*/  @P3 LDG.E.EL R46, desc[UR4][R10.64+-0x104] ;  /* 0xfffefc040a2e3981 */ /* 0x000f22000c2e1900 */
[----:B------:R-:W-:Y:S02]  /*64a0*/  IMAD.IADD R13, R196, 0x1, R13 ;  /* 0x00000001c40d7824 */ /* 0x000fe400078e020d */
[----:B------:R-:W-:Y:S02]  /*64b0*/  IMAD.IADD R98, R98, 0x1, R199 ;  /* 0x0000000162627824 */ /* 0x000fe400078e02c7 */
[----:B------:R-:W-:Y:S01]  /*64c0*/  IMAD.SHL.U32 R99, R33, 0x2, RZ ;  /* 0x0000000221637824 */ /* 0x000fe200078e00ff */
[----:B------:R-:W-:Y:S02]  /*64d0*/  LOP3.LUT R13, R13, 0x3, RZ, 0xc0, !PT ;  /* 0x000000030d0d7812 */ /* 0x000fe400078ec0ff */
[----:B------:R-:W-:Y:S02]  /*64e0*/  LOP3.LUT R98, R98, 0x3, RZ, 0xc0, !PT ;  /* 0x0000000362627812 */ /* 0x000fe400078ec0ff */
[----:B------:R-:W-:-:S02]  /*64f0*/  IADD3 R12, R13, R197, R12 ;  /* 0x000000c50d0c7210 */ /* 0x000fc40007ffe00c */
[----:B------:R-:W-:Y:S02]  /*6500*/  LOP3.LUT R99, R0, 0xe, R99, 0xf8, !PT ;  /* 0x0000000e00637812 */ /* 0x000fe400078ef863 */
[----:B------:R-:W-:Y:S02]  /*6510*/  IADD3 R8, R98, R21, R8 ;  /* 0x0000001562087210 */ /* 0x000fe40007ffe008 */
[----:B0-----:R-:W-:Y:S02]  /*6520*/  LOP3.LUT R4, R99, 0x1, RZ, 0xfc, !PT ;  /* 0x0000000163047812 */ /* 0x001fe400078efcff */
[----:B--2---:R-:W-:Y:S02]  /*6530*/  SEL R216, R216, RZ, P2 ;  /* 0x000000ffd8d87207 */ /* 0x004fe40001000000 */
[----:B------:R-:W-:Y:S02]  /*6540*/  LOP3.LUT P2, RZ, R12, 0xf, RZ, 0xc0, !PT ;  /* 0x0000000f0cff7812 */ /* 0x000fe4000784c0ff */
[----:B---3--:R-:W-:-:S02]  /*6550*/  SEL R47, R47, RZ, P0 ;  /* 0x000000ff2f2f7207 */ /* 0x008fc40000000000 */
[----:B------:R-:W-:Y:S02]  /*6560*/  LOP3.LUT P0, RZ, R8, 0xf, RZ, 0xc0, !PT ;  /* 0x0000000f08ff7812 */ /* 0x000fe4000780c0ff */
[----:B------:R-:W-:Y:S02]  /*6570*/  ISETP.LT.AND P2, PT, R4, 0x9, P2 ;  /* 0x000000090400780c */ /* 0x000fe40001741270 */
[----:B------:R-:W-:-:S04]  /*6580*/  ISETP.LT.AND P0, PT, R99, 0x9, P0 ;  /* 0x000000096300780c */ /* 0x000fc80000701270 */
[----:B------:R-:W-:Y:S02]  /*6590*/  PLOP3.LUT P0, PT, P0, P2, PT, 0xa8, 0x0 ;  /* 0x000000000000781c */ /* 0x000fe40000705570 */
[----:B----4-:R-:W-:-:S11]  /*65a0*/  SEL R46, R46, RZ, P3 ;  /* 0x000000ff2e2e7207 */ /* 0x010fd60001800000 */
        /* <DEDUP_REMOVED lines=17> */
.L_x_2:
[----:B------:R-:W-:Y:S01]  /*66c0*/  IADD3 R5, P0, R114, 0x1104, RZ ;  /* 0x0000110472057810 */ /* 0x000fe20007f1e0ff */
[----:B------:R-:W-:Y:S01]  /*66d0*/  IMAD R7, R59, 0x42, RZ ;  /* 0x000000423b077824 */ /* 0x000fe200078e02ff */
[----:B------:R-:W-:Y:S01]  /*66e0*/  SEL R177, R177, R146, P6 ;  /* 0x00000092b1b17207 */ /* 0x000fe20003000000 */
[----:B------:R-:W-:Y:S01]  /*66f0*/  IMAD.WIDE.U32 R114, R58, 0x42, R172 ;  /* 0x000000423a727825 */ /* 0x000fe200078e00ac */
[----:B------:R-:W-:Y:S01]  /*6700*/  SEL R146, R176, R161, P6 ;  /* 0x000000a1b0927207 */ /* 0x000fe20003000000 */
[----:B------:R-:W-:Y:S05]  /*6710*/  WARPSYNC.ALL ;  /* 0x0000000000007948 */ /* 0x000fea0003800000 */
[----:B------:R-:W-:Y:S01]  /*6720*/  BAR.SYNC.DEFER_BLOCKING 0x0 ;  /* 0x0000000000007b1d */ /* 0x000fe20000010000 */
[----:B------:R-:W-:Y:S01]  /*6730*/  SEL R158, R183, R158, P6 ;  /* 0x0000009eb79e7207 */ /* 0x000fe20003000000 */
[----:B------:R-:W-:Y:S01]  /*6740*/  IMAD R13, R57, 0x42, RZ ;  /* 0x00000042390d7824 */ /* 0x000fe200078e02ff */
[----:B------:R-:W-:Y:S01]  /*6750*/  SEL R176, R159, R24, P6 ;  /* 0x000000189fb07207 */ /* 0x000fe20003000000 */
[----:B------:R-:W-:Y:S01]  /*6760*/  IMAD.IADD R11, R115, 0x1, R7 ;  /* 0x00000001730b7824 */ /* 0x000fe200078e0207 */
[----:B------:R-:W-:Y:S01]  /*6770*/  IADD3 R10, P6, R96, 0x1104, RZ ;  /* 0x00001104600a7810 */ /* 0x000fe20007fde0ff */
[----:B------:R-:W-:Y:S01]  /*6780*/  IMAD.WIDE.U32 R6, R65, 0x3e0f83e1, RZ ;  /* 0x3e0f83e141067825 */ /* 0x000fe200078e00ff */
[----:B------:R-:W-:-:S02]  /*6790*/  ISETP.GE.AND P3, PT, R192, RZ, PT ;  /* 0x000000ffc000720c */ /* 0x000fc40003f66270 */
[----:B------:R-:W-:Y:S01]  /*67a0*/  SEL R185, R185, R144, P4 ;  /* 0x00000090b9b97207 */ /* 0x000fe20002000000 */
[----:B------:R-:W-:Y:S01]  /*67b0*/  IMAD.IADD R96, R97, 0x1, R13 ;  /* 0x0000000161607824 */ /* 0x000fe200078e020d */
[----:B------:R-:W-:Y:S01]  /*67c0*/  SEL R114, R5, R114, !P3 ;  /* 0x0000007205727207 */ /* 0x000fe20005800000 */
[----:B------:R-:W-:Y:S01]  /*67d0*/  IMAD R13, R63, 0x42, RZ ;  /* 0x000000423f0d7824 */ /* 0x000fe200078e02ff */
[----:B------:R-:W-:Y:S01]  /*67e0*/  SEL R148, R148, R149, P4 ;  /* 0x0000009594947207 */ /* 0x000fe20002000000 */
[----:B------:R-:W-:Y:S01]  /*67f0*/  IMAD.X R192, RZ, RZ, R192, P0 ;  /* 0x000000ffffc07224 */ /* 0x000fe200000e06c0 */
[----:B------:R-:W-:Y:S01]  /*6800*/  SEL R160, R147, R160, P4 ;  /* 0x000000a093a07207 */ /* 0x000fe20002000000 */
[----:B------:R-:W-:Y:S01]  /*6810*/  IMAD.WIDE.U32 R20, R81, 0x3e0f83e1, RZ ;  /* 0x3e0f83e151147825 */ /* 0x000fe200078e00ff */
[----:B------:R-:W-:Y:S02]  /*6820*/  SEL R182, R145, R182, P4 ;  /* 0x000000b691b67207 */ /* 0x000fe40002000000 */
[----:B------:R-:W-:Y:S01]  /*6830*/  SEL R115, R192, R11, !P3 ;  /* 0x0000000bc0737207 */ /* 0x000fe20005800000 */
[----:B------:R-:W-:Y:S01]  /*6840*/  IMAD.IADD R8, R85, 0x1, R13 ;  /* 0x0000000155087824 */ /* 0x000fe200078e020d */
[----:B------:R-:W-:Y:S01]  /*6850*/  IADD3 R24, P0, R84, 0x1104, RZ ;  /* 0x0000110454187810 */ /* 0x000fe20007f1e0ff */
[----:B------:R-:W-:-:S04]  /*6860*/  IMAD.WIDE.U32 R4, R64, 0x3e0f83e1, RZ ;  /* 0x3e0f83e140047825 */ /* 0x000fc800078e00ff */
[----:B------:R-:W-:-:S04]  /*6870*/  IMAD.WIDE.U32 R6, P2, R64, 0xf83e0f8, R6 ;  /* 0x0f83e0f840067825 */ /* 0x000fc80007840006 */
[----:B------:R-:W-:Y:S01]  /*6880*/  IMAD.X R189, RZ, RZ, R189, P6 ;  /* 0x000000ffffbd7224 */ /* 0x000fe200030e06bd */
[----:B------:R-:W-:Y:S01]  /*6890*/  ISETP.GE.AND P6, PT, R96, RZ, PT ;  /* 0x000000ff6000720c */ /* 0x000fe20003fc6270 */
[----:B------:R-:W-:Y:S01]  /*68a0*/  IMAD R85, R56, 0x42, R174 ;  /* 0x0000004238557824 */ /* 0x000fe200078e02ae */
[----:B------:R-:W-:Y:S01]  /*68b0*/  IADD3 RZ, P4, R5, R6, RZ ;  /* 0x0000000605ff7210 */ /* 0x000fe20007f9e0ff */
[----:B------:R-:W-:-:S04]  /*68c0*/  IMAD.WIDE.U32 R20, P3, R80, 0xf83e0f8, R20 ;  /* 0x0f83e0f850147825 */ /* 0x000fc80007860014 */
[----:B------:R-:W-:Y:S01]  /*68d0*/  IMAD.WIDE.U32 R12, R80, 0x3e0f83e1, RZ ;  /* 0x3e0f83e1500c7825 */ /* 0x000fe200078e00ff */
[----:B------:R-:W-:-:S03]  /*68e0*/  SEL R12, R10, R85, !P6 ;  /* 0x000000550a0c7207 */ /* 0x000fc60007000000 */
[----:B------:R-:W-:-:S04]  /*68f0*/  IMAD.WIDE.U32 R144, R83, 0x3e0f83e1, RZ ;  /* 0x3e0f83e153907825 */ /* 0x000fc800078e00ff */
[----:B------:R-:W-:-:S04]  /*6900*/  IMAD.WIDE.U32 R98, R31, 0x3e0f83e1, RZ ;  /* 0x3e0f83e11f627825 */ /* 0x000fc800078e00ff */
[----:B------:R-:W-:Y:S02]  /*6910*/  IMAD.X R11, RZ, RZ, RZ, P2 ;  /* 0x000000ffff0b7224 */ /* 0x000fe400010e06ff */
[----:B------:R-:W-:Y:S01]  /*6920*/  IMAD.X R5, RZ, RZ, RZ, P3 ;  /* 0x000000ffff057224 */ /* 0x000fe200018e06ff */
[----:B------:R-:W-:Y:S01]  /*6930*/  IADD3 RZ, P3, R13, R20, RZ ;  /* 0x000000140dff7210 */ /* 0x000fe20007f7e0ff */
[----:B------:R-:W-:Y:S01]  /*6940*/  IMAD.MOV.U32 R10, RZ, RZ, R7 ;  /* 0x000000ffff0a7224 */ /* 0x000fe200078e0007 */
[----:B------:R-:W-:Y:S01]  /*6950*/  SEL R13, R189, R96, !P6 ;  /* 0x00000060bd0d7207 */ /* 0x000fe20007000000 */
[----:B------:R-:W-:-:S04]  /*6960*/  IMAD.WIDE.U32 R6, R29, 0x3e0f83e1, RZ ;  /* 0x3e0f83e11d067825 */ /* 0x000fc800078e00ff */
[----:B------:R-:W-:Y:S02]  /*6970*/  IMAD.MOV.U32 R4, RZ, RZ, R21 ;  /* 0x000000ffff047224 */ /* 0x000fe400078e0015 */
[----:B------:R-:W-:-:S04]  /*6980*/  IMAD.WIDE.U32.X R10, R65, 0xf83e0f8, R10, P4 ;  /* 0x0f83e0f8410a7825 */ /* 0x000fc800020e040a */
[----:B------:R-:W-:Y:S01]  /*6990*/  IMAD.WIDE.U32 R84, R30, 0x3e0f83e1, RZ ;  /* 0x3e0f83e11e547825 */ /* 0x000fe200078e00ff */
[----:B------:R-:W-:-:S03]  /*69a0*/  IADD3 R147, P6, R10, -0x3e0f83e1, RZ ;  /* 0xc1f07c1f0a937810 */ /* 0x000fc60007fde0ff */
[----:B------:R-:W-:Y:S01]  /*69b0*/  IMAD.WIDE.U32 R144, P4, R82, 0xf83e0f8, R144 ;  /* 0x0f83e0f852907825 */ /* 0x000fe20007880090 */
[----:B------:R-:W-:-:S03]  /*69c0*/  IADD3.X R149, R11, -0xf83e0f9, RZ, P6, !PT ;  /* 0xf07c1f070b957810 */ /* 0x000fc600037fe4ff */
[----:B------:R-:W-:-:S04]  /*69d0*/  IMAD.WIDE.U32 R98, P2, R30, 0xf83e0f8, R98 ;  /* 0x0f83e0f81e627825 */ /* 0x000fc80007840062 */
[----:B------:R-:W-:-:S04]  /*69e0*/  IMAD.WIDE.U32.X R4, R81, 0xf83e0f8, R4, P3 ;  /* 0x0f83e0f851047825 */ /* 0x000fc800018e0404 */
[----:B------:R-:W-:-:S04]  /*69f0*/  IMAD.WIDE.U32 R96, R28, 0x3e0f83e1, RZ ;  /* 0x3e0f83e11c607825 */ /* 0x000fc800078e00ff */
[----:B------:R-:W-:-:S04]  /*6a00*/  IMAD.WIDE.U32 R6, P3, R28, 0xf83e0f8, R6 ;  /* 0x0f83e0f81c067825 */ /* 0x000fc80007860006 */
[----:B------:R-:W-:-:S04]  /*6a10*/  IMAD.WIDE.U32 R186, R82, 0x3e0f83e1, RZ ;  /* 0x3e0f83e152ba7825 */ /* 0x000fc800078e00ff */
[----:B------:R-:W-:Y:S01]  /*6a20*/  IMAD.X R21, RZ, RZ, RZ, P4 ;  /* 0x000000ffff157224 */ /* 0x000fe200020e06ff */
[----:B------:R-:W-:Y:S01]  /*6a30*/  IADD3 RZ, P4, R85, R98, RZ ;  /* 0x0000006255ff7210 */ /* 0x000fe20007f9e0ff */
[----:B------:R-:W-:Y:S01]  /*6a40*/  IMAD.X R85, RZ, RZ, RZ, P2 ;  /* 0x000000ffff557224 */ /* 0x000fe200010e06ff */
[----:B------:R-:W-:Y:S01]  /*6a50*/  IADD3 RZ, P2, R97, R6, RZ ;  /* 0x0000000661ff7210 */ /* 0x000fe20007f5e0ff */
[----:B------:R-:W-:Y:S01]  /*6a60*/  IMAD.MOV.U32 R20, RZ, RZ, R145 ;  /* 0x000000ffff147224 */ /* 0x000fe200078e0091 */
[----:B------:R-:W-:Y:S01]  /*6a70*/  IADD3 RZ, P6, R187, R144, RZ ;  /* 0x00000090bbff7210 */ /* 0x000fe20007fde0ff */
[----:B------:R-:W-:Y:S02]  /*6a80*/  IMAD.MOV.U32 R84, RZ, RZ, R99 ;  /* 0x000000ffff547224 */ /* 0x000fe400078e0063 */
[----:B------:R-:W-:Y:S01]  /*6a90*/  IMAD.X R97, RZ, RZ, RZ, P3 ;  /* 0x000000ffff617224 */ /* 0x000fe200018e06ff */
[----:B------:R-:W-:Y:S01]  /*6aa0*/  ISETP.GE.AND P3, PT, R8, RZ, PT ;  /* 0x000000ff0800720c */ /* 0x000fe20003f66270 */
[----:B------:R-:W-:-:S02]  /*6ab0*/  IMAD R145, R62, 0x42, R170 ;  /* 0x000000423e917824 */ /* 0x000fc400078e02aa */
[----:B------:R-:W-:Y:S01]  /*6ac0*/  IMAD.X R99, RZ, RZ, R188, P0 ;  /* 0x000000ffff637224 */ /* 0x000fe200000e06bc */
[----:B------:R-:W-:Y:S01]  /*6ad0*/  ISETP.LT.AND P0, PT, R65, RZ, PT ;  /* 0x000000ff4100720c */ /* 0x000fe20003f01270 */
[----:B------:R-:W-:Y:S01]  /*6ae0*/  IMAD.MOV.U32 R96, RZ, RZ, R7 ;  /* 0x000000ffff607224 */ /* 0x000fe200078e0007 */
[----:B------:R-:W-:Y:S01]  /*6af0*/  SEL R6, R24, R145, !P3 ;  /* 0x0000009118067207 */ /* 0x000fe20005800000 */
[----:B------:R-:W-:Y:S01]  /*6b00*/  IMAD.WIDE.U32.X R20, R83, 0xf83e0f8, R20, P6 ;  /* 0x0f83e0f853147825 */ /* 0x000fe200030e0414 */
[----:B------:R-:W-:Y:S02]  /*6b10*/  SEL R7, R99, R8, !P3 ;  /* 0x0000000863077207 */ /* 0x000fe40005800000 */
[----:B------:R-:W-:Y:S01]  /*6b20*/  IADD3 R145, P3, R4, -0x3e0f83e1, RZ ;  /* 0xc1f07c1f04917810 */ /* 0x000fe20007f7e0ff */
[----:B------:R-:W-:Y:S01]  /*6b30*/  IMAD.WIDE.U32.X R84, R31, 0xf83e0f8, R84, P4 ;  /* 0x0f83e0f81f547825 */ /* 0x000fe200020e0454 */
[----:B------:R-:W-:Y:S02]  /*6b40*/  SEL R198, R147, R10, P0 ;  /* 0x0000000a93c67207 */ /* 0x000fe40000000000 */
[----:B------:R-:W-:Y:S01]  /*6b50*/  SEL R99, R149, R11, P0 ;  /* 0x0000000b95637207 */ /* 0x000fe20000000000 */
[----:B------:R-:W-:Y:S01]  /*6b60*/  IMAD.WIDE.U32.X R96, R29, 0xf83e0f8, R96, P2 ;  /* 0x0f83e0f81d607825 */ /* 0x000fe200010e0460 */
[----:B------:R-:W-:-:S02]  /*6b70*/  ISETP.LT.AND P0, PT, R81, RZ, PT ;  /* 0x000000ff5100720c */ /* 0x000fc40003f01270 */
[----:B------:R-:W-:Y:S01]  /*6b80*/  IADD3.X R183, R5, -0xf83e0f9, RZ, P3, !PT ;  /* 0xf07c1f0705b77810 */ /* 0x000fe20001ffe4ff */
[----:B------:R-:W-:Y:S01]  /*6b90*/  IMAD.WIDE.U32 R10, R12, 0x3e0f83e1, RZ ;  /* 0x3e0f83e10c0a7825 */ /* 0x000fe200078e00ff */
[----:B------:R-:W-:Y:S02]  /*6ba0*/  IADD3 R149, P3, R20, -0x3e0f83e1, RZ ;  /* 0xc1f07c1f14957810 */ /* 0x000fe40007f7e0ff */
[----:B------:R-:W-:Y:S01]  /*6bb0*/  SEL R98, R145, R4, P0 ;  /* 0x0000000491627207 */ /* 0x000fe20000000000 */
[----:B------:R-:W-:Y:S01]  /*6bc0*/  IMAD.WIDE.U32 R144, R7, 0x3e0f83e1, RZ ;  /* 0x3e0f83e107907825 */ /* 0x000fe200078e00ff */
[----:B------:R-:W-:Y:S02]  /*6bd0*/  SEL R183, R183, R5, P0 ;  /* 0x00000005b7b77207 */ /* 0x000fe40000000000 */
[----:B------:R-:W-:Y:S01]  /*6be0*/  ISETP.LT.AND P0, PT, R83, RZ, PT ;  /* 0x000000ff5300720c */ /* 0x000fe20003f01270 */
[----:B------:R-:W-:Y:S01]  /*6bf0*/  IMAD.MOV.U32 R204, RZ, RZ, RZ ;  /* 0x000000ffffcc7224 */ /* 0x000fe200078e00ff */
[----:B------:R-:W-:Y:S01]  /*6c00*/  IADD3.X R161, R21, -0xf83e0f9, RZ, P3, !PT ;  /* 0xf07c1f0715a17810 */ /* 0x000fe20001ffe4ff */
[----:B------:R-:W-:Y:S01]  /*6c10*/  IMAD.WIDE.U32 R144, P2, R6, 0xf83e0f8, R144 ;  /* 0x0f83e0f806907825 */ /* 0x000fe20007840090 */
[----:B------:R-:W-:-:S02]  /*6c20*/  SHF.R.S64 R198, R198, 0x2, R99 ;  /* 0x00000002c6c67819 */ /* 0x000fc40000001063 */
[----:B------:R-:W-:Y:S02]  /*6c30*/  IADD3 R5, P4, R84, -0x3e0f83e1, RZ ;  /* 0xc1f07c1f54057810 */ /* 0x000fe40007f9e0ff */
[----:B------:R-:W-:Y:S02]  /*6c40*/  SEL R149, R149, R20, P0 ;  /* 0x0000001495957207 */ /* 0x000fe40000000000 */
[----:B------:R-:W-:Y:S01]  /*6c50*/  SEL R161, R161, R21, P0 ;  /* 0x00000015a1a17207 */ /* 0x000fe20000000000 */
[----:B------:R-:W-:Y:S01]  /*6c60*/  IMAD.WIDE.U32 R20, R6, 0x3e0f83e1, RZ ;  /* 0x3e0f83e106147825 */ /* 0x000fe200078e00ff */
[----:B------:R-:W-:Y:S02]  /*6c70*/  LEA.HI R198, P0, R99, R198, RZ, 0x1 ;  /* 0x000000c663c67211 */ /* 0x000fe400078108ff */
[----:B------:R-:W-:Y:S02]  /*6c80*/  ISETP.LT.AND P3, PT, R31, RZ, PT ;  /* 0x000000ff1f00720c */ /* 0x000fe40003f61270 */
[----:B------:R-:W-:Y:S01]  /*6c90*/  IADD3.X R159, R85, -0xf83e0f9, RZ, P4, !PT ;  /* 0xf07c1f07559f7810 */ /* 0x000fe200027fe4ff */
[----:B------:R-:W-:Y:S01]  /*6ca0*/  IMAD.WIDE.U32 R64, R198, -0x42, R64 ;  /* 0xffffffbec6407825 */ /* 0x000fe200078e0040 */
[----:B------:R-:W-:-:S02]  /*6cb0*/  LEA.HI.X.SX32 R199, R99, RZ, 0x1e, P0 ;  /* 0x000000ff63c77211 */ /* 0x000fc400000ff6ff */
[----:B------:R-:W-:Y:S02]  /*6cc0*/  IADD3 R147, P0, R96, -0x3e0f83e1, RZ ;  /* 0xc1f07c1f60937810 */ /* 0x000fe40007f1e0ff */
[----:B------:R-:W-:Y:S01]  /*6cd0*/  SEL R24, R5, R84, P3 ;  /* 0x0000005405187207 */ /* 0x000fe20001800000 */
[----:B------:R-:W-:Y:S01]  /*6ce0*/  IMAD.WIDE.U32 R4, R199, 0x3e0f83e1, RZ ;  /* 0x3e0f83e1c7047825 */ /* 0x000fe200078e00ff */
[----:B------:R-:W-:Y:S02]  /*6cf0*/  SEL R159, R159, R85, P3 ;  /* 0x000000559f9f7207 */ /* 0x000fe40001800000 */
[----:B------:R-:W-:Y:S01]  /*6d00*/  ISETP.LT.AND P6, PT, R29, RZ, PT ;  /* 0x000000ff1d00720c */ /* 0x000fe20003fc1270 */
[----:B------:R-:W-:Y:S01]  /*6d10*/  IMAD.WIDE.U32 R84, R13, 0x3e0f83e1, RZ ;  /* 0x3e0f83e10d547825 */ /* 0x000fe200078e00ff */
[----:B------:R-:W-:Y:S02]  /*6d20*/  IADD3.X R99, R97, -0xf83e0f9, RZ, P0, !PT ;  /* 0xf07c1f0761637810 */ /* 0x000fe400007fe4ff */
[----:B------:R-:W-:Y:S01]  /*6d30*/  IADD3 RZ, P0, R21, R144, RZ ;  /* 0x0000009015ff7210 */ /* 0x000fe20007f1e0ff */
[----:B------:R-:W-:Y:S01]  /*6d40*/  IMAD.WIDE.U32 R20, R198, 0x3e0f83e1, RZ ;  /* 0x3e0f83e1c6147825 */ /* 0x000fe200078e00ff */
[----:B------:R-:W-:-:S02]  /*6d50*/  SEL R147, R147, R96, P6 ;  /* 0x0000006093937207 */ /* 0x000fc40003000000 */
[----:B------:R-:W-:Y:S01]  /*6d60*/  SEL R8, R99, R97, P6 ;  /* 0x0000006163087207 */ /* 0x000fe20003000000 */
[----:B------:R-:W-:Y:S01]  /*6d70*/  IMAD.WIDE.U32 R84, P4, R12, 0xf83e0f8, R84 ;  /* 0x0f83e0f80c547825 */ /* 0x000fe20007880054 */
[----:B------:R-:W-:-:S03]  /*6d80*/  SHF.R.S64 R24, R24, 0x2, R159 ;  /* 0x0000000218187819 */ /* 0x000fc6000000109f */
[----:B------:R-:W-:Y:S01]  /*6d90*/  IMAD.WIDE.U32 R4, P6, R198, 0xf83e0f8, R4 ;  /* 0x0f83e0f8c6047825 */ /* 0x000fe200078c0004 */
[----:B------:R-:W-:Y:S02]  /*6da0*/  IADD3 RZ, P3, R11, R84, RZ ;  /* 0x000000540bff7210 */ /* 0x000fe40007f7e0ff */
[----:B------:R-:W-:Y:S01]  /*6db0*/  SHF.R.S64 R84, R98, 0x2, R183 ;  /* 0x0000000262547819 */ /* 0x000fe200000010b7 */
[----:B------:R-:W-:Y:S01]  /*6dc0*/  IMAD.X R99, RZ, RZ, RZ, P4 ;  /* 0x000000ffff637224 */ /* 0x000fe200020e06ff */
[----:B------:R-:W-:Y:S01]  /*6dd0*/  IADD3 RZ, P4, R21, R4, RZ ;  /* 0x0000000415ff7210 */ /* 0x000fe20007f9e0ff */
[----:B------:R-:W-:Y:S01]  /*6de0*/  IMAD.X R97, RZ, RZ, RZ, P2 ;  /* 0x000000ffff617224 */ /* 0x000fe200010e06ff */
[----:B------:R-:W-:Y:S01]  /*6df0*/  LEA.HI R84, P2, R183, R84, RZ, 0x1 ;  /* 0x00000054b7547211 */ /* 0x000fe200078508ff */
[----:B------:R-:W-:Y:S01]  /*6e00*/  IMAD.MOV.U32 R96, RZ, RZ, R145 ;  /* 0x000000ffff607224 */ /* 0x000fe200078e0091 */
[----:B------:R-:W-:Y:S01]  /*6e10*/  SHF.R.S64 R4, R149, 0x2, R161 ;  /* 0x0000000295047819 */ /* 0x000fe200000010a1 */
[----:B------:R-:W-:-:S02]  /*6e20*/  IMAD.X R11, RZ, RZ, RZ, P6 ;  /* 0x000000ffff0b7224 */ /* 0x000fc400030e06ff */
[----:B------:R-:W-:Y:S01]  /*6e30*/  IMAD.MOV.U32 R10, RZ, RZ, R5 ;  /* 0x000000ffff0a7224 */ /* 0x000fe200078e0005 */
[----:B------:R-:W-:Y:S01]  /*6e40*/  LEA.HI R4, P6, R161, R4, RZ, 0x1 ;  /* 0x00000004a1047211 */ /* 0x000fe200078d08ff */
[C---:B------:R-:W-:Y:S01]  /*6e50*/  IMAD.WIDE.U32.X R96, R7.reuse, 0xf83e0f8, R96, P0 ;  /* 0x0f83e0f807607825 */ /* 0x040fe200000e0460 */
[----:B------:R-:W-:Y:S02]  /*6e60*/  ISETP.LT.AND P0, PT, R7, RZ, PT ;  /* 0x000000ff0700720c */ /* 0x000fe40003f01270 */
[----:B------:R-:W-:Y:S01]  /*6e70*/  LEA.HI.X.SX32 R5, R161, RZ, 0x1e, P6 ;  /* 0x000000ffa1057211 */ /* 0x000fe200030ff6ff */
[----:B------:R-:W-:-:S04]  /*6e80*/  IMAD.WIDE.U32.X R10, R199, 0xf83e0f8, R10, P4 ;  /* 0x0f83e0f8c70a7825 */ /* 0x000fc800020e040a */
[----:B------:R-:W-:Y:S01]  /*6e90*/  IMAD.MOV.U32 R98, RZ, RZ, R85 ;  /* 0x000000ffff627224 */ /* 0x000fe200078e0055 */
[----:B------:R-:W-:Y:S01]  /*6ea0*/  LEA.HI.X.SX32 R85, R183, RZ, 0x1e, P2 ;  /* 0x000000ffb7557211 */ /* 0x000fe200010ff6ff */
[----:B------:R-:W-:Y:S01]  /*6eb0*/  IMAD.WIDE.U32 R20, R84, 0x3e0f83e1, RZ ;  /* 0x3e0f83e154147825 */ /* 0x000fe200078e00ff */
[----:B------:R-:W-:Y:S02]  /*6ec0*/  IADD3 R183, P4, R96, -0x3e0f83e1, RZ ;  /* 0xc1f07c1f60b77810 */ /* 0x000fe40007f9e0ff */
[----:B------:R-:W-:Y:S01]  /*6ed0*/  IADD3 R149, P2, R10, -0x3e0f83e1, RZ ;  /* 0xc1f07c1f0a957810 */ /* 0x000fe20007f5e0ff */
[----:B------:R-:W-:Y:S01]  /*6ee0*/  IMAD.WIDE.U32 R144, R85, 0x3e0f83e1, RZ ;  /* 0x3e0f83e155907825 */ /* 0x000fe200078e00ff */
[----:B------:R-:W-:Y:S02]  /*6ef0*/  IADD3.X R187, R97, -0xf83e0f9, RZ, P4, !PT ;  /* 0xf07c1f0761bb7810 */ /* 0x000fe400027fe4ff */
[----:B------:R-:W-:Y:S01]  /*6f00*/  ISETP.LT.AND P4, PT, R199, RZ, PT ;  /* 0x000000ffc700720c */ /* 0x000fe20003f81270 */
[----:B------:R-:W-:Y:S01]  /*6f10*/  IMAD.WIDE.U32.X R98, R13, 0xf83e0f8, R98, P3 ;  /* 0x0f83e0f80d627825 */ /* 0x000fe200018e0462 */
[----:B------:R-:W-:-:S02]  /*6f20*/  IADD3.X R189, R11, -0xf83e0f9, RZ, P2, !PT ;  /* 0xf07c1f070bbd7810 */ /* 0x000fc400017fe4ff */
[----:B------:R-:W-:Y:S01]  /*6f30*/  SEL R161, R149, R10, P4 ;  /* 0x0000000a95a17207 */ /* 0x000fe20002000000 */
[----:B------:R-:W-:Y:S01]  /*6f40*/  IMAD.WIDE.U32 R144, P2, R84, 0xf83e0f8, R144 ;  /* 0x0f83e0f854907825 */ /* 0x000fe20007840090 */
[----:B------:R-:W-:Y:S02]  /*6f50*/  SEL R20, R189, R11, P4 ;  /* 0x0000000bbd147207 */ /* 0x000fe40002000000 */
[----:B------:R-:W-:Y:S01]  /*6f60*/  SEL R183, R183, R96, P0 ;  /* 0x00000060b7b77207 */ /* 0x000fe20000000000 */
[----:B------:R-:W-:Y:S01]  /*6f70*/  IMAD.WIDE.U32 R10, R5, 0x3e0f83e1, RZ ;  /* 0x3e0f83e1050a7825 */ /* 0x000fe200078e00ff */
[----:B------:R-:W-:Y:S02]  /*6f80*/  SHF.R.S64 R161, R161, 0x2, R20 ;  /* 0x00000002a1a17819 */ /* 0x000fe40000001014 */
[----:B------:R-:W-:Y:S01]  /*6f90*/  SEL R187, R187, R97, P0 ;  /* 0x00000061bbbb7207 */ /* 0x000fe20000000000 */
[----:B------:R-:W-:Y:S01]  /*6fa0*/  IMAD.WIDE.U32 R96, R4, 0x3e0f83e1, RZ ;  /* 0x3e0f83e104607825 */ /* 0x000fe200078e00ff */
[----:B------:R-:W-:-:S02]  /*6fb0*/  LEA.HI R161, P0, R20, R161, RZ, 0x1 ;  /* 0x000000a114a17211 */ /* 0x000fc400078108ff */
[----:B------:R-:W-:Y:S01]  /*6fc0*/  IADD3 RZ, P6, R21, R144, RZ ;  /* 0x0000009015ff7210 */ /* 0x000fe20007fde0ff */
[----:B------:R-:W-:Y:S01]  /*6fd0*/  IMAD R149, R199, -0x42, RZ ;  /* 0xffffffbec7957824 */ /* 0x000fe200078e02ff */
[----:B------:R-:W-:Y:S01]  /*6fe0*/  LEA.HI.X.SX32 R96, R20, RZ, 0x1e, P0 ;  /* 0x000000ff14607211 */ /* 0x000fe200000ff6ff */
[----:B------:R-:W-:-:S03]  /*6ff0*/  IMAD.WIDE.U32 R10, P4, R4, 0xf83e0f8, R10 ;  /* 0x0f83e0f8040a7825 */ /* 0x000fc6000788000a */
[----:B------:R-:W-:Y:S01]  /*7000*/  IADD3 R149, R65, -R198, R149 ;  /* 0x800000c641957210 */ /* 0x000fe20007ffe095 */
[----:B------:R-:W-:Y:S01]  /*7010*/  IMAD.X R21, RZ, RZ, RZ, P2 ;  /* 0x000000ffff157224 */ /* 0x000fe200010e06ff */
[----:B------:R-:W-:Y:S01]  /*7020*/  IADD3 RZ, P0, R97, R10, RZ ;  /* 0x0000000a61ff7210 */ /* 0x000fe20007f1e0ff */
[----:B------:R-:W-:Y:S01]  /*7030*/  IMAD.MOV.U32 R20, RZ, RZ, R145 ;  /* 0x000000ffff147224 */ /* 0x000fe200078e0091 */
[----:B------:R-:W-:Y:S01]  /*7040*/  SHF.R.S64 R10, R183, 0x2, R187 ;  /* 0x00000002b70a7819 */ /* 0x000fe200000010bb */
[----:B------:R-:W-:Y:S01]  /*7050*/  IMAD R65, R96, -0x42, RZ ;  /* 0xffffffbe60417824 */ /* 0x000fe200078e02ff */
[----:B------:R-:W-:Y:S01]  /*7060*/  LEA.HI R96, P2, R159, R24, RZ, 0x1 ;  /* 0x000000189f607211 */ /* 0x000fe200078508ff */
[----:B------:R-:W-:-:S03]  /*7070*/  IMAD.WIDE.U32.X R20, R85, 0xf83e0f8, R20, P6 ;  /* 0x0f83e0f855147825 */ /* 0x000fc600030e0414 */
[----:B------:R-:W-:Y:S01]  /*7080*/  LEA.HI.X.SX32 R97, R159, RZ, 0x1e, P2 ;  /* 0x000000ff9f617211 */ /* 0x000fe200010ff6ff */
[----:B------:R-:W-:Y:S01]  /*7090*/  IMAD.WIDE.U32 R198, R161, -0x42, R198 ;  /* 0xffffffbea1c67825 */ /* 0x000fe200078e00c6 */
[----:B------:R-:W-:-:S03]  /*70a0*/  LEA.HI R10, P2, R187, R10, RZ, 0x1 ;  /* 0x0000000abb0a7211 */ /* 0x000fc600078508ff */
[----:B------:R-:W-:Y:S01]  /*70b0*/  IMAD.X R189, RZ, RZ, RZ, P4 ;  /* 0x000000ffffbd7224 */ /* 0x000fe200020e06ff */
[----:B------:R-:W-:Y:S01]  /*70c0*/  IADD3 R183, P4, R20, -0x3e0f83e1, RZ ;  /* 0xc1f07c1f14b77810 */ /* 0x000fe20007f9e0ff */
[----:B------:R-:W-:Y:S01]  /*70d0*/  IMAD.MOV.U32 R188, RZ, RZ, R11 ;  /* 0x000000ffffbc7224 */ /* 0x000fe200078e000b */
[----:B------:R-:W-:Y:S01]  /*70e0*/  IADD3 R24, R199, -R161, R65 ;  /* 0x800000a1c7187210 */ /* 0x000fe20007ffe041 */
[----:B------:R-:W-:Y:S01]  /*70f0*/  IMAD.WIDE.U32 R144, R97, 0x3e0f83e1, RZ ;  /* 0x3e0f83e161907825 */ /* 0x000fe200078e00ff */
[C---:B------:R-:W-:Y:S02]  /*7100*/  LEA R186, P6, R198.reuse, R194, 0x8 ;  /* 0x000000c2c6ba7211 */ /* 0x040fe400078c40ff */
[----:B------:R-:W-:Y:S01]  /*7110*/  LEA.HI.X.SX32 R11, R187, RZ, 0x1e, P2 ;  /* 0x000000ffbb0b7211 */ /* 0x000fe200010ff6ff */
[----:B------:R-:W-:Y:S01]  /*7120*/  IMAD.WIDE.U32.X R188, R5, 0xf83e0f8, R188, P0 ;  /* 0x0f83e0f805bc7825 */ /* 0x000fe200000e04bc */
[----:B------:R-:W-:Y:S02]  /*7130*/  IADD3.X R191, R21, -0xf83e0f9, RZ, P4, !PT ;  /* 0xf07c1f0715bf7810 */ /* 0x000fe400027fe4ff */
[----:B------:R-:W-:Y:S01]  /*7140*/  ISETP.LT.AND P4, PT, R85, RZ, PT ;  /* 0x000000ff5500720c */ /* 0x000fe20003f81270 */
[----:B------:R-:W-:Y:S01]  /*7150*/  IMAD.WIDE.U32 R192, R11, 0x3e0f83e1, RZ ;  /* 0x3e0f83e10bc07825 */ /* 0x000fe200078e00ff */
[----:B------:R-:W-:-:S02]  /*7160*/  LEA.HI.X R159, R198, R195, R24, 0x8, P6 ;  /* 0x000000c3c69f7211 */ /* 0x000fc400030f4418 */
[----:B------:R-:W-:Y:S01]  /*7170*/  IADD3 R65, P2, R186, R215, RZ ;  /* 0x000000d7ba417210 */ /* 0x000fe20007f5e0ff */
[----:B------:R-:W-:Y:S01]  /*7180*/  IMAD.WIDE.U32 R196, R10, 0x3e0f83e1, RZ ;  /* 0x3e0f83e10ac47825 */ /* 0x000fe200078e00ff */
[----:B------:R-:W-:Y:S02]  /*7190*/  SEL R200, R191, R21, P4 ;  /* 0x00000015bfc87207 */ /* 0x000fe40002000000 */
[----:B------:R-:W-:Y:S01]  /*71a0*/  SEL R161, R183, R20, P4 ;  /* 0x00000014b7a17207 */ /* 0x000fe20002000000 */
[----:B------:R-:W-:Y:S01]  /*71b0*/  IMAD.X R21, R159, 0x1, R214, P2 ;  /* 0x000000019f157824 */ /* 0x000fe200010e06d6 */
[----:B------:R-:W-:Y:S01]  /*71c0*/  LEA R20, P6, R64, R65, 0x2 ;  /* 0x0000004140147211 */ /* 0x000fe200078c10ff */
[----:B------:R-:W-:Y:S01]  /*71d0*/  IMAD.WIDE.U32 R144, P2, R96, 0xf83e0f8, R144 ;  /* 0x0f83e0f860907825 */ /* 0x000fe20007840090 */
[----:B------:R-:W-:Y:S02]  /*71e0*/  SHF.R.S64 R161, R161, 0x2, R200 ;  /* 0x00000002a1a17819 */ /* 0x000fe400000010c8 */
[----:B------:R-:W-:Y:S01]  /*71f0*/  LEA.HI.X R21, R64, R21, R149, 0x2, P6 ;  /* 0x0000001540157211 */ /* 0x000fe200030f1495 */
[----:B------:R-:W-:Y:S01]  /*7200*/  IMAD.WIDE.U32 R192, P0, R10, 0xf83e0f8, R192 ;  /* 0x0f83e0f80ac07825 */ /* 0x000fe200078000c0 */
[----:B------:R-:W-:-:S03]  /*7210*/  IADD3 R159, P4, R64, -0x1, RZ ;  /* 0xffffffff409f7810 */ /* 0x000fc60007f9e0ff */
[----:B------:R-:W-:Y:S01]  /*7220*/  IMAD.X R65, RZ, RZ, RZ, P2 ;  /* 0x000000ffff417224 */ /* 0x000fe200010e06ff */
[----:B------:R-:W-:Y:S01]  /*7230*/  IADD3 R183, P2, R188, -0x3e0f83e1, RZ ;  /* 0xc1f07c1fbcb77810 */ /* 0x000fe20007f5e0ff */
[----:B------:R-:W-:Y:S01]  /*7240*/  IMAD.WIDE.U32 R186, R96, 0x3e0f83e1, RZ ;  /* 0x3e0f83e160ba7825 */ /* 0x000fe200078e00ff */
[----:B------:R-:W-:Y:S02]  /*7250*/  IADD3 RZ, P6, R197, R192, RZ ;  /* 0x000000c0c5ff7210 */ /* 0x000fe40007fde0ff */
[----:B------:R-:W-:Y:S01]  /*7260*/  IADD3.X R199, R189, -0xf83e0f9, RZ, P2, !PT ;  /* 0xf07c1f07bdc77810 */ /* 0x000fe200017fe4ff */
[----:B------:R-:W-:Y:S01]  /*7270*/  IMAD.X R191, RZ, RZ, RZ, P0 ;  /* 0x000000ffffbf7224 */ /* 0x000fe200000e06ff */
[----:B------:R-:W-:Y:S01]  /*7280*/  ISETP.LT.AND P0, PT, R5, RZ, PT ;  /* 0x000000ff0500720c */ /* 0x000fe20003f01270 */
[----:B------:R-:W-:Y:S01]  /*7290*/  IMAD.MOV.U32 R190, RZ, RZ, R193 ;  /* 0x000000ffffbe7224 */ /* 0x000fe200078e00c1 */
[----:B------:R-:W-:Y:S01]  /*72a0*/  IADD3 RZ, P2, R187, R144, RZ ;  /* 0x00000090bbff7210 */ /* 0x000fe20007f5e0ff */
[----:B------:R-:W-:Y:S01]  /*72b0*/  IMAD.MOV.U32 R64, RZ, RZ, R145 ;  /* 0x000000ffff407224 */ /* 0x000fe200078e0091 */
[----:B------:R-:W-:Y:S01]  /*72c0*/  SEL R187, R183, R188, P0 ;  /* 0x000000bcb7bb7207 */ /* 0x000fe20000000000 */
[----:B------:R-:W-:Y:S01]  /*72d0*/  IMAD.WIDE.U32 R144, R84, -0x42, R80 ;  /* 0xffffffbe54907825 */ /* 0x000fe200078e0050 */
[----:B------:R-:W-:-:S02]  /*72e0*/  SEL R188, R199, R189, P0 ;  /* 0x000000bdc7bc7207 */ /* 0x000fc40000000000 */
[----:B------:R-:W-:Y:S01]  /*72f0*/  LEA.HI R161, P0, R200, R161, RZ, 0x1 ;  /* 0x000000a1c8a17211 */ /* 0x000fe200078108ff */
[----:B------:R-:W-:Y:S01]  /*7300*/  IMAD R183, R85, -0x42, RZ ;  /* 0xffffffbe55b77824 */ /* 0x000fe200078e02ff */
[----:B------:R-:W-:Y:S01]  /*7310*/  SHF.R.S64 R187, R187, 0x2, R188 ;  /* 0x00000002bbbb7819 */ /* 0x000fe200000010bc */
[----:B------:R-:W-:Y:S01]  /*7320*/  IMAD.WIDE.U32.X R190, R11, 0xf83e0f8, R190, P6 ;  /* 0x0f83e0f80bbe7825 */ /* 0x000fe200030e04be */
[----:B------:R-:W-:-:S03]  /*7330*/  IADD3.X R193, R149, -0x1, RZ, P4, !PT ;  /* 0xffffffff95c17810 */ /* 0x000fc600027fe4ff */
[----:B------:R-:W-:Y:S01]  /*7340*/  IMAD.WIDE.U32 R80, R4, -0x42, R82 ;  /* 0xffffffbe04507825 */ /* 0x000fe200078e0052 */
[----:B------:R-:W-:Y:S02]  /*7350*/  LEA.HI.X.SX32 R82, R200, RZ, 0x1e, P0 ;  /* 0x000000ffc8527211 */ /* 0x000fe400000ff6ff */
[----:B------:R-:W-:Y:S01]  /*7360*/  IADD3 R83, R145, -R84, R183 ;  /* 0x8000005491537210 */ /* 0x000fe20007ffe0b7 */
[----:B------:R-:W-:Y:S01]  /*7370*/  IMAD R189, R5, -0x42, RZ ;  /* 0xffffffbe05bd7824 */ /* 0x000fe200078e02ff */
[----:B------:R-:W-:Y:S01]  /*7380*/  IADD3 R145, P6, R190, -0x3e0f83e1, RZ ;  /* 0xc1f07c1fbe917810 */ /* 0x000fe20007fde0ff */
[----:B------:R-:W-:Y:S01]  /*7390*/  IMAD.WIDE.U32 R84, R161, -0x42, R84 ;  /* 0xffffffbea1547825 */ /* 0x000fe200078e0054 */
[----:B------:R-:W-:Y:S02]  /*73a0*/  ISETP.LT.AND P0, PT, R11, RZ, PT ;  /* 0x000000ff0b00720c */ /* 0x000fe40003f01270 */
[----:B------:R-:W-:Y:S01]  /*73b0*/  IADD3.X R183, R191, -0xf83e0f9, RZ, P6, !PT ;  /* 0xf07c1f07bfb77810 */ /* 0x000fe200037fe4ff */
[----:B------:R-:W-:Y:S01]  /*73c0*/  IMAD R192, R82, -0x42, RZ ;  /* 0xffffffbe52c07824 */ /* 0x000fe200078e02ff */
[----:B------:R-:W-:Y:S01]  /*73d0*/  IADD3 R81, R81, -R4, R189 ;  /* 0x8000000451517210 */ /* 0x000fe20007ffe0bd */
[----:B------:R-:W-:Y:S01]  /*73e0*/  IMAD.WIDE.U32.X R64, R97, 0xf83e0f8, R64, P2 ;  /* 0x0f83e0f861407825 */ /* 0x000fe200010e0440 */
[----:B------:R-:W-:-:S02]  /*73f0*/  LEA.HI R187, P6, R188, R187, RZ, 0x1 ;  /* 0x000000bbbcbb7211 */ /* 0x000fc400078d08ff */
[----:B------:R-:W-:Y:S02]  /*7400*/  IADD3 R189, P4, R144, -0x1, RZ ;  /* 0xffffffff90bd7810 */ /* 0x000fe40007f9e0ff */
[----:B------:R-:W-:Y:S01]  /*7410*/  SEL R145, R145, R190, P0 ;  /* 0x000000be91917207 */ /* 0x000fe20000000000 */
[----:B------:R-:W-:Y:S01]  /*7420*/  IMAD.WIDE.U32 R4, R187, -0x42, R4 ;  /* 0xffffffbebb047825 */ /* 0x000fe200078e0004 */
[----:B------:R-:W-:Y:S02]  /*7430*/  SEL R190, R183, R191, P0 ;  /* 0x000000bfb7be7207 */ /* 0x000fe40000000000 */
[----:B------:R-:W-:Y:S02]  /*7440*/  IADD3 R192, R85, -R161, R192 ;  /* 0x800000a155c07210 */ /* 0x000fe40007ffe0c0 */
[----:B------:R-:W-:Y:S02]  /*7450*/  LEA.HI.X.SX32 R82, R188, RZ, 0x1e, P6 ;  /* 0x000000ffbc527211 */ /* 0x000fe400030ff6ff */
[----:B------:R-:W-:-:S02]  /*7460*/  IADD3.X R191, R83, -0x1, RZ, P4, !PT ;  /* 0xffffffff53bf7810 */ /* 0x000fc400027fe4ff */
[----:B------:R-:W-:Y:S01]  /*7470*/  IADD3 R161, P2, R80, -0x1, RZ ;  /* 0xffffffff50a17810 */ /* 0x000fe20007f5e0ff */
[----:B------:R-:W-:Y:S01]  /*7480*/  IMAD R82, R82, -0x42, RZ ;  /* 0xffffffbe52527824 */ /* 0x000fe200078e02ff */
[C---:B------:R-:W-:Y:S02]  /*7490*/  LEA R188, P6, R84.reuse, R194, 0x8 ;  /* 0x000000c254bc7211 */ /* 0x040fe400078c40ff */
[----:B------:R-:W-:Y:S02]  /*74a0*/  IADD3 R149, P4, R64, -0x3e0f83e1, RZ ;  /* 0xc1f07c1f40957810 */ /* 0x000fe40007f9e0ff */
[----:B------:R-:W-:Y:S02]  /*74b0*/  IADD3.X R183, R81, -0x1, RZ, P2, !PT ;  /* 0xffffffff51b77810 */ /* 0x000fe400017fe4ff */
[----:B------:R-:W-:Y:S02]  /*74c0*/  LEA.HI.X R85, R84, R195, R192, 0x8, P6 ;  /* 0x000000c354557211 */ /* 0x000fe400030f44c0 */
[----:B------:R-:W-:-:S02]  /*74d0*/  ISETP.LT.AND P2, PT, R97, RZ, PT ;  /* 0x000000ff6100720c */ /* 0x000fc40003f41270 */
[----:B------:R-:W-:Y:S02]  /*74e0*/  IADD3.X R197, R65, -0xf83e0f9, RZ, P4, !PT ;  /* 0xf07c1f0741c57810 */ /* 0x000fe400027fe4ff */
[----:B------:R-:W-:Y:S02]  /*74f0*/  IADD3 R84, P4, R84, -0x1, RZ ;  /* 0xffffffff54547810 */ /* 0x000fe40007f9e0ff */
[----:B------:R-:W-:Y:S02]  /*7500*/  IADD3 R198, P0, R198, -0x1, RZ ;  /* 0xffffffffc6c67810 */ /* 0x000fe40007f1e0ff */
[----:B------:R-:W-:Y:S02]  /*7510*/  SEL R186, R149, R64, P2 ;  /* 0x0000004095ba7207 */ /* 0x000fe40001000000 */
[----:B------:R-:W-:Y:S02]  /*7520*/  LOP3.LUT R64, R84, R189, RZ, 0xfc, !PT ;  /* 0x000000bd54407212 */ /* 0x000fe400078efcff */
[----:B------:R-:W-:-:S02]  /*7530*/  LOP3.LUT R159, R198, R159, RZ, 0xfc, !PT ;  /* 0x0000009fc69f7212 */ /* 0x000fc400078efcff */
[----:B------:R-:W-:Y:S02]  /*7540*/  IADD3.X R196, R24, -0x1, RZ, P0, !PT ;  /* 0xffffffff18c47810 */ /* 0x000fe400007fe4ff */
[----:B------:R-:W-:Y:S02]  /*7550*/  SEL R149, R197, R65, P2 ;  /* 0x00000041c5957207 */ /* 0x000fe40001000000 */
[----:B------:R-:W-:Y:S02]  /*7560*/  IADD3 R187, R5, -R187, R82 ;  /* 0x800000bb05bb7210 */ /* 0x000fe40007ffe052 */
[----:B------:R-:W-:Y:S02]  /*7570*/  ISETP.LT.U32.AND P2, PT, R64, 0x40, PT ;  /* 0x000000404000780c */ /* 0x000fe40003f41070 */
[----:B------:R-:W-:Y:S02]  /*7580*/  LEA R82, P6, R4, R194, 0x8 ;  /* 0x000000c204527211 */ /* 0x000fe400078c40ff */
[----:B------:R-:W-:-:S02]  /*7590*/  ISETP.LT.U32.AND P0, PT, R159, 0x40, PT ;  /* 0x000000409f00780c */ /* 0x000fc40003f01070 */
[----:B------:R-:W-:Y:S02]  /*75a0*/  LOP3.LUT R64, R196, R193, RZ, 0xfc, !PT ;  /* 0x000000c1c4407212 */ /* 0x000fe400078efcff */
[----:B------:R-:W-:Y:S02]  /*75b0*/  LEA.HI.X R5, R4, R195, R187, 0x8, P6 ;  /* 0x000000c304057211 */ /* 0x000fe400030f44bb */
[----:B------:R-:W-:Y:S02]  /*75c0*/  ISETP.LT.U32.AND.EX P0, PT, R64, RZ, !P1, P0 ;  /* 0x000000ff4000720c */ /* 0x000fe40004f01100 */
[----:B------:R-:W-:Y:S02]  /*75d0*/  IADD3 R4, P6, R4, -0x1, RZ ;  /* 0xffffffff04047810 */ /* 0x000fe40007fde0ff */
[----:B------:R-:W-:Y:S02]  /*75e0*/  IADD3 R65, P3, R188, R215, RZ ;  /* 0x000000d7bc417210 */ /* 0x000fe40007f7e0ff */
[----:B------:R-:W-:-:S02]  /*75f0*/  LOP3.LUT R4, R4, R161, RZ, 0xfc, !PT ;  /* 0x000000a104047212 */ /* 0x000fc400078efcff */
[----:B------:R-:W-:Y:S02]  /*7600*/  IADD3.X R84, R192, -0x1, RZ, P4, !PT ;  /* 0xffffffffc0547810 */ /* 0x000fe400027fe4ff */
[----:B------:R-:W-:Y:S01]  /*7610*/  ISETP.LT.U32.AND P4, PT, R4, 0x40, PT ;  /* 0x000000400400780c */ /* 0x000fe20003f81070 */
[----:B------:R-:W-:Y:S01]  /*7620*/  IMAD.X R4, R85, 0x1, R214, P3 ;  /* 0x0000000155047824 */ /* 0x000fe200018e06d6 */
[----:B------:R-:W-:Y:S01]  /*7630*/  IADD3 R85, P3, R98, -0x3e0f83e1, RZ ;  /* 0xc1f07c1f62557810 */ /* 0x000fe20007f7e0ff */
[----:B------:R0:W2:Y:S01]  /*7640*/  @P0 LDG.E.EL R204, desc[UR4][R20.64+-0x104] ;  /* 0xfffefc0414cc0981 */ /* 0x0000a2000c2e1900 */
[----:B------:R-:W-:Y:S02]  /*7650*/  LOP3.LUT R84, R84, R191, RZ, 0xfc, !PT ;  /* 0x000000bf54547212 */ /* 0x000fe400078efcff */
[----:B------:R-:W-:Y:S02]  /*7660*/  IADD3.X R24, R187, -0x1, RZ, P6, !PT ;  /* 0xffffffffbb187810 */ /* 0x000fe400037fe4ff */
[----:B------:R-:W-:-:S02]  /*7670*/  IADD3.X R159, R99, -0xf83e0f9, RZ, P3, !PT ;  /* 0xf07c1f07639f7810 */ /* 0x000fc40001ffe4ff */
[----:B------:R-:W-:Y:S02]  /*7680*/  ISETP.LT.AND P6, PT, R13, RZ, PT ;  /* 0x000000ff0d00720c */ /* 0x000fe40003fc1270 */
[----:B------:R-:W-:Y:S02]  /*7690*/  LEA R64, P3, R144, R65, 0x2 ;  /* 0x0000004190407211 */ /* 0x000fe400078610ff */
[----:B------:R-:W-:Y:S02]  /*76a0*/  ISETP.LT.U32.AND.EX P2, PT, R84, RZ, !P5, P2 ;  /* 0x000000ff5400720c */ /* 0x000fe40006f41120 */
[----:B------:R-:W-:Y:S02]  /*76b0*/  LOP3.LUT R24, R24, R183, RZ, 0xfc, !PT ;  /* 0x000000b718187212 */ /* 0x000fe400078efcff */
[----:B------:R-:W-:Y:S02]  /*76c0*/  SEL R159, R159, R99, P6 ;  /* 0x000000639f9f7207 */ /* 0x000fe40003000000 */
[----:B------:R-:W-:-:S02]  /*76d0*/  LEA.HI.X R65, R144, R4, R83, 0x2, P3 ;  /* 0x0000000490417211 */ /* 0x000fc400018f1453 */
[----:B------:R-:W-:Y:S01]  /*76e0*/  IADD3 R99, P3, R82, R237, RZ ;  /* 0x000000ed52637210 */ /* 0x000fe20007f7e0ff */
[----:B------:R-:W-:Y:S01]  /*76f0*/  IMAD.MOV.U32 R198, RZ, RZ, RZ ;  /* 0x000000ffffc67224 */ /* 0x000fe200078e00ff */
[----:B------:R-:W-:Y:S02]  /*7700*/  ISETP.LT.U32.AND.EX P4, PT, R24, RZ, !P5, P4 ;  /* 0x000000ff1800720c */ /* 0x000fe40006f81140 */
[----:B------:R-:W-:Y:S01]  /*7710*/  SEL R85, R85, R98, P6 ;  /* 0x0000006255557207 */ /* 0x000fe20003000000 */
[----:B------:R-:W-:Y:S01]  /*7720*/  IMAD.X R4, R5, 0x1, R228, P3 ;  /* 0x0000000105047824 */ /* 0x000fe200018e06e4 */
[C---:B------:R-:W-:Y:S01]  /*7730*/  LEA R98, P6, R80.reuse, R99, 0x2 ;  /* 0x0000006350627211 */ /* 0x040fe200078c10ff */
[----:B------:R-:W3:Y:S01]  /*7740*/  @P2 LDG.E.EL R198, desc[UR4][R64.64+-0x104] ;  /* 0xfffefc0440c62981 */ /* 0x000ee2000c2e1900 */
[----:B------:R-:W-:Y:S01]  /*7750*/  IMAD.MOV.U32 R24, RZ, RZ, RZ ;  /* 0x000000ffff187224 */ /* 0x000fe200078e00ff */
[----:B------:R-:W-:Y:S02]  /*7760*/  SHF.R.S64 R82, R85, 0x2, R159 ;  /* 0x0000000255527819 */ /* 0x000fe4000000109f */
[----:B------:R-:W-:-:S05]  /*7770*/  LEA.HI.X R99, R80, R4, R81, 0x2, P6 ;  /* 0x0000000450637211 */ /* 0x000fca00030f1451 */
[----:B------:R1:W4:Y:S01]  /*7780*/  @P4 LDG.E.EL R24, desc[UR4][R98.64+-0x104] ;  /* 0xfffefc0462184981 */ /* 0x000322000c2e1900 */
[----:B------:R-:W-:-:S04]  /*7790*/  LEA.HI R82, P3, R159, R82, RZ, 0x1 ;  /* 0x000000529f527211 */ /* 0x000fc800078708ff */
[----:B------:R-:W-:Y:S02]  /*77a0*/  LEA.HI.X.SX32 R83, R159, RZ, 0x1e, P3 ;  /* 0x000000ff9f537211 */ /* 0x000fe400018ff6ff */
[----:B------:R-:W-:-:S03]  /*77b0*/  SHF.R.S64 R147, R147, 0x2, R8 ;  /* 0x0000000293937819 */ /* 0x000fc60000001008 */
[----:B------:R-:W-:Y:S01]  /*77c0*/  IMAD.WIDE.U32 R80, R83, 0x3e0f83e1, RZ ;  /* 0x3e0f83e153507825 */ /* 0x000fe200078e00ff */
[----:B------:R-:W-:-:S03]  /*77d0*/  LEA.HI R4, P3, R8, R147, RZ, 0x1 ;  /* 0x0000009308047211 */ /* 0x000fc600078708ff */
[----:B0-----:R-:W-:-:S04]  /*77e0*/  IMAD.WIDE.U32 R20, R82, 0x3e0f83e1, RZ ;  /* 0x3e0f83e152147825 */ /* 0x001fc800078e00ff */
[----:B------:R-:W-:Y:S01]  /*77f0*/  IMAD.WIDE.U32 R80, P6, R82, 0xf83e0f8, R80 ;  /* 0x0f83e0f852507825 */ /* 0x000fe200078c0050 */
[----:B------:R-:W-:-:S03]  /*7800*/  LEA.HI.X.SX32 R5, R8, RZ, 0x1e, P3 ;  /* 0x000000ff08057211 */ /* 0x000fc600018ff6ff */
[----:B------:R-:W-:-:S04]  /*7810*/  IMAD.WIDE.U32 R84, R96, -0x42, R30 ;  /* 0xffffffbe60547825 */ /* 0x000fc800078e001e */
[----:B------:R-:W-:Y:S01]  /*7820*/  IMAD.X R31, RZ, RZ, RZ, P6 ;  /* 0x000000ffff1f7224 */ /* 0x000fe200030e06ff */
[----:B------:R-:W-:Y:S01]  /*7830*/  IADD3 RZ, P6, R21, R80, RZ ;  /* 0x0000005015ff7210 */ /* 0x000fe20007fde0ff */
[----:B------:R-:W-:Y:S02]  /*7840*/  IMAD R147, R97, -0x42, RZ ;  /* 0xffffffbe61937824 */ /* 0x000fe400078e02ff */
[----:B------:R-:W-:Y:S01]  /*7850*/  IMAD.MOV.U32 R30, RZ, RZ, R81 ;  /* 0x000000ffff1e7224 */ /* 0x000fe200078e0051 */
[----:B------:R-:W-:Y:S01]  /*7860*/  IADD3 R192, P3, R84, -0x1, RZ ;  /* 0xffffffff54c07810 */ /* 0x000fe20007f7e0ff */
[----:B------:R-:W-:Y:S01]  /*7870*/  IMAD.WIDE.U32 R20, R5, 0x3e0f83e1, RZ ;  /* 0x3e0f83e105147825 */ /* 0x000fe200078e00ff */
[----:B------:R-:W-:-:S03]  /*7880*/  IADD3 R85, R85, -R96, R147 ;  /* 0x8000006055557210 */ /* 0x000fc60007ffe093 */
[----:B------:R-:W-:Y:S01]  /*7890*/  IMAD.WIDE.U32.X R80, R83, 0xf83e0f8, R30, P6 ;  /* 0x0f83e0f853507825 */ /* 0x000fe200030e041e */
[----:B------:R-:W-:-:S03]  /*78a0*/  IADD3.X R203, R85, -0x1, RZ, P3, !PT ;  /* 0xffffffff55cb7810 */ /* 0x000fc60001ffe4ff */
[----:B------:R-:W-:Y:S01]  /*78b0*/  IMAD.WIDE.U32 R20, P6, R4, 0xf83e0f8, R20 ;  /* 0x0f83e0f804147825 */ /* 0x000fe200078c0014 */
[----:B-1----:R-:W-:-:S03]  /*78c0*/  IADD3 R99, P3, R80, -0x3e0f83e1, RZ ;  /* 0xc1f07c1f50637810 */ /* 0x002fc60007f7e0ff */
[----:B------:R-:W-:Y:S01]  /*78d0*/  IMAD.WIDE.U32 R30, R4, 0x3e0f83e1, RZ ;  /* 0x3e0f83e1041e7825 */ /* 0x000fe200078e00ff */
[----:B------:R-:W-:Y:S02]  /*78e0*/  IADD3.X R147, R81, -0xf83e0f9, RZ, P3, !PT ;  /* 0xf07c1f0751937810 */ /* 0x000fe40001ffe4ff */
[----:B------:R-:W-:Y:S01]  /*78f0*/  ISETP.LT.AND P3, PT, R83, RZ, PT ;  /* 0x000000ff5300720c */ /* 0x000fe20003f61270 */
[----:B------:R-:W-:Y:S01]  /*7900*/  IMAD.X R65, RZ, RZ, RZ, P6 ;  /* 0x000000ffff417224 */ /* 0x000fe200030e06ff */
[----:B------:R-:W-:Y:S01]  /*7910*/  IADD3 RZ, P6, R31, R20, RZ ;  /* 0x000000141fff7210 */ /* 0x000fe20007fde0ff */
[----:B------:R-:W-:Y:S01]  /*7920*/  IMAD.MOV.U32 R64, RZ, RZ, R21 ;  /* 0x000000ffff407224 */ /* 0x000fe200078e0015 */
[----:B------:R-:W-:Y:S02]  /*7930*/  SHF.R.S64 R183, R145, 0x2, R190 ;  /* 0x0000000291b77819 */ /* 0x000fe400000010be */
[----:B------:R-:W-:Y:S01]  /*7940*/  SEL R145, R99, R80, P3 ;  /* 0x0000005063917207 */ /* 0x000fe20001800000 */
[----:B------:R-:W-:Y:S01]  /*7950*/  IMAD.WIDE.U32.X R64, R5, 0xf83e0f8, R64, P6 ;  /* 0x0f83e0f805407825 */ /* 0x000fe200030e0440 */
[----:B------:R-:W-:-:S02]  /*7960*/  SEL R144, R147, R81, P3 ;  /* 0x0000005193907207 */ /* 0x000fc40001800000 */
[C---:B------:R-:W-:Y:S01]  /*7970*/  LEA.HI R183, P3, R190.reuse, R183, RZ, 0x1 ;  /* 0x000000b7beb77211 */ /* 0x040fe200078708ff */
[----:B------:R-:W-:Y:S01]  /*7980*/  IMAD.WIDE.U32 R80, R115, 0x3e0f83e1, RZ ;  /* 0x3e0f83e173507825 */ /* 0x000fe200078e00ff */
[----:B------:R-:W-:Y:S02]  /*7990*/  IADD3 R205, P6, R64, -0x3e0f83e1, RZ ;  /* 0xc1f07c1f40cd7810 */ /* 0x000fe40007fde0ff */
[----:B------:R-:W-:Y:S01]  /*79a0*/  LEA.HI.X.SX32 R190, R190, RZ, 0x1e, P3 ;  /* 0x000000ffbebe7211 */ /* 0x000fe200018ff6ff */
[----:B------:R-:W-:Y:S01]  /*79b0*/  IMAD.WIDE.U32 R98, R114, 0x3e0f83e1, RZ ;  /* 0x3e0f83e172627825 */ /* 0x000fe200078e00ff */
[----:B------:R-:W-:-:S03]  /*79c0*/  SHF.R.S64 R186, R186, 0x2, R149 ;  /* 0x00000002baba7819 */ /* 0x000fc60000001095 */
[----:B------:R-:W-:Y:S01]  /*79d0*/  IMAD.WIDE.U32 R80, P3, R114, 0xf83e0f8, R80 ;  /* 0x0f83e0f872507825 */ /* 0x000fe20007860050 */
[----:B------:R-:W-:Y:S02]  /*79e0*/  IADD3.X R159, R65, -0xf83e0f9, RZ, P6, !PT ;  /* 0xf07c1f07419f7810 */ /* 0x000fe400037fe4ff */
[----:B------:R-:W-:Y:S01]  /*79f0*/  LEA.HI R147, P6, R149, R186, RZ, 0x1 ;  /* 0x000000ba95937211 */ /* 0x000fe200078d08ff */
[----:B------:R-:W-:-:S04]  /*7a00*/  IMAD.WIDE.U32 R30, R183, -0x42, R10 ;  /* 0xffffffbeb71e7825 */ /* 0x000fc800078e000a */
[----:B------:R-:W-:Y:S02]  /*7a10*/  IMAD R190, R190, -0x42, RZ ;  /* 0xffffffbebebe7824 */ /* 0x000fe400078e02ff */
[----:B------:R-:W-:Y:S01]  /*7a20*/  IMAD.X R21, RZ, RZ, RZ, P3 ;  /* 0x000000ffff157224 */ /* 0x000fe200018e06ff */
[----:B------:R-:W-:Y:S01]  /*7a30*/  IADD3 RZ, P3, R99, R80, RZ ;  /* 0x0000005063ff7210 */ /* 0x000fe20007f7e0ff */
[----:B------:R-:W-:Y:S01]  /*7a40*/  IMAD.MOV.U32 R20, RZ, RZ, R81 ;  /* 0x000000ffff147224 */ /* 0x000fe200078e0051 */
[----:B------:R-:W-:Y:S02]  /*7a50*/  LEA.HI.X.SX32 R149, R149, RZ, 0x1e, P6 ;  /* 0x000000ff95957211 */ /* 0x000fe400030ff6ff */
[----:B------:R-:W-:Y:S01]  /*7a60*/  IADD3 R183, R31, -R183, R190 ;  /* 0x800000b71fb77210 */ /* 0x000fe20007ffe0be */
[----:B------:R-:W-:Y:S01]  /*7a70*/  IMAD.WIDE.U32.X R20, R115, 0xf83e0f8, R20, P3 ;  /* 0x0f83e0f873147825 */ /* 0x000fe200018e0414 */
[----:B------:R-:W-:-:S04]  /*7a80*/  LEA R8, P6, R30, R194, 0x8 ;  /* 0x000000c21e087211 */ /* 0x000fc800078c40ff */
[----:B------:R-:W-:Y:S02]  /*7a90*/  LEA.HI.X R31, R30, R195, R183, 0x8, P6 ;  /* 0x000000c31e1f7211 */ /* 0x000fe400030f44b7 */
[----:B------:R-:W-:Y:S02]  /*7aa0*/  ISETP.LT.AND P6, PT, R5, RZ, PT ;  /* 0x000000ff0500720c */ /* 0x000fe40003fc1270 */
[----:B------:R-:W-:Y:S01]  /*7ab0*/  IADD3 R81, P3, R20, -0x3e0f83e1, RZ ;  /* 0xc1f07c1f14517810 */ /* 0x000fe20007f7e0ff */
[----:B------:R-:W-:Y:S01]  /*7ac0*/  IMAD.WIDE.U32 R6, R10, -0x42, R6 ;  /* 0xffffffbe0a067825 */ /* 0x000fe200078e0006 */
[----:B------:R-:W-:Y:S02]  /*7ad0*/  SEL R80, R159, R65, P6 ;  /* 0x000000419f507207 */ /* 0x000fe40003000000 */
[----:B------:R-:W-:Y:S01]  /*7ae0*/  IADD3.X R65, R21, -0xf83e0f9, RZ, P3, !PT ;  /* 0xf07c1f0715417810 */ /* 0x000fe20001ffe4ff */
[----:B------:R-:W-:Y:S01]  /*7af0*/  IMAD R99, R11, -0x42, RZ ;  /* 0xffffffbe0b637824 */ /* 0x000fe200078e02ff */
[----:B------:R-:W-:-:S02]  /*7b00*/  SEL R205, R205, R64, P6 ;  /* 0x00000040cdcd7207 */ /* 0x000fc40003000000 */
[----:B------:R-:W-:Y:S02]  /*7b10*/  IADD3 R11, P3, R8, R237, RZ ;  /* 0x000000ed080b7210 */ /* 0x000fe40007f7e0ff */
[----:B------:R-:W-:Y:S02]  /*7b20*/  ISETP.LT.AND P6, PT, R115, RZ, PT ;  /* 0x000000ff7300720c */ /* 0x000fe40003fc1270 */
[----:B------:R-:W-:Y:S01]  /*7b30*/  IADD3 R8, R7, -R10, R99 ;  /* 0x8000000a07087210 */ /* 0x000fe20007ffe063 */
[----:B------:R-:W-:Y:S01]  /*7b40*/  IMAD.X R7, R31, 0x1, R228, P3 ;  /* 0x000000011f077824 */ /* 0x000fe200018e06e4 */
[----:B------:R-:W-:Y:S02]  /*7b50*/  SEL R64, R81, R20, P6 ;  /* 0x0000001451407207 */ /* 0x000fe40003000000 */
[----:B------:R-:W-:Y:S02]  /*7b60*/  LEA R20, P3, R6, R11, 0x2 ;  /* 0x0000000b06147211 */ /* 0x000fe400078610ff */
[----:B------:R-:W-:-:S02]  /*7b70*/  SEL R65, R65, R21, P6 ;  /* 0x0000001541417207 */ /* 0x000fc40003000000 */
[----:B------:R-:W-:Y:S02]  /*7b80*/  LEA.HI.X R21, R6, R7, R8, 0x2, P3 ;  /* 0x0000000706157211 */ /* 0x000fe400018f1408 */
[----:B------:R-:W-:Y:S02]  /*7b90*/  IADD3 R199, P3, R6, -0x1, RZ ;  /* 0xffffffff06c77810 */ /* 0x000fe40007f7e0ff */
[----:B------:R-:W-:Y:S01]  /*7ba0*/  SHF.R.S64 R64, R64, 0x2, R65 ;  /* 0x0000000240407819 */ /* 0x000fe20000001041 */
[----:B------:R-:W-:Y:S01]  /*7bb0*/  IMAD.WIDE.U32 R96, R147, -0x42, R96 ;  /* 0xffffffbe93607825 */ /* 0x000fe200078e0060 */
[----:B------:R-:W-:Y:S02]  /*7bc0*/  IADD3.X R8, R8, -0x1, RZ, P3, !PT ;  /* 0xffffffff08087810 */ /* 0x000fe40001ffe4ff */
[----:B------:R-:W-:Y:S01]  /*7bd0*/  LEA.HI R64, P3, R65, R64, RZ, 0x1 ;  /* 0x0000004041407211 */ /* 0x000fe200078708ff */
[----:B------:R-:W-:Y:S01]  /*7be0*/  IMAD R149, R149, -0x42, RZ ;  /* 0xffffffbe95957824 */ /* 0x000fe200078e02ff */
[----:B------:R-:W-:-:S02]  /*7bf0*/  SHF.R.S64 R205, R205, 0x2, R80 ;  /* 0x00000002cdcd7819 */ /* 0x000fc40000001050 */
[----:B------:R-:W-:Y:S02]  /*7c00*/  LEA.HI.X.SX32 R65, R65, RZ, 0x1e, P3 ;  /* 0x000000ff41417211 */ /* 0x000fe400018ff6ff */
[----:B------:R-:W-:Y:S02]  /*7c10*/  IADD3 R208, R97, -R147, R149 ;  /* 0x8000009361d07210 */ /* 0x000fe40007ffe095 */
[----:B------:R-:W-:Y:S02]  /*7c20*/  LEA R10, P3, R96, R194, 0x8 ;  /* 0x000000c2600a7211 */ /* 0x000fe400078640ff */
[----:B------:R-:W-:Y:S02]  /*7c30*/  LEA.HI R205, P6, R80, R205, RZ, 0x1 ;  /* 0x000000cd50cd7211 */ /* 0x000fe400078d08ff */
[----:B------:R-:W-:Y:S02]  /*7c40*/  LEA.HI.X R31, R96, R195, R208, 0x8, P3 ;  /* 0x000000c3601f7211 */ /* 0x000fe400018f44d0 */
[----:B------:R-:W-:-:S02]  /*7c50*/  IADD3 R11, P3, R10, R227, RZ ;  /* 0x000000e30a0b7210 */ /* 0x000fc40007f7e0ff */
[----:B------:R-:W-:Y:S01]  /*7c60*/  SHF.R.S64 R145, R145, 0x2, R144 ;  /* 0x0000000291917819 */ /* 0x000fe20000001090 */
[----:B------:R-:W-:Y:S01]  /*7c70*/  IMAD.WIDE.U32 R6, R4, -0x42, R28 ;  /* 0xffffffbe04067825 */ /* 0x000fe200078e001c */
[----:B------:R-:W-:-:S03]  /*7c80*/  LEA.HI.X.SX32 R97, R80, RZ, 0x1e, P6 ;  /* 0x000000ff50617211 */ /* 0x000fc600030ff6ff */
[----:B------:R-:W-:Y:S02]  /*7c90*/  IMAD R99, R5, -0x42, RZ ;  /* 0xffffffbe05637824 */ /* 0x000fe400078e02ff */
[----:B------:R-:W-:Y:S01]  /*7ca0*/  IMAD.WIDE.U32 R80, R205, -0x42, R4 ;  /* 0xffffffbecd507825 */ /* 0x000fe200078e0004 */
[----:B------:R-:W-:-:S03]  /*7cb0*/  LEA R10, P6, R84, R11, 0x2 ;  /* 0x0000000b540a7211 */ /* 0x000fc600078c10ff */
[----:B------:R-:W-:-:S04]  /*7cc0*/  IMAD.WIDE.U32 R28, R65, 0x3e0f83e1, RZ ;  /* 0x3e0f83e1411c7825 */ /* 0x000fc800078e00ff */
[----:B------:R-:W-:Y:S01]  /*7cd0*/  IMAD.X R5, R31, 0x1, R226, P3 ;  /* 0x000000011f057824 */ /* 0x000fe200018e06e2 */
[----:B------:R-:W-:Y:S01]  /*7ce0*/  LEA.HI R161, P3, R144, R145, RZ, 0x1 ;  /* 0x0000009190a17211 */ /* 0x000fe200078708ff */
[----:B------:R-:W-:Y:S01]  /*7cf0*/  IMAD R98, R97, -0x42, RZ ;  /* 0xffffffbe61627824 */ /* 0x000fe200078e02ff */
[----:B------:R-:W-:Y:S02]  /*7d00*/  IADD3 R97, R7, -R4, R99 ;  /* 0x8000000407617210 */ /* 0x000fe40007ffe063 */
[----:B------:R-:W-:Y:S01]  /*7d10*/  LEA.HI.X R11, R84, R5, R85, 0x2, P6 ;  /* 0x00000005540b7211 */ /* 0x000fe200030f1455 */
[----:B------:R-:W-:Y:S01]  /*7d20*/  IMAD.WIDE.U32 R84, P6, R64, 0xf83e0f8, R28 ;  /* 0x0f83e0f840547825 */ /* 0x000fe200078c001c */
[----:B------:R-:W-:Y:S02]  /*7d30*/  LEA.HI.X.SX32 R4, R144, RZ, 0x1e, P3 ;  /* 0x000000ff90047211 */ /* 0x000fe400018ff6ff */
[----:B------:R-:W-:Y:S01]  /*7d40*/  IADD3 R205, R81, -R205, R98 ;  /* 0x800000cd51cd7210 */ /* 0x000fe20007ffe062 */
[----:B------:R-:W-:Y:S01]  /*7d50*/  IMAD.X R5, RZ, RZ, RZ, P6 ;  /* 0x000000ffff057224 */ /* 0x000fe200030e06ff */
[----:B------:R-:W-:Y:S01]  /*7d60*/  IADD3 R31, P6, R6, -0x1, RZ ;  /* 0xffffffff061f7810 */ /* 0x000fe20007fde0ff */
[----:B------:R-:W-:Y:S01]  /*7d70*/  IMAD.WIDE.U32 R28, R161, -0x42, R82 ;  /* 0xffffffbea11c7825 */ /* 0x000fe200078e0052 */
[----:B------:R-:W-:-:S03]  /*7d80*/  LEA R144, P3, R80, R194, 0x8 ;  /* 0x000000c250907211 */ /* 0x000fc600078640ff */
[----:B------:R-:W-:Y:S02]  /*7d90*/  IMAD R7, R4, -0x42, RZ ;  /* 0xffffffbe04077824 */ /* 0x000fe400078e02ff */
[----:B------:R-:W-:Y:S01]  /*7da0*/  IMAD.WIDE.U32 R98, R64, 0x3e0f83e1, RZ ;  /* 0x3e0f83e140627825 */ /* 0x000fe200078e00ff */
[----:B------:R-:W-:Y:S02]  /*7db0*/  IADD3.X R202, R97, -0x1, RZ, P6, !PT ;  /* 0xffffffff61ca7810 */ /* 0x000fe400037fe4ff */
[----:B------:R-:W-:Y:S02]  /*7dc0*/  IADD3 R161, R29, -R161, R7 ;  /* 0x800000a11da17210 */ /* 0x000fe40007ffe007 */
[----:B------:R-:W-:Y:S02]  /*7dd0*/  LEA.HI.X R81, R80, R195, R205, 0x8, P3 ;  /* 0x000000c350517211 */ /* 0x000fe400018f44cd */
[----:B------:R-:W-:Y:S01]  /*7de0*/  IADD3 R7, P6, R144, R225, RZ ;  /* 0x000000e190077210 */ /* 0x000fe20007fde0ff */
[----:B------:R-:W-:Y:S01]  /*7df0*/  IMAD.MOV.U32 R4, RZ, RZ, R85 ;  /* 0x000000ffff047224 */ /* 0x000fe200078e0055 */
[----:B------:R-:W-:Y:S01]  /*7e00*/  IADD3 RZ, P3, R99, R84, RZ ;  /* 0x0000005463ff7210 */ /* 0x000fe20007f7e0ff */
[----:B------:R-:W-:Y:S01]  /*7e10*/  IMAD.WIDE.U32 R12, R82, -0x42, R12 ;  /* 0xffffffbe520c7825 */ /* 0x000fe200078e000c */
[----:B------:R-:W-:-:S03]  /*7e20*/  SEL R98, R119, RZ, !P1 ;  /* 0x000000ff77627207 */ /* 0x000fc60004800000 */
[----:B------:R-:W-:Y:S01]  /*7e30*/  IMAD.X R29, R81, 0x1, R224, P6 ;  /* 0x00000001511d7824 */ /* 0x000fe200030e06e0 */
[----:B------:R-:W-:Y:S01]  /*7e40*/  LEA R144, P6, R28, R194, 0x8 ;  /* 0x000000c21c907211 */ /* 0x000fe200078c40ff */
[----:B------:R-:W-:Y:S02]  /*7e50*/  IMAD R119, R83, -0x42, RZ ;  /* 0xffffffbe53777824 */ /* 0x000fe400078e02ff */
[----:B------:R-:W-:Y:S01]  /*7e60*/  IMAD.WIDE.U32.X R84, R65, 0xf83e0f8, R4, P3 ;  /* 0x0f83e0f841547825 */ /* 0x000fe200018e0404 */
[----:B------:R-:W-:Y:S02]  /*7e70*/  LEA R4, P3, R6, R7, 0x2 ;  /* 0x0000000706047211 */ /* 0x000fe400078610ff */
[----:B------:R-:W-:Y:S02]  /*7e80*/  LEA.HI.X R81, R28, R195, R161, 0x8, P6 ;  /* 0x000000c31c517211 */ /* 0x000fe400030f44a1 */
[----:B------:R-:W-:Y:S02]  /*7e90*/  IADD3 R119, R13, -R82, R119 ;  /* 0x800000520d777210 */ /* 0x000fe40007ffe077 */
[----:B------:R-:W-:-:S02]  /*7ea0*/  IADD3 R13, P6, R84, -0x3e0f83e1, RZ ;  /* 0xc1f07c1f540d7810 */ /* 0x000fc40007fde0ff */
[----:B------:R-:W-:Y:S02]  /*7eb0*/  LEA.HI.X R5, R6, R29, R97, 0x2, P3 ;  /* 0x0000001d06057211 */ /* 0x000fe400018f1461 */
[----:B------:R-:W-:Y:S02]  /*7ec0*/  ISETP.LT.AND P3, PT, R65, RZ, PT ;  /* 0x000000ff4100720c */ /* 0x000fe40003f61270 */
[----:B------:R-:W-:Y:S02]  /*7ed0*/  IADD3.X R29, R85, -0xf83e0f9, RZ, P6, !PT ;  /* 0xf07c1f07551d7810 */ /* 0x000fe400037fe4ff */
[----:B------:R-:W-:Y:S02]  /*7ee0*/  IADD3 R7, P6, R144, R225, RZ ;  /* 0x000000e190077210 */ /* 0x000fe40007fde0ff */
[----:B------:R-:W-:Y:S02]  /*7ef0*/  SEL R82, R17, RZ, !P1 ;  /* 0x000000ff11527207 */ /* 0x000fe40004800000 */
[----:B------:R-:W-:-:S02]  /*7f00*/  SEL R17, R13, R84, P3 ;  /* 0x000000540d117207 */ /* 0x000fc40001800000 */
[----:B------:R-:W-:Y:S01]  /*7f10*/  SEL R84, R29, R85, P3 ;  /* 0x000000551d547207 */ /* 0x000fe20001800000 */
[----:B------:R-:W-:Y:S01]  /*7f20*/  IMAD.X R13, R81, 0x1, R224, P6 ;  /* 0x00000001510d7824 */ /* 0x000fe200030e06e0 */
[C---:B------:R-:W-:Y:S02]  /*7f30*/  LEA R6, P3, R12.reuse, R7, 0x2 ;  /* 0x000000070c067211 */ /* 0x040fe400078610ff */
[----:B------:R-:W-:Y:S02]  /*7f40*/  SHF.R.S64 R17, R17, 0x2, R84 ;  /* 0x0000000211117819 */ /* 0x000fe40000001054 */
[----:B------:R-:W-:Y:S02]  /*7f50*/  LEA.HI.X R7, R12, R13, R119, 0x2, P3 ;  /* 0x0000000d0c077211 */ /* 0x000fe400018f1477 */
[----:B------:R-:W-:Y:S01]  /*7f60*/  LEA.HI R13, P3, R84, R17, RZ, 0x1 ;  /* 0x00000011540d7211 */ /* 0x000fe200078708ff */
[----:B------:R-:W-:Y:S01]  /*7f70*/  IMAD.WIDE.U32 R114, R64, -0x42, R114 ;  /* 0xffffffbe40727825 */ /* 0x000fe200078e0072 */
[----:B------:R-:W-:-:S02]  /*7f80*/  IADD3 R17, P6, R12, -0x1, RZ ;  /* 0xffffffff0c117810 */ /* 0x000fc40007fde0ff */
[----:B------:R-:W-:Y:S01]  /*7f90*/  LEA.HI.X.SX32 R12, R84, RZ, 0x1e, P3 ;  /* 0x000000ff540c7211 */ /* 0x000fe200018ff6ff */
[----:B------:R-:W-:Y:S01]  /*7fa0*/  IMAD R81, R65, -0x42, RZ ;  /* 0xffffffbe41517824 */ /* 0x000fe200078e02ff */
[----:B------:R-:W0:Y:S03]  /*7fb0*/  F2I.S64.TRUNC R98, R98 ;  /* 0x0000006200627311 */ /* 0x000e26000020d900 */
[----:B------:R-:W-:Y:S01]  /*7fc0*/  IMAD R210, R12, -0x42, RZ ;  /* 0xffffffbe0cd27824 */ /* 0x000fe200078e02ff */
[----:B------:R-:W-:Y:S01]  /*7fd0*/  IADD3 R81, R115, -R64, R81 ;  /* 0x8000004073517210 */ /* 0x000fe20007ffe051 */
[----:B------:R-:W-:Y:S01]  /*7fe0*/  IMAD.WIDE.U32 R64, R13, -0x42, R64 ;  /* 0xffffffbe0d407825 */ /* 0x000fe200078e0040 */
[----:B------:R-:W-:Y:S02]  /*7ff0*/  SEL R84, R19, RZ, !P1 ;  /* 0x000000ff13547207 */ /* 0x000fe40004800000 */
[----:B------:R-:W1:Y:S01]  /*8000*/  F2I.S64.TRUNC R158, R158 ;  /* 0x0000009e009e7311 */ /* 0x000e62000020d900 */
[----:B------:R-:W-:-:S02]  /*8010*/  IADD3.X R19, R119, -0x1, RZ, P6, !PT ;  /* 0xffffffff77137810 */ /* 0x000fc400037fe4ff */
[----:B------:R-:W-:Y:S02]  /*8020*/  IADD3 R29, P3, R114, -0x1, RZ ;  /* 0xffffffff721d7810 */ /* 0x000fe40007f7e0ff */
[----:B------:R-:W-:Y:S02]  /*8030*/  LEA R12, P6, R64, R194, 0x8 ;  /* 0x000000c2400c7211 */ /* 0x000fe400078c40ff */
[----:B------:R-:W-:Y:S02]  /*8040*/  IADD3 R210, R65, -R13, R210 ;  /* 0x8000000d41d27210 */ /* 0x000fe40007ffe0d2 */
[----:B------:R-:W-:Y:S02]  /*8050*/  SEL R97, R23, RZ, !P1 ;  /* 0x000000ff17617207 */ /* 0x000fe40004800000 */
[----:B------:R-:W-:Y:S02]  /*8060*/  IADD3.X R23, R81, -0x1, RZ, P3, !PT ;  /* 0xffffffff51177810 */ /* 0x000fe40001ffe4ff */
[----:B------:R-:W-:-:S02]  /*8070*/  IADD3 R13, P3, R12, R227, RZ ;  /* 0x000000e30c0d7210 */ /* 0x000fc40007f7e0ff */
[----:B------:R-:W-:Y:S01]  /*8080*/  LEA.HI.X R65, R64, R195, R210, 0x8, P6 ;  /* 0x000000c340417211 */ /* 0x000fe200030f44d2 */
[----:B------:R-:W5:Y:S01]  /*8090*/  F2I.S64.TRUNC R82, R82 ;  /* 0x0000005200527311 */ /* 0x000f62000020d900 */
[----:B------:R-:W-:Y:S01]  /*80a0*/  LEA R12, P6, R114, R13, 0x2 ;  /* 0x0000000d720c7211 */ /* 0x000fe200078c10ff */
[----:B0-----:R-:W-:Y:S02]  /*80b0*/  IMAD R115, R99, 0x42, RZ ;  /* 0x0000004263737824 */ /* 0x001fe400078e02ff */
[----:B------:R-:W-:-:S04]  /*80c0*/  IMAD.X R13, R65, 0x1, R226, P3 ;  /* 0x00000001410d7824 */ /* 0x000fc800018e06e2 */
[----:B------:R-:W0:Y:S01]  /*80d0*/  F2I.S64.TRUNC R144, R177 ;  /* 0x000000b100907311 */ /* 0x000e22000020d900 */
[----:B-1----:R-:W-:Y:S01]  /*80e0*/  IMAD.WIDE.U32 R186, R98, 0x42, R158 ;  /* 0x0000004262ba7825 */ /* 0x002fe200078e009e */
[----:B------:R-:W-:-:S03]  /*80f0*/  LEA.HI.X R13, R114, R13, R81, 0x2, P6 ;  /* 0x0000000d720d7211 */ /* 0x000fc600030f1451 */
[----:B------:R-:W-:Y:S01]  /*8100*/  IMAD.IADD R114, R187, 0x1, R115 ;  /* 0x00000001bb727824 */ /* 0x000fe200078e0273 */
[----:B------:R-:W-:Y:S02]  /*8110*/  IADD3 R187, P6, R186, 0x1104, RZ ;  /* 0x00001104babb7810 */ /* 0x000fe40007fde0ff */
[----:B------:R-:W1:Y:S01]  /*8120*/  F2I.S64.TRUNC R84, R84 ;  /* 0x0000005400547311 */ /* 0x000e62000020d900 */
[----:B------:R-:W-:Y:S01]  /*8130*/  IADD3 R193, P3, R96, -0x1, RZ ;  /* 0xffffffff60c17810 */ /* 0x000fe20007f7e0ff */
[----:B-----5:R-:W-:Y:S02]  /*8140*/  IMAD R81, R83, 0x42, RZ ;  /* 0x0000004253517824 */ /* 0x020fe400078e02ff */
[----:B------:R-:W-:Y:S01]  /*8150*/  IMAD.X R65, RZ, RZ, R114, P6 ;  /* 0x000000ffff417224 */ /* 0x000fe200030e0672 */
[----:B------:R-:W-:-:S03]  /*8160*/  IADD3 R212, P6, R80, -0x1, RZ ;  /* 0xffffffff50d47810 */ /* 0x000fc60007fde0ff */
[----:B------:R-:W5:Y:S01]  /*8170*/  F2I.S64.TRUNC R176, R176 ;  /* 0x000000b000b07311 */ /* 0x000f62000020d900 */
[----:B0-----:R-:W-:Y:S01]  /*8180*/  IMAD.WIDE.U32 R206, R82, 0x42, R144 ;  /* 0x0000004252ce7825 */ /* 0x001fe200078e0090 */
[----:B------:R-:W-:Y:S02]  /*8190*/  IADD3.X R208, R208, -0x1, RZ, P3, !PT ;  /* 0xffffffffd0d07810 */ /* 0x000fe40001ffe4ff */
[----:B------:R-:W-:Y:S01]  /*81a0*/  ISETP.GE.AND P3, PT, R114, RZ, PT ;  /* 0x000000ff7200720c */ /* 0x000fe20003f66270 */
[----:B------:R-:W-:Y:S01]  /*81b0*/  IMAD.IADD R80, R207, 0x1, R81 ;  /* 0x00000001cf507824 */ /* 0x000fe200078e0251 */
[----:B------:R-:W-:Y:S02]  /*81c0*/  IADD3.X R205, R205, -0x1, RZ, P6, !PT ;  /* 0xffffffffcdcd7810 */ /* 0x000fe400037fe4ff */
[----:B------:R-:W-:Y:S02]  /*81d0*/  IADD3 R207, P6, R206, 0x1104, RZ ;  /* 0x00001104cecf7810 */ /* 0x000fe40007fde0ff */
[----:B------:R-:W-:-:S02]  /*81e0*/  SEL R186, R187, R186, !P3 ;  /* 0x000000babbba7207 */ /* 0x000fc40005800000 */
[----:B------:R-:W-:Y:S01]  /*81f0*/  SEL R187, R65, R114, !P3 ;  /* 0x0000007241bb7207 */ /* 0x000fe20005800000 */
[----:B------:R-:W-:Y:S01]  /*8200*/  IMAD.X R65, RZ, RZ, R80, P6 ;  /* 0x000000ffff417224 */ /* 0x000fe200030e0650 */
[----:B------:R-:W-:Y:S01]  /*8210*/  ISETP.GE.AND P3, PT, R80, RZ, PT ;  /* 0x000000ff5000720c */ /* 0x000fe20003f66270 */
[----:B-1----:R-:W-:Y:S02]  /*8220*/  IMAD R81, R85, 0x42, RZ ;  /* 0x0000004255517824 */ /* 0x002fe400078e02ff */
[----:B-----5:R-:W-:Y:S01]  /*8230*/  IMAD.WIDE.U32 R188, R84, 0x42, R176 ;  /* 0x0000004254bc7825 */ /* 0x020fe200078e00b0 */
[----:B------:R-:W-:Y:S02]  /*8240*/  SEL R206, R207, R206, !P3 ;  /* 0x000000cecfce7207 */ /* 0x000fe40005800000 */
[----:B------:R-:W-:Y:S01]  /*8250*/  SEL R207, R65, R80, !P3 ;  /* 0x0000005041cf7207 */ /* 0x000fe20005800000 */
[----:B------:R-:W-:Y:S01]  /*8260*/  IMAD.IADD R65, R189, 0x1, R81 ;  /* 0x00000001bd417824 */ /* 0x000fe200078e0251 */
[----:B------:R-:W0:Y:S01]  /*8270*/  F2I.S64.TRUNC R96, R97 ;  /* 0x0000006100607311 */ /* 0x000e22000020d900 */
[----:B------:R-:W-:-:S02]  /*8280*/  IADD3 R230, P6, R64, -0x1, RZ ;  /* 0xffffffff40e67810 */ /* 0x000fc40007fde0ff */
[----:B------:R-:W-:-:S05]  /*8290*/  IADD3 R189, P3, R188, 0x1104, RZ ;  /* 0x00001104bcbd7810 */ /* 0x000fca0007f7e0ff */
[----:B------:R-:W1:Y:S01]  /*82a0*/  F2I.S64.TRUNC R146, R146 ;  /* 0x0000009200927311 */ /* 0x000e62000020d900 */
[----:B------:R-:W-:Y:S01]  /*82b0*/  IADD3.X R210, R210, -0x1, RZ, P6, !PT ;  /* 0xffffffffd2d27810 */ /* 0x000fe200037fe4ff */
[----:B------:R-:W-:Y:S01]  /*82c0*/  IMAD.X R64, RZ, RZ, R65, P3 ;  /* 0x000000ffff407224 */ /* 0x000fe200018e0641 */
[----:B------:R-:W-:Y:S02]  /*82d0*/  ISETP.GE.AND P6, PT, R65, RZ, PT ;  /* 0x000000ff4100720c */ /* 0x000fe40003fc6270 */
[----:B------:R-:W-:Y:S02]  /*82e0*/  SEL R118, R118, RZ, !P5 ;  /* 0x000000ff76767207 */ /* 0x000fe40006800000 */
[----:B------:R-:W-:Y:S02]  /*82f0*/  ISETP.GT.U32.AND P3, PT, R206, 0x1103, PT ;  /* 0x00001103ce00780c */ /* 0x000fe40003f64070 */
[----:B------:R-:W-:Y:S02]  /*8300*/  SEL R188, R189, R188, !P6 ;  /* 0x000000bcbdbc7207 */ /* 0x000fe40007000000 */
[----:B------:R-:W-:Y:S01]  /*8310*/  SEL R189, R64, R65, !P6 ;  /* 0x0000004140bd7207 */ /* 0x000fe20007000000 */
[----:B------:R-:W5:Y:S01]  /*8320*/  F2I.S64.TRUNC R118, R118 ;  /* 0x0000007600767311 */ /* 0x000f62000020d900 */
[----:B------:R-:W-:-:S02]  /*8330*/  ISETP.GT.U32.AND.EX P3, PT, R207, RZ, PT, P3 ;  /* 0x000000ffcf00720c */ /* 0x000fc40003f64130 */
[----:B------:R-:W-:Y:S01]  /*8340*/  ISETP.GT.U32.AND P6, PT, R186, 0x1103, PT ;  /* 0x00001103ba00780c */ /* 0x000fe20003fc4070 */
[----:B0-----:R-:W-:Y:S01]  /*8350*/  IMAD R65, R97, 0x42, RZ ;  /* 0x0000004261417824 */ /* 0x001fe200078e02ff */
[----:B------:R-:W-:-:S03]  /*8360*/  SEL R209, RZ, 0x1, !P3 ;  /* 0x00000001ffd17807 */ /* 0x000fc60005800000 */
[----:B------:R-:W0:Y:S01]  /*8370*/  F2I.S64.TRUNC R148, R148 ;  /* 0x0000009400947311 */ /* 0x000e22000020d900 */
[----:B-1----:R-:W-:Y:S01]  /*8380*/  IMAD.WIDE.U32 R196, R96, 0x42, R146 ;  /* 0x0000004260c47825 */ /* 0x002fe200078e0092 */
[----:B------:R-:W-:Y:S02]  /*8390*/  ISETP.GT.U32.AND.EX P6, PT, R187, RZ, PT, P6 ;  /* 0x000000ffbb00720c */ /* 0x000fe40003fc4160 */
[----:B------:R-:W-:Y:S02]  /*83a0*/  ISETP.GT.U32.AND P3, PT, R188, 0x1103, PT ;  /* 0x00001103bc00780c */ /* 0x000fe40003f64070 */
[----:B------:R-:W-:Y:S01]  /*83b0*/  SEL R80, R184, RZ, !P5 ;  /* 0x000000ffb8507207 */ /* 0x000fe20006800000 */
[----:B------:R-:W-:Y:S01]  /*83c0*/  IMAD.IADD R184, R197, 0x1, R65 ;  /* 0x00000001c5b87824 */ /* 0x000fe200078e0241 */
[----:B------:R-:W-:Y:S02]  /*83d0*/  SEL R232, RZ, 0x1fffe, !P6 ;  /* 0x0001fffeffe87807 */ /* 0x000fe40007000000 */
[----:B------:R-:W-:-:S02]  /*83e0*/  ISETP.GT.U32.AND.EX P3, PT, R189, RZ, PT, P3 ;  /* 0x000000ffbd00720c */ /* 0x000fc40003f64130 */
[----:B------:R-:W-:Y:S01]  /*83f0*/  IADD3 R197, P6, R196, 0x1104, RZ ;  /* 0x00001104c4c57810 */ /* 0x000fe20007fde0ff */
[----:B------:R-:W1:Y:S01]  /*8400*/  F2I.S64.TRUNC R80, R80 ;  /* 0x0000005000507311 */ /* 0x000e62000020d900 */
[----:B------:R-:W-:Y:S02]  /*8410*/  SEL R211, RZ, 0x7fff8, !P3 ;  /* 0x0007fff8ffd37807 */ /* 0x000fe40005800000 */
[----:B------:R-:W-:Y:S01]  /*8420*/  SEL R64, R123, RZ, !P5 ;  /* 0x000000ff7b407207 */ /* 0x000fe20006800000 */
[----:B------:R-:W-:Y:S01]  /*8430*/  IMAD.X R123, RZ, RZ, R184, P6 ;  /* 0x000000ffff7b7224 */ /* 0x000fe200030e06b8 */
[----:B------:R-:W-:-:S03]  /*8440*/  ISETP.GE.AND P3, PT, R184, RZ, PT ;  /* 0x000000ffb800720c */ /* 0x000fc60003f66270 */
[----:B------:R-:W2:Y:S01]  /*8450*/  F2I.S64.TRUNC R114, R185 ;  /* 0x000000b900727311 */ /* 0x000ea2000020d900 */
[----:B-----5:R-:W-:Y:S01]  /*8460*/  IMAD R201, R119, 0x42, RZ ;  /* 0x0000004277c97824 */ /* 0x020fe200078e02ff */
[----:B------:R-:W-:Y:S01]  /*8470*/  IADD3 R30, P6, R30, -0x1, RZ ;  /* 0xffffffff1e1e7810 */ /* 0x000fe20007fde0ff */
[----:B0-----:R-:W-:Y:S01]  /*8480*/  IMAD.WIDE.U32 R190, R118, 0x42, R148 ;  /* 0x0000004276be7825 */ /* 0x001fe200078e0094 */
[----:B------:R-:W-:Y:S02]  /*8490*/  SEL R196, R197, R196, !P3 ;  /* 0x000000c4c5c47207 */ /* 0x000fe40005800000 */
[----:B------:R-:W-:Y:S01]  /*84a0*/  SEL R197, R123, R184, !P3 ;  /* 0x000000b87bc57207 */ /* 0x000fe20005800000 */
[----:B------:R-:W-:Y:S01]  /*84b0*/  IMAD.IADD R184, R191, 0x1, R201 ;  /* 0x00000001bfb87824 */ /* 0x000fe200078e02c9 */
[----:B------:R-:W-:Y:S02]  /*84c0*/  IADD3.X R213, R183, -0x1, RZ, P6, !PT ;  /* 0xffffffffb7d57810 */ /* 0x000fe400037fe4ff */
[----:B------:R-:W-:Y:S01]  /*84d0*/  IADD3 R191, P6, R190, 0x1104, RZ ;  /* 0x00001104bebf7810 */ /* 0x000fe20007fde0ff */
[----:B------:R-:W0:Y:S01]  /*84e0*/  F2I.S64.TRUNC R64, R64 ;  /* 0x0000004000407311 */ /* 0x000e22000020d900 */
[----:B------:R-:W-:Y:S01]  /*84f0*/  ISETP.GE.AND P3, PT, R184, RZ, PT ;  /* 0x000000ffb800720c */ /* 0x000fe20003f66270 */
[----:B-1----:R-:W-:-:S02]  /*8500*/  IMAD R231, R81, 0x42, RZ ;  /* 0x0000004251e77824 */ /* 0x002fc400078e02ff */
[----:B------:R-:W-:Y:S02]  /*8510*/  IMAD.X R123, RZ, RZ, R184, P6 ;  /* 0x000000ffff7b7224 */ /* 0x000fe400030e06b8 */
[----:B--2---:R-:W-:Y:S02]  /*8520*/  IMAD.WIDE.U32 R200, R80, 0x42, R114 ;  /* 0x0000004250c87825 */ /* 0x004fe400078e0072 */
[----:B------:R-:W1:Y:S01]  /*8530*/  F2I.S64.TRUNC R182, R182 ;  /* 0x000000b600b67311 */ /* 0x000e62000020d900 */
[----:B------:R-:W-:Y:S01]  /*8540*/  SEL R190, R191, R190, !P3 ;  /* 0x000000bebfbe7207 */ /* 0x000fe20005800000 */
[----:B------:R-:W-:Y:S01]  /*8550*/  IMAD.IADD R231, R201, 0x1, R231 ;  /* 0x00000001c9e77824 */ /* 0x000fe200078e02e7 */
[----:B------:R-:W-:Y:S02]  /*8560*/  SEL R191, R123, R184, !P3 ;  /* 0x000000b87bbf7207 */ /* 0x000fe40005800000 */
[----:B------:R-:W-:Y:S02]  /*8570*/  IADD3 R201, P3, R200, 0x1104, RZ ;  /* 0x00001104c8c97810 */ /* 0x000fe40007f7e0ff */
[----:B------:R-:W-:-:S02]  /*8580*/  SEL R122, R122, RZ, !P5 ;  /* 0x000000ff7a7a7207 */ /* 0x000fc40006800000 */
[----:B------:R-:W-:Y:S01]  /*8590*/  IADD3 R238, P6, R28, -0x1, RZ ;  /* 0xffffffff1cee7810 */ /* 0x000fe20007fde0ff */
[----:B------:R-:W-:Y:S01]  /*85a0*/  IMAD.X R28, RZ, RZ, R231, P3 ;  /* 0x000000ffff1c7224 */ /* 0x000fe200018e06e7 */
[----:B------:R-:W-:Y:S02]  /*85b0*/  ISETP.GT.U32.AND P3, PT, R196, 0x1103, PT ;  /* 0x00001103c400780c */ /* 0x000fe40003f64070 */
[----:B------:R-:W-:Y:S01]  /*85c0*/  IADD3.X R236, R161, -0x1, RZ, P6, !PT ;  /* 0xffffffffa1ec7810 */ /* 0x000fe200037fe4ff */
[----:B------:R-:W2:Y:S01]  /*85d0*/  F2I.S64.TRUNC R122, R122 ;  /* 0x0000007a007a7311 */ /* 0x000ea2000020d900 */
[----:B0-----:R-:W-:Y:S01]  /*85e0*/  IMAD R229, R65, 0x42, RZ ;  /* 0x0000004241e57824 */ /* 0x001fe200078e02ff */
[----:B------:R-:W-:Y:S01]  /*85f0*/  ISETP.GT.U32.AND.EX P3, PT, R197, RZ, PT, P3 ;  /* 0x000000ffc500720c */ /* 0x000fe20003f64130 */
[----:B-1----:R-:W-:-:S05]  /*8600*/  IMAD.WIDE.U32 R184, R64, 0x42, R182 ;  /* 0x0000004240b87825 */ /* 0x002fca00078e00b6 */
[----:B------:R-:W0:Y:S01]  /*8610*/  F2I.S64.TRUNC R160, R160 ;  /* 0x000000a000a07311 */ /* 0x000e22000020d900 */
[----:B------:R-:W-:Y:S01]  /*8620*/  ISETP.GE.AND P6, PT, R231, RZ, PT ;  /* 0x000000ffe700720c */ /* 0x000fe20003fc6270 */
[----:B------:R-:W-:Y:S01]  /*8630*/  IMAD.IADD R229, R185, 0x1, R229 ;  /* 0x00000001b9e57824 */ /* 0x000fe200078e02e5 */
[----:B------:R-:W-:Y:S02]  /*8640*/  SEL R234, RZ, 0x4, !P3 ;  /* 0x00000004ffea7807 */ /* 0x000fe40005800000 */
[----:B------:R-:W-:Y:S02]  /*8650*/  IADD3 R185, P3, R184, 0x1104, RZ ;  /* 0x00001104b8b97810 */ /* 0x000fe40007f7e0ff */
[----:B------:R-:W-:Y:S02]  /*8660*/  LOP3.LUT R192, R193, R192, RZ, 0xfc, !PT ;  /* 0x000000c0c1c07212 */ /* 0x000fe400078efcff */
[----:B------:R-:W-:Y:S02]  /*8670*/  SEL R200, R201, R200, !P6 ;  /* 0x000000c8c9c87207 */ /* 0x000fe40007000000 */
[----:B------:R-:W-:Y:S01]  /*8680*/  SEL R201, R28, R231, !P6 ;  /* 0x000000e71cc97207 */ /* 0x000fe20007000000 */
[----:B------:R-:W-:Y:S01]  /*8690*/  IMAD.X R28, RZ, RZ, R229, P3 ;  /* 0x000000ffff1c7224 */ /* 0x000fe200018e06e5 */
[----:B------:R-:W-:-:S02]  /*86a0*/  ISETP.GE.AND P6, PT, R229, RZ, PT ;  /* 0x000000ffe500720c */ /* 0x000fc40003fc6270 */
[----:B------:R-:W-:Y:S01]  /*86b0*/  LOP3.LUT R212, R212, R31, RZ, 0xfc, !PT ;  /* 0x0000001fd4d47212 */ /* 0x000fe200078efcff */
[----:B--2---:R-:W-:Y:S01]  /*86c0*/  IMAD R31, R123, 0x42, RZ ;  /* 0x000000427b1f7824 */ /* 0x004fe200078e02ff */
[----:B------:R-:W-:Y:S01]  /*86d0*/  ISETP.LT.U32.AND P3, PT, R192, 0x40, PT ;  /* 0x00000040c000780c */ /* 0x000fe20003f61070 */
[----:B0-----:R-:W-:Y:S01]  /*86e0*/  IMAD.WIDE.U32 R192, R122, 0x42, R160 ;  /* 0x000000427ac07825 */ /* 0x001fe200078e00a0 */
[----:B------:R-:W-:Y:S02]  /*86f0*/  SEL R184, R185, R184, !P6 ;  /* 0x000000b8b9b87207 */ /* 0x000fe40007000000 */
[----:B------:R-:W-:Y:S01]  /*8700*/  SEL R185, R28, R229, !P6 ;  /* 0x000000e51cb97207 */ /* 0x000fe20007000000 */
[----:B------:R-:W-:Y:S01]  /*8710*/  IMAD.IADD R229, R193, 0x1, R31 ;  /* 0x00000001c1e57824 */ /* 0x000fe200078e021f */
[----:B------:R-:W-:Y:S02]  /*8720*/  SEL R31, R204, RZ, P0 ;  /* 0x000000ffcc1f7207 */ /* 0x000fe40000000000 */
[----:B------:R-:W-:-:S02]  /*8730*/  IADD3 R193, P0, R192, 0x1104, RZ ;  /* 0x00001104c0c17810 */ /* 0x000fc40007f1e0ff */
[----:B------:R-:W-:-:S03]  /*8740*/  LOP3.LUT R203, R208, R203, RZ, 0xfc, !PT ;  /* 0x000000cbd0cb7212 */ /* 0x000fc600078efcff */
[----:B------:R-:W-:Y:S01]  /*8750*/  IMAD.X R28, RZ, RZ, R229, P0 ;  /* 0x000000ffff1c7224 */ /* 0x000fe200000e06e5 */
[----:B------:R-:W-:Y:S02]  /*8760*/  ISETP.GE.AND P0, PT, R229, RZ, PT ;  /* 0x000000ffe500720c */ /* 0x000fe40003f06270 */
[----:B------:R-:W-:Y:S02]  /*8770*/  ISETP.LT.U32.AND P6, PT, R212, 0x40, PT ;  /* 0x00000040d400780c */ /* 0x000fe40003fc1070 */
[----:B------:R-:W-:Y:S02]  /*8780*/  LOP3.LUT R202, R205, R202, RZ, 0xfc, !PT ;  /* 0x000000cacdca7212 */ /* 0x000fe400078efcff */
[----:B------:R-:W-:Y:S02]  /*8790*/  SEL R192, R193, R192, !P0 ;  /* 0x000000c0c1c07207 */ /* 0x000fe40004000000 */
[----:B------:R-:W-:Y:S02]  /*87a0*/  SEL R193, R28, R229, !P0 ;  /* 0x000000e51cc17207 */ /* 0x000fe40004000000 */
[----:B------:R-:W-:-:S02]  /*87b0*/  ISETP.LT.U32.AND.EX P0, PT, R203, RZ, !P5, P3 ;  /* 0x000000ffcb00720c */ /* 0x000fc40006f01130 */
[----:B------:R-:W-:Y:S02]  /*87c0*/  ISETP.LT.U32.AND.EX P3, PT, R202, RZ, !P5, P6 ;  /* 0x000000ffca00720c */ /* 0x000fe40006f61160 */
[----:B------:R-:W-:Y:S02]  /*87d0*/  LOP3.LUT R202, R30, R199, RZ, 0xfc, !PT ;  /* 0x000000c71eca7212 */ /* 0x000fe400078efcff */
[----:B---3--:R-:W-:Y:S02]  /*87e0*/  SEL R30, R198, RZ, P2 ;  /* 0x000000ffc61e7207 */ /* 0x008fe40001000000 */
[----:B------:R-:W-:Y:S02]  /*87f0*/  ISETP.GT.U32.AND P2, PT, R200, 0x1103, PT ;  /* 0x00001103c800780c */ /* 0x000fe40003f44070 */
[----:B------:R-:W-:Y:S01]  /*8800*/  LOP3.LUT R238, R238, R17, RZ, 0xfc, !PT ;  /* 0x00000011eeee7212 */ /* 0x000fe200078efcff */
[----:B------:R-:W-:Y:S01]  /*8810*/  IMAD.MOV.U32 R17, RZ, RZ, RZ ;  /* 0x000000ffff117224 */ /* 0x000fe200078e00ff */
[----:B------:R-:W-:Y:S01]  /*8820*/  ISETP.GT.U32.AND.EX P2, PT, R201, RZ, PT, P2 ;  /* 0x000000ffc900720c */ /* 0x000fe20003f44120 */
[----:B------:R-:W-:Y:S01]  /*8830*/  IMAD.MOV.U32 R198, RZ, RZ, RZ ;  /* 0x000000ffffc67224 */ /* 0x000fe200078e00ff */
[----:B----4-:R-:W-:-:S02]  /*8840*/  SEL R28, R24, RZ, P4 ;  /* 0x000000ff181c7207 */ /* 0x010fc40002000000 */
[----:B------:R-:W-:Y:S01]  /*8850*/  ISETP.GT.U32.AND P4, PT, R192, 0x1103, PT ;  /* 0x00001103c000780c */ /* 0x000fe20003f84070 */
[----:B------:R-:W2:Y:S01]  /*8860*/  @P0 LDG.E.EL R17, desc[UR4][R10.64+-0x104] ;  /* 0xfffefc040a110981 */ /* 0x000ea2000c2e1900 */
[----:B------:R-:W-:Y:S02]  /*8870*/  SEL R203, RZ, 0x1, !P2 ;  /* 0x00000001ffcb7807 */ /* 0x000fe40005000000 */
[----:B------:R-:W-:Y:S01]  /*8880*/  ISETP.GT.U32.AND P6, PT, R190, 0x1103, PT ;  /* 0x00001103be00780c */ /* 0x000fe20003fc4070 */
[----:B------:R0:W3:Y:S01]  /*8890*/  @P3 LDG.E.EL R198, desc[UR4][R4.64+-0x104] ;  /* 0xfffefc0404c63981 */ /* 0x0000e2000c2e1900 */
[----:B------:R-:W-:Y:S02]  /*88a0*/  ISETP.GT.U32.AND P2, PT, R184, 0x1103, PT ;  /* 0x00001103b800780c */ /* 0x000fe40003f44070 */
[----:B------:R-:W-:Y:S02]  /*88b0*/  ISETP.GT.U32.AND.EX P4, PT, R193, RZ, PT, P4 ;  /* 0x000000ffc100720c */ /* 0x000fe40003f84140 */
[----:B------:R-:W-:-:S02]  /*88c0*/  ISETP.GT.U32.AND.EX P6, PT, R191, RZ, PT, P6 ;  /* 0x000000ffbf00720c */ /* 0x000fc40003fc4160 */
[----:B------:R-:W-:Y:S02]  /*88d0*/  ISETP.GT.U32.AND.EX P2, PT, R185, RZ, PT, P2 ;  /* 0x000000ffb900720c */ /* 0x000fe40003f44120 */
[----:B------:R-:W-:Y:S02]  /*88e0*/  LOP3.LUT R29, R230, R29, RZ, 0xfc, !PT ;  /* 0x0000001de61d7212 */ /* 0x000fe400078efcff */
[----:B------:R-:W-:Y:S02]  /*88f0*/  SEL R199, RZ, 0x4, !P4 ;  /* 0x00000004ffc77807 */ /* 0x000fe40006000000 */
[----:B------:R-:W-:Y:S02]  /*8900*/  ISETP.LT.U32.AND P4, PT, R202, 0x40, PT ;  /* 0x00000040ca00780c */ /* 0x000fe40003f81070 */
[----:B------:R-:W-:Y:S02]  /*8910*/  SEL R204, RZ, 0x1fffe, !P6 ;  /* 0x0001fffeffcc7807 */ /* 0x000fe40007000000 */
[----:B------:R-:W-:-:S02]  /*8920*/  SEL R202, RZ, 0x7fff8, !P2 ;  /* 0x0007fff8ffca7807 */ /* 0x000fc40005000000 */
[----:B------:R-:W-:Y:S02]  /*8930*/  ISETP.LT.U32.AND P6, PT, R29, 0x40, PT ;  /* 0x000000401d00780c */ /* 0x000fe40003fc1070 */
[----:B------:R-:W-:Y:S02]  /*8940*/  ISETP.LT.U32.AND P2, PT, R238, 0x40, PT ;  /* 0x00000040ee00780c */ /* 0x000fe40003f41070 */
[----:B------:R-:W-:Y:S02]  /*8950*/  LOP3.LUT R23, R210, R23, RZ, 0xfc, !PT ;  /* 0x00000017d2177212 */ /* 0x000fe400078efcff */
[----:B------:R-:W-:Y:S02]  /*8960*/  LOP3.LUT R8, R213, R8, RZ, 0xfc, !PT ;  /* 0x00000008d5087212 */ /* 0x000fe400078efcff */
[----:B------:R-:W-:Y:S02]  /*8970*/  LOP3.LUT R19, R236, R19, RZ, 0xfc, !PT ;  /* 0x00000013ec137212 */ /* 0x000fe400078efcff */
[----:B------:R-:W-:-:S02]  /*8980*/  ISETP.LT.U32.AND.EX P6, PT, R23, RZ, !P1, P6 ;  /* 0x000000ff1700720c */ /* 0x000fc40004fc1160 */
[----:B------:R-:W-:Y:S02]  /*8990*/  ISETP.LT.U32.AND.EX P4, PT, R8, RZ, !P1, P4 ;  /* 0x000000ff0800720c */ /* 0x000fe40004f81140 */
[----:B------:R-:W-:Y:S01]  /*89a0*/  ISETP.LT.U32.AND.EX P2, PT, R19, RZ, !P1, P2 ;  /* 0x000000ff1300720c */ /* 0x000fe20004f41120 */
[----:B------:R-:W-:Y:S02]  /*89b0*/  IMAD.MOV.U32 R24, RZ, RZ, RZ ;  /* 0x000000ffff187224 */ /* 0x000fe400078e00ff */
[----:B------:R-:W-:Y:S02]  /*89c0*/  IMAD.MOV.U32 R29, RZ, RZ, RZ ;  /* 0x000000ffff1d7224 */ /* 0x000fe400078e00ff */
[----:B------:R-:W-:-:S04]  /*89d0*/  IMAD.MOV.U32 R19, RZ, RZ, RZ ;  /* 0x000000ffff137224 */ /* 0x000fc800078e00ff */
[----:B------:R-:W4:Y:S04]  /*89e0*/  @P6 LDG.E.EL R24, desc[UR4][R12.64+-0x104] ;  /* 0xfffefc040c186981 */ /* 0x000f28000c2e1900 */
[----:B------:R-:W5:Y:S04]  /*89f0*/  @P4 LDG.E.EL R29, desc[UR4][R20.64+-0x104] ;  /* 0xfffefc04141d4981 */ /* 0x000f68000c2e1900 */
[----:B------:R-:W5:Y:S01]  /*8a00*/  @P2 LDG.E.EL R19, desc[UR4][R6.64+-0x104] ;  /* 0xfffefc0406132981 */ /* 0x000f62000c2e1900 */
[----:B------:R-:W-:Y:S02]  /*8a10*/  IMAD.IADD R209, R209, 0x1, R232 ;  /* 0x00000001d1d17824 */ /* 0x000fe400078e02e8 */
[----:B------:R-:W-:-:S02]  /*8a20*/  IMAD.IADD R203, R203, 0x1, R204 ;  /* 0x00000001cbcb7824 */ /* 0x000fc400078e02cc */
[----:B0-----:R-:W-:Y:S01]  /*8a30*/  IMAD.SHL.U32 R5, R33, 0x2, RZ ;  /* 0x0000000221057824 */ /* 0x001fe200078e00ff */
[----:B------:R-:W-:Y:S02]  /*8a40*/  LOP3.LUT R209, R209, 0x3, RZ, 0xc0, !PT ;  /* 0x00000003d1d17812 */ /* 0x000fe400078ec0ff */
[----:B------:R-:W-:Y:S02]  /*8a50*/  LOP3.LUT R203, R203, 0x3, RZ, 0xc0, !PT ;  /* 0x00000003cbcb7812 */ /* 0x000fe400078ec0ff */
[----:B------:R-:W-:Y:S02]  /*8a60*/  IADD3 R209, R209, R211, R234 ;  /* 0x000000d3d1d17210 */ /* 0x000fe40007ffe0ea */
[----:B------:R-:W-:Y:S02]  /*8a70*/  IADD3 R199, R203, R202, R199 ;  /* 0x000000cacbc77210 */ /* 0x000fe40007ffe0c7 */
[----:B------:R-:W-:-:S04]  /*8a80*/  LOP3.LUT R5, R0, 0xe, R5, 0xf8, !PT ;  /* 0x0000000e00057812 */ /* 0x000fc800078ef805 */
[----:B------:R-:W-:Y:S02]  /*8a90*/  LOP3.LUT R4, R5, 0x1, RZ, 0xfc, !PT ;  /* 0x0000000105047812 */ /* 0x000fe400078efcff */
[----:B--2---:R-:W-:Y:S02]  /*8aa0*/  SEL R23, R17, RZ, P0 ;  /* 0x000000ff11177207 */ /* 0x004fe40000000000 */
[----:B------:R-:W-:Y:S02]  /*8ab0*/  LOP3.LUT P0, RZ, R209, 0xf, RZ, 0xc0, !PT ;  /* 0x0000000fd1ff7812 */ /* 0x000fe4000780c0ff */
[----:B---3--:R-:W-:Y:S02]  /*8ac0*/  SEL R17, R198, RZ, P3 ;  /* 0x000000ffc6117207 */ /* 0x008fe40001800000 */
[----:B------:R-:W-:Y:S02]  /*8ad0*/  LOP3.LUT P3, RZ, R199, 0xf, RZ, 0xc0, !PT ;  /* 0x0000000fc7ff7812 */ /* 0x000fe4000786c0ff */
[----:B------:R-:W-:-:S02]  /*8ae0*/  ISETP.LT.AND P0, PT, R5, 0x9, P0 ;  /* 0x000000090500780c */ /* 0x000fc40000701270 */
        /* <DEDUP_REMOVED lines=22> */
.L_x_3:
[----:B------:R-:W-:-:S04]  /*8c50*/  IMAD.WIDE.U32 R198, R207, 0x3e0f83e1, RZ ;  /* 0x3e0f83e1cfc67825 */ /* 0x000fc800078e00ff */
[----:B------:R-:W-:Y:S01]  /*8c60*/  FADD R76, RZ, -R76 ;  /* 0x8000004cff4c7221 */ /* 0x000fe20000000000 */
[----:B------:R-:W-:Y:S01]  /*8c70*/  FADD R77, RZ, -R77 ;  /* 0x8000004dff4d7221 */ /* 0x000fe20000000000 */
[----:B------:R-:W-:Y:S01]  /*8c80*/  FADD R78, RZ, -R78 ;  /* 0x8000004eff4e7221 */ /* 0x000fe20000000000 */
[----:B------:R-:W-:-:S04]  /*8c90*/  IMAD.WIDE.U32 R6, R201, 0x3e0f83e1, RZ ;  /* 0x3e0f83e1c9067825 */ /* 0x000fc800078e00ff */
[----:B------:R-:W-:Y:S01]  /*8ca0*/  FMUL R76, R76, 1.4426950216293334961 ;  /* 0x3fb8aa3b4c4c7820 */ /* 0x000fe20000400000 */
[----:B------:R-:W-:Y:S01]  /*8cb0*/  FMUL R77, R77, 1.4426950216293334961 ;  /* 0x3fb8aa3b4d4d7820 */ /* 0x000fe20000400000 */
[----:B------:R-:W-:Y:S01]  /*8cc0*/  FMUL R78, R78, 1.4426950216293334961 ;  /* 0x3fb8aa3b4e4e7820 */ /* 0x000fe20000400000 */
[----:B------:R-:W-:-:S04]  /*8cd0*/  IMAD.WIDE.U32 R4, R206, 0x3e0f83e1, RZ ;  /* 0x3e0f83e1ce047825 */ /* 0x000fc800078e00ff */
[----:B------:R-:W-:Y:S01]  /*8ce0*/  FADD R79, RZ, -R79 ;  /* 0x8000004fff4f7221 */ /* 0x000fe20000000000 */
[----:B------:R-:W-:Y:S01]  /*8cf0*/  FADD R72, RZ, -R72 ;  /* 0x80000048ff487221 */ /* 0x000fe20000000000 */
[----:B------:R-:W-:Y:S01]  /*8d00*/  FADD R73, RZ, -R73 ;  /* 0x80000049ff497221 */ /* 0x000fe20000000000 */
[----:B------:R-:W-:-:S04]  /*8d10*/  IMAD.WIDE.U32 R198, P0, R206, 0xf83e0f8, R198 ;  /* 0x0f83e0f8cec67825 */ /* 0x000fc800078000c6 */
[----:B------:R-:W-:Y:S01]  /*8d20*/  FMUL R79, R79, 1.4426950216293334961 ;  /* 0x3fb8aa3b4f4f7820 */ /* 0x000fe20000400000 */
[----:B------:R-:W-:Y:S01]  /*8d30*/  FMUL R72, R72, 1.4426950216293334961 ;  /* 0x3fb8aa3b48487820 */ /* 0x000fe20000400000 */
[----:B------:R-:W-:Y:S01]  /*8d40*/  FMUL R73, R73, 1.4426950216293334961 ;  /* 0x3fb8aa3b49497820 */ /* 0x000fe20000400000 */
[----:B------:R-:W-:Y:S01]  /*8d50*/  IMAD.WIDE.U32 R6, P4, R200, 0xf83e0f8, R6 ;  /* 0x0f83e0f8c8067825 */ /* 0x000fe20007880006 */
[----:B------:R-:W-:-:S03]  /*8d60*/  IADD3 RZ, P3, R5, R198, RZ ;  /* 0x000000c605ff7210 */ /* 0x000fc60007f7e0ff */
[----:B------:R-:W-:Y:S01]  /*8d70*/  FADD R74, RZ, -R74 ;  /* 0x8000004aff4a7221 */ /* 0x000fe20000000000 */
[----:B------:R-:W-:Y:S01]  /*8d80*/  FADD R75, RZ, -R75 ;  /* 0x8000004bff4b7221 */ /* 0x000fe20000000000 */
[----:B------:R-:W-:Y:S01]  /*8d90*/  IMAD.X R13, RZ, RZ, RZ, P0 ;  /* 0x000000ffff0d7224 */ /* 0x000fe200000e06ff */
[----:B------:R-:W-:Y:S05]  /*8da0*/  WARPSYNC.ALL ;  /* 0x0000000000007948 */ /* 0x000fea0003800000 */
[----:B------:R-:W-:Y:S01]  /*8db0*/  BAR.SYNC.DEFER_BLOCKING 0x0 ;  /* 0x0000000000007b1d */ /* 0x000fe20000010000 */
[----:B------:R-:W-:-:S04]  /*8dc0*/  IMAD.WIDE.U32 R20, R200, 0x3e0f83e1, RZ ;  /* 0x3e0f83e1c8147825 */ /* 0x000fc800078e00ff */
[----:B------:R-:W-:Y:S01]  /*8dd0*/  FMUL R74, R74, 1.4426950216293334961 ;  /* 0x3fb8aa3b4a4a7820 */ /* 0x000fe20000400000 */
[----:B------:R-:W-:Y:S01]  /*8de0*/  FMUL R75, R75, 1.4426950216293334961 ;  /* 0x3fb8aa3b4b4b7820 */ /* 0x000fe20000400000 */
[----:B------:R-:W-:Y:S01]  /*8df0*/  IMAD.MOV.U32 R12, RZ, RZ, R199 ;  /* 0x000000ffff0c7224 */ /* 0x000fe200078e00c7 */
[----:B------:R-:W-:Y:S01]  /*8e00*/  IADD3 RZ, P6, R21, R6, RZ ;  /* 0x0000000615ff7210 */ /* 0x000fe20007fde0ff */
[----:B------:R-:W-:-:S04]  /*8e10*/  IMAD.WIDE.U32 R10, R187, 0x3e0f83e1, RZ ;  /* 0x3e0f83e1bb0a7825 */ /* 0x000fc800078e00ff */
[----:B------:R-:W-:-:S04]  /*8e20*/  IMAD.WIDE.U32.X R12, R207, 0xf83e0f8, R12, P3 ;  /* 0x0f83e0f8cf0c7825 */ /* 0x000fc800018e040c */
[----:B------:R-:W-:Y:S01]  /*8e30*/  IMAD.X R209, RZ, RZ, RZ, P4 ;  /* 0x000000ffffd17224 */ /* 0x000fe200020e06ff */
[----:B------:R-:W-:Y:S01]  /*8e40*/  IADD3 R213, P3, R12, -0x3e0f83e1, RZ ;  /* 0xc1f07c1f0cd57810 */ /* 0x000fe20007f7e0ff */
[----:B------:R-:W-:Y:S01]  /*8e50*/  IMAD.MOV.U32 R208, RZ, RZ, R7 ;  /* 0x000000ffffd07224 */ /* 0x000fe200078e0007 */
[----:B------:R-:W-:Y:S01]  /*8e60*/  ISETP.LT.AND P4, PT, R207, RZ, PT ;  /* 0x000000ffcf00720c */ /* 0x000fe20003f81270 */
[C---:B------:R-:W-:Y:S01]  /*8e70*/  IMAD.WIDE.U32 R4, R186.reuse, 0x3e0f83e1, RZ ;  /* 0x3e0f83e1ba047825 */ /* 0x040fe200078e00ff */
[----:B------:R-:W-:Y:S02]  /*8e80*/  IADD3.X R199, R13, -0xf83e0f9, RZ, P3, !PT ;  /* 0xf07c1f070dc77810 */ /* 0x000fe40001ffe4ff */
[----:B------:R-:W-:Y:S01]  /*8e90*/  SEL R213, R213, R12, P4 ;  /* 0x0000000cd5d57207 */ /* 0x000fe20002000000 */
[----:B------:R-:W-:Y:S01]  /*8ea0*/  IMAD.WIDE.U32 R10, P2, R186, 0xf83e0f8, R10 ;  /* 0x0f83e0f8ba0a7825 */ /* 0x000fe2000784000a */
[----:B------:R-:W-:Y:S02]  /*8eb0*/  SEL R212, R199, R13, P4 ;  /* 0x0000000dc7d47207 */ /* 0x000fe40002000000 */
[C---:B------:R-:W-:Y:S01]  /*8ec0*/  ISETP.LT.AND P4, PT, R201.reuse, RZ, PT ;  /* 0x000000ffc900720c */ /* 0x040fe20003f81270 */
[----:B------:R-:W-:Y:S01]  /*8ed0*/  IMAD.WIDE.U32.X R208, R201, 0xf83e0f8, R208, P6 ;  /* 0x0f83e0f8c9d07825 */ /* 0x000fe200030e04d0 */
[----:B------:R-:W-:-:S02]  /*8ee0*/  IADD3 RZ, P0, R5, R10, RZ ;  /* 0x0000000a05ff7210 */ /* 0x000fc40007f1e0ff */
[----:B------:R-:W-:Y:S01]  /*8ef0*/  SHF.R.S64 R213, R213, 0x2, R212 ;  /* 0x00000002d5d57819 */ /* 0x000fe200000010d4 */
[----:B------:R-:W-:Y:S01]  /*8f00*/  IMAD.X R21, RZ, RZ, RZ, P2 ;  /* 0x000000ffff157224 */ /* 0x000fe200010e06ff */
[----:B------:R-:W-:Y:S01]  /*8f10*/  IADD3 R211, P2, R208, -0x3e0f83e1, RZ ;  /* 0xc1f07c1fd0d37810 */ /* 0x000fe20007f5e0ff */
[----:B------:R-:W-:Y:S02]  /*8f20*/  IMAD.MOV.U32 R20, RZ, RZ, R11 ;  /* 0x000000ffff147224 */ /* 0x000fe400078e000b */
[----:B------:R-:W-:Y:S01]  /*8f30*/  IMAD.WIDE.U32 R6, R191, 0x3e0f83e1, RZ ;  /* 0x3e0f83e1bf067825 */ /* 0x000fe200078e00ff */
[----:B------:R-:W-:Y:S02]  /*8f40*/  IADD3.X R13, R209, -0xf83e0f9, RZ, P2, !PT ;  /* 0xf07c1f07d10d7810 */ /* 0x000fe400017fe4ff */
[----:B------:R-:W-:Y:S01]  /*8f50*/  SEL R211, R211, R208, P4 ;  /* 0x000000d0d3d37207 */ /* 0x000fe20002000000 */
[----:B------:R-:W-:Y:S01]  /*8f60*/  IMAD.WIDE.U32 R204, R197, 0x3e0f83e1, RZ ;  /* 0x3e0f83e1c5cc7825 */ /* 0x000fe200078e00ff */
[----:B------:R-:W-:-:S02]  /*8f70*/  SEL R208, R13, R209, P4 ;  /* 0x000000d10dd07207 */ /* 0x000fc40002000000 */
[C---:B------:R-:W-:Y:S01]  /*8f80*/  ISETP.LT.AND P4, PT, R187.reuse, RZ, PT ;  /* 0x000000ffbb00720c */ /* 0x040fe20003f81270 */
[----:B------:R-:W-:Y:S01]  /*8f90*/  IMAD.WIDE.U32.X R20, R187, 0xf83e0f8, R20, P0 ;  /* 0x0f83e0f8bb147825 */ /* 0x000fe200000e0414 */
[----:B------:R-:W-:-:S03]  /*8fa0*/  SHF.R.S64 R211, R211, 0x2, R208 ;  /* 0x00000002d3d37819 */ /* 0x000fc600000010d0 */
[----:B------:R-:W-:Y:S01]  /*8fb0*/  IMAD.WIDE.U32 R4, R190, 0x3e0f83e1, RZ ;  /* 0x3e0f83e1be047825 */ /* 0x000fe200078e00ff */
[----:B------:R-:W-:-:S03]  /*8fc0*/  IADD3 R199, P2, R20, -0x3e0f83e1, RZ ;  /* 0xc1f07c1f14c77810 */ /* 0x000fc60007f5e0ff */
[----:B------:R-:W-:Y:S01]  /*8fd0*/  IMAD.WIDE.U32 R6, P3, R190, 0xf83e0f8, R6 ;  /* 0x0f83e0f8be067825 */ /* 0x000fe20007860006 */
[----:B------:R-:W-:Y:S02]  /*8fe0*/  IADD3.X R209, R21, -0xf83e0f9, RZ, P2, !PT ;  /* 0xf07c1f0715d17810 */ /* 0x000fe400017fe4ff */
[----:B------:R-:W-:Y:S01]  /*8ff0*/  SEL R210, R199, R20, P4 ;  /* 0x00000014c7d27207 */ /* 0x000fe20002000000 */
[----:B------:R-:W-:Y:S01]  /*9000*/  IMAD.WIDE.U32 R202, R193, 0x3e0f83e1, RZ ;  /* 0x3e0f83e1c1ca7825 */ /* 0x000fe200078e00ff */
[----:B------:R-:W-:Y:S02]  /*9010*/  IADD3 RZ, P6, R5, R6, RZ ;  /* 0x0000000605ff7210 */ /* 0x000fe40007fde0ff */
[----:B------:R-:W-:Y:S01]  /*9020*/  SEL R209, R209, R21, P4 ;  /* 0x00000015d1d17207 */ /* 0x000fe20002000000 */
[----:B------:R-:W-:-:S03]  /*9030*/  IMAD.WIDE.U32 R12, R196, 0x3e0f83e1, RZ ;  /* 0x3e0f83e1c40c7825 */ /* 0x000fc600078e00ff */
[----:B------:R-:W-:Y:S01]  /*9040*/  SHF.R.S64 R210, R210, 0x2, R209 ;  /* 0x00000002d2d27819 */ /* 0x000fe200000010d1 */
[----:B------:R-:W-:-:S04]  /*9050*/  IMAD.WIDE.U32 R204, P0, R196, 0xf83e0f8, R204 ;  /* 0x0f83e0f8c4cc7825 */ /* 0x000fc800078000cc */
[----:B------:R-:W-:Y:S01]  /*9060*/  IMAD.X R11, RZ, RZ, RZ, P3 ;  /* 0x000000ffff0b7224 */ /* 0x000fe200018e06ff */
[----:B------:R-:W-:Y:S01]  /*9070*/  IADD3 RZ, P3, R13, R204, RZ ;  /* 0x000000cc0dff7210 */ /* 0x000fe20007f7e0ff */
[----:B------:R-:W-:-:S04]  /*9080*/  IMAD.WIDE.U32 R4, R192, 0x3e0f83e1, RZ ;  /* 0x3e0f83e1c0047825 */ /* 0x000fc800078e00ff */
[----:B------:R-:W-:-:S04]  /*9090*/  IMAD.WIDE.U32 R202, P2, R192, 0xf83e0f8, R202 ;  /* 0x0f83e0f8c0ca7825 */ /* 0x000fc800078400ca */
[----:B------:R-:W-:Y:S01]  /*90a0*/  IMAD.WIDE.U32 R12, R189, 0x3e0f83e1, RZ ;  /* 0x3e0f83e1bd0c7825 */ /* 0x000fe200078e00ff */
[----:B------:R-:W-:-:S03]  /*90b0*/  IADD3 RZ, P4, R5, R202, RZ ;  /* 0x000000ca05ff7210 */ /* 0x000fc60007f9e0ff */
[----:B------:R-:W-:Y:S02]  /*90c0*/  IMAD.MOV.U32 R10, RZ, RZ, R7 ;  /* 0x000000ffff0a7224 */ /* 0x000fe400078e0007 */
[----:B------:R-:W-:-:S04]  /*90d0*/  IMAD.WIDE.U32 R6, R185, 0x3e0f83e1, RZ ;  /* 0x3e0f83e1b9067825 */ /* 0x000fc800078e00ff */
[----:B------:R-:W-:-:S04]  /*90e0*/  IMAD.WIDE.U32.X R10, R191, 0xf83e0f8, R10, P6 ;  /* 0x0f83e0f8bf0a7825 */ /* 0x000fc800030e040a */
[----:B------:R-:W-:-:S04]  /*90f0*/  IMAD.WIDE.U32 R4, R188, 0x3e0f83e1, RZ ;  /* 0x3e0f83e1bc047825 */ /* 0x000fc800078e00ff */
[----:B------:R-:W-:-:S04]  /*9100*/  IMAD.WIDE.U32 R12, P6, R188, 0xf83e0f8, R12 ;  /* 0x0f83e0f8bc0c7825 */ /* 0x000fc800078c000c */
[----:B------:R-:W-:Y:S02]  /*9110*/  IMAD.X R235, RZ, RZ, RZ, P0 ;  /* 0x000000ffffeb7224 */ /* 0x000fe400000e06ff */
[----:B------:R-:W-:-:S04]  /*9120*/  IMAD.WIDE.U32 R20, R184, 0x3e0f83e1, RZ ;  /* 0x3e0f83e1b8147825 */ /* 0x000fc800078e00ff */
[----:B------:R-:W-:-:S04]  /*9130*/  IMAD.WIDE.U32 R6, P0, R184, 0xf83e0f8, R6 ;  /* 0x0f83e0f8b8067825 */ /* 0x000fc80007800006 */
[----:B------:R-:W-:Y:S01]  /*9140*/  IMAD.X R199, RZ, RZ, RZ, P2 ;  /* 0x000000ffffc77224 */ /* 0x000fe200010e06ff */
[----:B------:R-:W-:Y:S01]  /*9150*/  IADD3 RZ, P2, R5, R12, RZ ;  /* 0x0000000c05ff7210 */ /* 0x000fe20007f5e0ff */
[----:B------:R-:W-:Y:S02]  /*9160*/  IMAD.MOV.U32 R234, RZ, RZ, R205 ;  /* 0x000000ffffea7224 */ /* 0x000fe400078e00cd */
[----:B------:R-:W-:Y:S01]  /*9170*/  IMAD.X R5, RZ, RZ, RZ, P6 ;  /* 0x000000ffff057224 */ /* 0x000fe200030e06ff */
[----:B------:R-:W-:Y:S01]  /*9180*/  IADD3 R231, P6, R10, -0x3e0f83e1, RZ ;  /* 0xc1f07c1f0ae77810 */ /* 0x000fe20007fde0ff */
[----:B------:R-:W-:Y:S01]  /*9190*/  IMAD.WIDE.U32.X R234, R197, 0xf83e0f8, R234, P3 ;  /* 0x0f83e0f8c5ea7825 */ /* 0x000fe200018e04ea */
[----:B------:R-:W-:-:S03]  /*91a0*/  IADD3 RZ, P3, R21, R6, RZ ;  /* 0x0000000615ff7210 */ /* 0x000fc60007f7e0ff */
[----:B------:R-:W-:Y:S02]  /*91b0*/  IMAD.MOV.U32 R198, RZ, RZ, R203 ;  /* 0x000000ffffc67224 */ /* 0x000fe400078e00cb */
[----:B------:R-:W-:Y:S01]  /*91c0*/  IMAD.X R21, RZ, RZ, RZ, P0 ;  /* 0x000000ffff157224 */ /* 0x000fe200000e06ff */
[----:B------:R-:W-:Y:S01]  /*91d0*/  ISETP.LT.AND P0, PT, R191, RZ, PT ;  /* 0x000000ffbf00720c */ /* 0x000fe20003f01270 */
[----:B------:R-:W-:Y:S01]  /*91e0*/  IMAD.MOV.U32 R4, RZ, RZ, R13 ;  /* 0x000000ffff047224 */ /* 0x000fe200078e000d */
[----:B------:R-:W-:Y:S01]  /*91f0*/  IADD3.X R13, R11, -0xf83e0f9, RZ, P6, !PT ;  /* 0xf07c1f070b0d7810 */ /* 0x000fe200037fe4ff */
[----:B------:R-:W-:Y:S01]  /*9200*/  IMAD.MOV.U32 R20, RZ, RZ, R7 ;  /* 0x000000ffff147224 */ /* 0x000fe200078e0007 */
[----:B------:R-:W-:Y:S01]  /*9210*/  SEL R231, R231, R10, P0 ;  /* 0x0000000ae7e77207 */ /* 0x000fe20000000000 */
[----:B------:R-:W-:Y:S01]  /*9220*/  IMAD.WIDE.U32.X R6, R193, 0xf83e0f8, R198, P4 ;  /* 0x0f83e0f8c1067825 */ /* 0x000fe200020e04c6 */
[----:B------:R-:W-:Y:S02]  /*9230*/  IADD3 R233, P4, R234, -0x3e0f83e1, RZ ;  /* 0xc1f07c1feae97810 */ /* 0x000fe40007f9e0ff */
[----:B------:R-:W-:Y:S01]  /*9240*/  SEL R8, R13, R11, P0 ;  /* 0x0000000b0d087207 */ /* 0x000fe20000000000 */
[----:B------:R-:W-:Y:S01]  /*9250*/  IMAD.WIDE.U32.X R4, R189, 0xf83e0f8, R4, P2 ;  /* 0x0f83e0f8bd047825 */ /* 0x000fe200010e0404 */
[----:B------:R-:W-:-:S02]  /*9260*/  ISETP.LT.AND P0, PT, R197, RZ, PT ;  /* 0x000000ffc500720c */ /* 0x000fc40003f01270 */
[----:B------:R-:W-:Y:S01]  /*9270*/  IADD3.X R11, R235, -0xf83e0f9, RZ, P4, !PT ;  /* 0xf07c1f07eb0b7810 */ /* 0x000fe200027fe4ff */
[----:B------:R-:W-:Y:S01]  /*9280*/  IMAD.WIDE.U32.X R20, R185, 0xf83e0f8, R20, P3 ;  /* 0x0f83e0f8b9147825 */ /* 0x000fe200018e0414 */
[----:B------:R-:W-:Y:S02]  /*9290*/  IADD3 R13, P2, R6, -0x3e0f83e1, RZ ;  /* 0xc1f07c1f060d7810 */ /* 0x000fe40007f5e0ff */
[----:B------:R-:W-:Y:S02]  /*92a0*/  ISETP.LT.AND P4, PT, R193, RZ, PT ;  /* 0x000000ffc100720c */ /* 0x000fe40003f81270 */
[----:B------:R-:W-:Y:S02]  /*92b0*/  SEL R233, R233, R234, P0 ;  /* 0x000000eae9e97207 */ /* 0x000fe40000000000 */
[----:B------:R-:W-:Y:S02]  /*92c0*/  SEL R234, R11, R235, P0 ;  /* 0x000000eb0bea7207 */ /* 0x000fe40000000000 */
[----:B------:R-:W-:-:S02]  /*92d0*/  ISETP.LT.AND P0, PT, R189, RZ, PT ;  /* 0x000000ffbd00720c */ /* 0x000fc40003f01270 */
[----:B------:R-:W-:Y:S02]  /*92e0*/  IADD3.X R229, R7, -0xf83e0f9, RZ, P2, !PT ;  /* 0xf07c1f0707e57810 */ /* 0x000fe400017fe4ff */
[----:B------:R-:W-:Y:S02]  /*92f0*/  IADD3 R205, P6, R4, -0x3e0f83e1, RZ ;  /* 0xc1f07c1f04cd7810 */ /* 0x000fe40007fde0ff */
[----:B------:R-:W-:Y:S02]  /*9300*/  SEL R230, R13, R6, P4 ;  /* 0x000000060de67207 */ /* 0x000fe40002000000 */
[----:B------:R-:W-:Y:S02]  /*9310*/  LEA.HI R6, P2, R212, R213, RZ, 0x1 ;  /* 0x000000d5d4067211 */ /* 0x000fe400078508ff */
[----:B------:R-:W-:Y:S02]  /*9320*/  SEL R229, R229, R7, P4 ;  /* 0x00000007e5e57207 */ /* 0x000fe40002000000 */
[----:B------:R-:W-:Y:S01]  /*9330*/  SEL R205, R205, R4, P0 ;  /* 0x00000004cdcd7207 */ /* 0x000fe20000000000 */
[----:B------:R-:W-:Y:S01]  /*9340*/  IMAD.WIDE.U32 R10, R6, 0x3e0f83e1, RZ ;  /* 0x3e0f83e1060a7825 */ /* 0x000fe200078e00ff */
[----:B------:R-:W-:-:S02]  /*9350*/  IADD3.X R4, R5, -0xf83e0f9, RZ, P6, !PT ;  /* 0xf07c1f0705047810 */ /* 0x000fc400037fe4ff */
[----:B------:R-:W-:Y:S02]  /*9360*/  LEA.HI.X.SX32 R7, R212, RZ, 0x1e, P2 ;  /* 0x000000ffd4077211 */ /* 0x000fe400010ff6ff */
[----:B------:R-:W-:Y:S02]  /*9370*/  SEL R204, R4, R5, P0 ;  /* 0x0000000504cc7207 */ /* 0x000fe40000000000 */
[C---:B------:R-:W-:Y:S01]  /*9380*/  LEA.HI R4, P0, R208.reuse, R211, RZ, 0x1 ;  /* 0x000000d3d0047211 */ /* 0x040fe200078108ff */
[----:B------:R-:W-:Y:S01]  /*9390*/  IMAD.WIDE.U32 R12, R7, 0x3e0f83e1, RZ ;  /* 0x3e0f83e1070c7825 */ /* 0x000fe200078e00ff */
[----:B------:R-:W-:Y:S02]  /*93a0*/  IADD3 R199, P3, R20, -0x3e0f83e1, RZ ;  /* 0xc1f07c1f14c77810 */ /* 0x000fe40007f7e0ff */
[----:B------:R-:W-:Y:S01]  /*93b0*/  LEA.HI R210, P2, R209, R210, RZ, 0x1 ;  /* 0x000000d2d1d27211 */ /* 0x000fe200078508ff */
[----:B------:R-:W-:Y:S01]  /*93c0*/  IMAD R247, R7, -0x42, RZ ;  /* 0xffffffbe07f77824 */ /* 0x000fe200078e02ff */
[----:B------:R-:W-:Y:S01]  /*93d0*/  LEA.HI.X.SX32 R5, R208, RZ, 0x1e, P0 ;  /* 0x000000ffd0057211 */ /* 0x000fe200000ff6ff */
[----:B------:R-:W-:Y:S01]  /*93e0*/  IMAD.WIDE.U32 R12, P0, R6, 0xf83e0f8, R12 ;  /* 0x0f83e0f8060c7825 */ /* 0x000fe2000780000c */
[----:B------:R-:W-:-:S02]  /*93f0*/  ISETP.LT.AND P4, PT, R185, RZ, PT ;  /* 0x000000ffb900720c */ /* 0x000fc40003f81270 */
[----:B------:R-:W-:Y:S01]  /*9400*/  IADD3.X R213, R21, -0xf83e0f9, RZ, P3, !PT ;  /* 0xf07c1f0715d57810 */ /* 0x000fe20001ffe4ff */
[----:B------:R-:W-:Y:S01]  /*9410*/  IMAD.WIDE.U32 R202, R5, 0x3e0f83e1, RZ ;  /* 0x3e0f83e105ca7825 */ /* 0x000fe200078e00ff */
[----:B------:R-:W-:Y:S02]  /*9420*/  LEA.HI.X.SX32 R211, R209, RZ, 0x1e, P2 ;  /* 0x000000ffd1d37211 */ /* 0x000fe400010ff6ff */
[----:B------:R-:W-:Y:S01]  /*9430*/  SEL R209, R199, R20, P4 ;  /* 0x00000014c7d17207 */ /* 0x000fe20002000000 */
[----:B------:R-:W-:Y:S01]  /*9440*/  IMAD.MOV.U32 R20, RZ, RZ, R13 ;  /* 0x000000ffff147224 */ /* 0x000fe200078e000d */
[----:B------:R-:W-:Y:S01]  /*9450*/  SEL R208, R213, R21, P4 ;  /* 0x00000015d5d07207 */ /* 0x000fe20002000000 */
[----:B------:R-:W-:Y:S01]  /*9460*/  IMAD.WIDE.U32 R198, R211, 0x3e0f83e1, RZ ;  /* 0x3e0f83e1d3c67825 */ /* 0x000fe200078e00ff */
[----:B------:R-:W-:Y:S02]  /*9470*/  IADD3 RZ, P2, R11, R12, RZ ;  /* 0x0000000c0bff7210 */ /* 0x000fe40007f5e0ff */
[----:B------:R-:W-:Y:S01]  /*9480*/  SHF.R.S64 R230, R230, 0x2, R229 ;  /* 0x00000002e6e67819 */ /* 0x000fe200000010e5 */
[----:B------:R-:W-:Y:S01]  /*9490*/  IMAD.X R21, RZ, RZ, RZ, P0 ;  /* 0x000000ffff157224 */ /* 0x000fe200000e06ff */
[----:B------:R-:W-:Y:S01]  /*94a0*/  SHF.R.S64 R205, R205, 0x2, R204 ;  /* 0x00000002cdcd7819 */ /* 0x000fe200000010cc */
[----:B------:R-:W-:Y:S01]  /*94b0*/  IMAD.WIDE.U32 R212, R4, 0x3e0f83e1, RZ ;  /* 0x3e0f83e104d47825 */ /* 0x000fe200078e00ff */
[----:B------:R-:W-:-:S03]  /*94c0*/  SHF.R.S64 R209, R209, 0x2, R208 ;  /* 0x00000002d1d17819 */ /* 0x000fc600000010d0 */
[----:B------:R-:W-:-:S04]  /*94d0*/  IMAD.WIDE.U32 R202, P0, R4, 0xf83e0f8, R202 ;  /* 0x0f83e0f804ca7825 */ /* 0x000fc800078000ca */
[----:B------:R-:W-:Y:S01]  /*94e0*/  IMAD.WIDE.U32.X R20, R7, 0xf83e0f8, R20, P2 ;  /* 0x0f83e0f807147825 */ /* 0x000fe200010e0414 */
[----:B------:R-:W-:-:S03]  /*94f0*/  IADD3 RZ, P4, R213, R202, RZ ;  /* 0x000000cad5ff7210 */ /* 0x000fc60007f9e0ff */
[----:B------:R-:W-:Y:S01]  /*9500*/  IMAD.WIDE.U32 R10, R210, 0x3e0f83e1, RZ ;  /* 0x3e0f83e1d20a7825 */ /* 0x000fe200078e00ff */
[----:B------:R-:W-:-:S03]  /*9510*/  IADD3 R213, P2, R20, -0x3e0f83e1, RZ ;  /* 0xc1f07c1f14d57810 */ /* 0x000fc60007f5e0ff */
[----:B------:R-:W-:-:S04]  /*9520*/  IMAD.WIDE.U32 R198, P3, R210, 0xf83e0f8, R198 ;  /* 0x0f83e0f8d2c67825 */ /* 0x000fc800078600c6 */
[----:B------:R-:W-:Y:S01]  /*9530*/  IMAD.X R13, RZ, RZ, RZ, P0 ;  /* 0x000000ffff0d7224 */ /* 0x000fe200000e06ff */
[----:B------:R-:W-:Y:S01]  /*9540*/  IADD3 RZ, P0, R11, R198, RZ ;  /* 0x000000c60bff7210 */ /* 0x000fe20007f1e0ff */
[----:B------:R-:W-:Y:S01]  /*9550*/  IMAD.MOV.U32 R12, RZ, RZ, R203 ;  /* 0x000000ffff0c7224 */ /* 0x000fe200078e00cb */
[----:B------:R-:W-:Y:S01]  /*9560*/  IADD3.X R203, R21, -0xf83e0f9, RZ, P2, !PT ;  /* 0xf07c1f0715cb7810 */ /* 0x000fe200017fe4ff */
[----:B------:R-:W-:Y:S01]  /*9570*/  IMAD.X R11, RZ, RZ, RZ, P3 ;  /* 0x000000ffff0b7224 */ /* 0x000fe200018e06ff */
[----:B------:R-:W-:Y:S01]  /*9580*/  ISETP.LT.AND P3, PT, R7, RZ, PT ;  /* 0x000000ff0700720c */ /* 0x000fe20003f61270 */
[C---:B------:R-:W-:Y:S01]  /*9590*/  IMAD.WIDE.U32.X R12, R5.reuse, 0xf83e0f8, R12, P4 ;  /* 0x0f83e0f8050c7825 */ /* 0x040fe200020e040c */
[----:B------:R-:W-:Y:S02]  /*95a0*/  ISETP.LT.AND P4, PT, R5, RZ, PT ;  /* 0x000000ff0500720c */ /* 0x000fe40003f81270 */
[----:B------:R-:W-:Y:S01]  /*95b0*/  SEL R232, R213, R20, P3 ;  /* 0x00000014d5e87207 */ /* 0x000fe20001800000 */
[----:B------:R-:W-:Y:S01]  /*95c0*/  IMAD.MOV.U32 R10, RZ, RZ, R199 ;  /* 0x000000ffff0a7224 */ /* 0x000fe200078e00c7 */
[----:B------:R-:W-:-:S02]  /*95d0*/  SHF.R.S64 R199, R231, 0x2, R8 ;  /* 0x00000002e7c77819 */ /* 0x000fc40000001008 */
[----:B------:R-:W-:Y:S01]  /*95e0*/  SEL R231, R203, R21, P3 ;  /* 0x00000015cbe77207 */ /* 0x000fe20001800000 */
[----:B------:R-:W-:Y:S01]  /*95f0*/  IMAD.WIDE.U32.X R10, R211, 0xf83e0f8, R10, P0 ;  /* 0x0f83e0f8d30a7825 */ /* 0x000fe200000e040a */
[----:B------:R-:W-:Y:S02]  /*9600*/  IADD3 R203, P3, R12, -0x3e0f83e1, RZ ;  /* 0xc1f07c1f0ccb7810 */ /* 0x000fe40007f7e0ff */
[----:B------:R-:W-:Y:S02]  /*9610*/  LEA.HI R198, P2, R8, R199, RZ, 0x1 ;  /* 0x000000c708c67211 */ /* 0x000fe400078508ff */
[----:B------:R-:W-:Y:S02]  /*9620*/  IADD3.X R213, R13, -0xf83e0f9, RZ, P3, !PT ;  /* 0xf07c1f070dd57810 */ /* 0x000fe40001ffe4ff */
[----:B------:R-:W-:Y:S01]  /*9630*/  SHF.R.S64 R21, R233, 0x2, R234 ;  /* 0x00000002e9157819 */ /* 0x000fe200000010ea */
[----:B------:R-:W-:Y:S01]  /*9640*/  IMAD.WIDE.U32 R190, R198, -0x42, R190 ;  /* 0xffffffbec6be7825 */ /* 0x000fe200078e00be */
[----:B------:R-:W-:-:S02]  /*9650*/  LEA.HI.X.SX32 R199, R8, RZ, 0x1e, P2 ;  /* 0x000000ff08c77211 */ /* 0x000fc400010ff6ff */
[----:B------:R-:W-:Y:S02]  /*9660*/  IADD3 R241, P2, R10, -0x3e0f83e1, RZ ;  /* 0xc1f07c1f0af17810 */ /* 0x000fe40007f5e0ff */
[----:B------:R-:W-:Y:S02]  /*9670*/  SEL R233, R203, R12, P4 ;  /* 0x0000000ccbe97207 */ /* 0x000fe40002000000 */
[----:B------:R-:W-:Y:S01]  /*9680*/  SEL R8, R213, R13, P4 ;  /* 0x0000000dd5087207 */ /* 0x000fe20002000000 */
[----:B------:R-:W-:Y:S01]  /*9690*/  IMAD.WIDE.U32 R212, R199, 0x3e0f83e1, RZ ;  /* 0x3e0f83e1c7d47825 */ /* 0x000fe200078e00ff */
[----:B------:R-:W-:Y:S02]  /*96a0*/  LEA.HI R12, P0, R234, R21, RZ, 0x1 ;  /* 0x00000015ea0c7211 */ /* 0x000fe400078108ff */
[----:B------:R-:W-:Y:S02]  /*96b0*/  ISETP.LT.AND P3, PT, R211, RZ, PT ;  /* 0x000000ffd300720c */ /* 0x000fe40003f61270 */
[----:B------:R-:W-:Y:S01]  /*96c0*/  IADD3.X R21, R11, -0xf83e0f9, RZ, P2, !PT ;  /* 0xf07c1f070b157810 */ /* 0x000fe200017fe4ff */
[----:B------:R-:W-:Y:S01]  /*96d0*/  IMAD.WIDE.U32 R202, R12, 0x3e0f83e1, RZ ;  /* 0x3e0f83e10cca7825 */ /* 0x000fe200078e00ff */
[----:B------:R-:W-:-:S02]  /*96e0*/  LEA.HI.X.SX32 R13, R234, RZ, 0x1e, P0 ;  /* 0x000000ffea0d7211 */ /* 0x000fc400000ff6ff */
[----:B------:R-:W-:Y:S01]  /*96f0*/  SEL R236, R21, R11, P3 ;  /* 0x0000000b15ec7207 */ /* 0x000fe20001800000 */
[----:B------:R-:W-:Y:S01]  /*9700*/  IMAD.WIDE.U32 R20, R198, 0x3e0f83e1, RZ ;  /* 0x3e0f83e1c6147825 */ /* 0x000fe200078e00ff */
[----:B------:R-:W-:Y:S02]  /*9710*/  SEL R241, R241, R10, P3 ;  /* 0x0000000af1f17207 */ /* 0x000fe40001800000 */
[----:B------:R-:W-:Y:S01]  /*9720*/  SHF.R.S64 R232, R232, 0x2, R231 ;  /* 0x00000002e8e87819 */ /* 0x000fe200000010e7 */
[----:B------:R-:W-:-:S04]  /*9730*/  IMAD.WIDE.U32 R212, P0, R198, 0xf83e0f8, R212 ;  /* 0x0f83e0f8c6d47825 */ /* 0x000fc800078000d4 */
[----:B------:R-:W-:Y:S01]  /*9740*/  IMAD.WIDE.U32 R10, R13, 0x3e0f83e1, RZ ;  /* 0x3e0f83e10d0a7825 */ /* 0x000fe200078e00ff */
[----:B------:R-:W-:-:S03]  /*9750*/  IADD3 RZ, P2, R21, R212, RZ ;  /* 0x000000d415ff7210 */ /* 0x000fc60007f5e0ff */
[----:B------:R-:W-:Y:S02]  /*9760*/  IMAD.X R21, RZ, RZ, RZ, P0 ;  /* 0x000000ffff157224 */ /* 0x000fe400000e06ff */
[----:B------:R-:W-:Y:S02]  /*9770*/  IMAD.MOV.U32 R20, RZ, RZ, R213 ;  /* 0x000000ffff147224 */ /* 0x000fe400078e00d5 */
[----:B------:R-:W-:-:S04]  /*9780*/  IMAD.WIDE.U32 R10, P0, R12, 0xf83e0f8, R10 ;  /* 0x0f83e0f80c0a7825 */ /* 0x000fc8000780000a */
[C---:B------:R-:W-:Y:S01]  /*9790*/  IMAD.WIDE.U32.X R20, R199.reuse, 0xf83e0f8, R20, P2 ;  /* 0x0f83e0f8c7147825 */ /* 0x040fe200010e0414 */
[----:B------:R-:W-:Y:S02]  /*97a0*/  IADD3 RZ, P3, R203, R10, RZ ;  /* 0x0000000acbff7210 */ /* 0x000fe40007f7e0ff */
[----:B------:R-:W-:Y:S01]  /*97b0*/  ISETP.LT.AND P2, PT, R199, RZ, PT ;  /* 0x000000ffc700720c */ /* 0x000fe20003f41270 */
[----:B------:R-:W-:Y:S01]  /*97c0*/  IMAD.X R203, RZ, RZ, RZ, P0 ;  /* 0x000000ffffcb7224 */ /* 0x000fe200000e06ff */
[----:B------:R-:W-:Y:S01]  /*97d0*/  IADD3 R243, P0, R20, -0x3e0f83e1, RZ ;  /* 0xc1f07c1f14f37810 */ /* 0x000fe20007f1e0ff */
[----:B------:R-:W-:Y:S02]  /*97e0*/  IMAD.MOV.U32 R202, RZ, RZ, R11 ;  /* 0x000000ffffca7224 */ /* 0x000fe400078e000b */
[----:B------:R-:W-:Y:S01]  /*97f0*/  IMAD.WIDE.U32 R196, R12, -0x42, R196 ;  /* 0xffffffbe0cc47825 */ /* 0x000fe200078e00c4 */
[----:B------:R-:W-:Y:S02]  /*9800*/  IADD3.X R213, R21, -0xf83e0f9, RZ, P0, !PT ;  /* 0xf07c1f0715d57810 */ /* 0x000fe400007fe4ff */
[----:B------:R-:W-:Y:S01]  /*9810*/  SEL R243, R243, R20, P2 ;  /* 0x00000014f3f37207 */ /* 0x000fe20001000000 */
[----:B------:R-:W-:Y:S01]  /*9820*/  IMAD.WIDE.U32.X R10, R13, 0xf83e0f8, R202, P3 ;  /* 0x0f83e0f80d0a7825 */ /* 0x000fe200018e04ca */
[----:B------:R-:W-:-:S02]  /*9830*/  LEA.HI R202, P0, R229, R230, RZ, 0x1 ;  /* 0x000000e6e5ca7211 */ /* 0x000fc400078108ff */
[----:B------:R-:W-:Y:S02]  /*9840*/  SEL R240, R213, R21, P2 ;  /* 0x00000015d5f07207 */ /* 0x000fe40001000000 */
[----:B------:R-:W-:Y:S01]  /*9850*/  LEA.HI.X.SX32 R203, R229, RZ, 0x1e, P0 ;  /* 0x000000ffe5cb7211 */ /* 0x000fe200000ff6ff */
[----:B------:R-:W-:Y:S01]  /*9860*/  IMAD.WIDE.U32 R192, R202, -0x42, R192 ;  /* 0xffffffbecac07825 */ /* 0x000fe200078e00c0 */
[----:B------:R-:W-:Y:S02]  /*9870*/  IADD3 R21, P2, R10, -0x3e0f83e1, RZ ;  /* 0xc1f07c1f0a157810 */ /* 0x000fe40007f5e0ff */
[----:B------:R-:W-:Y:S02]  /*9880*/  ISETP.LT.AND P0, PT, R13, RZ, PT ;  /* 0x000000ff0d00720c */ /* 0x000fe40003f01270 */
[----:B------:R-:W-:Y:S02]  /*9890*/  IADD3.X R213, R11, -0xf83e0f9, RZ, P2, !PT ;  /* 0xf07c1f070bd57810 */ /* 0x000fe400017fe4ff */
[----:B------:R-:W-:Y:S01]  /*98a0*/  SEL R212, R21, R10, P0 ;  /* 0x0000000a15d47207 */ /* 0x000fe20000000000 */
[----:B------:R-:W-:Y:S01]  /*98b0*/  IMAD.WIDE.U32 R20, R203, 0x3e0f83e1, RZ ;  /* 0x3e0f83e1cb147825 */ /* 0x000fe200078e00ff */
[----:B------:R-:W-:-:S03]  /*98c0*/  SEL R213, R213, R11, P0 ;  /* 0x0000000bd5d57207 */ /* 0x000fc60000000000 */
[----:B------:R-:W-:Y:S01]  /*98d0*/  IMAD.WIDE.U32 R10, R202, 0x3e0f83e1, RZ ;  /* 0x3e0f83e1ca0a7825 */ /* 0x000fe200078e00ff */
[----:B------:R-:W-:-:S03]  /*98e0*/  SHF.R.S64 R212, R212, 0x2, R213 ;  /* 0x00000002d4d47819 */ /* 0x000fc600000010d5 */
[----:B------:R-:W-:-:S04]  /*98f0*/  IMAD.WIDE.U32 R20, P0, R202, 0xf83e0f8, R20 ;  /* 0x0f83e0f8ca147825 */ /* 0x000fc80007800014 */
[----:B------:R-:W-:Y:S01]  /*9900*/  IMAD.MOV.U32 R10, RZ, RZ, R21 ;  /* 0x000000ffff0a7224 */ /* 0x000fe200078e0015 */
[----:B------:R-:W-:Y:S01]  /*9910*/  IADD3 RZ, P2, R11, R20, RZ ;  /* 0x000000140bff7210 */ /* 0x000fe20007f5e0ff */
[----:B------:R-:W-:-:S04]  /*9920*/  IMAD.X R11, RZ, RZ, RZ, P0 ;  /* 0x000000ffff0b7224 */ /* 0x000fc800000e06ff */
[C---:B------:R-:W-:Y:S01]  /*9930*/  IMAD.WIDE.U32.X R10, R203.reuse, 0xf83e0f8, R10, P2 ;  /* 0x0f83e0f8cb0a7825 */ /* 0x040fe200010e040a */
[----:B------:R-:W-:Y:S02]  /*9940*/  ISETP.LT.AND P2, PT, R203, RZ, PT ;  /* 0x000000ffcb00720c */ /* 0x000fe40003f41270 */
[----:B------:R-:W-:-:S04]  /*9950*/  IADD3 R21, P0, R10, -0x3e0f83e1, RZ ;  /* 0xc1f07c1f0a157810 */ /* 0x000fc80007f1e0ff */
[----:B------:R-:W-:Y:S02]  /*9960*/  IADD3.X R239, R11, -0xf83e0f9, RZ, P0, !PT ;  /* 0xf07c1f070bef7810 */ /* 0x000fe400007fe4ff */
[----:B------:R-:W-:Y:S02]  /*9970*/  SEL R238, R21, R10, P2 ;  /* 0x0000000a15ee7207 */ /* 0x000fe40001000000 */
[C---:B------:R-:W-:Y:S02]  /*9980*/  LEA.HI R10, P0, R204.reuse, R205, RZ, 0x1 ;  /* 0x000000cdcc0a7211 */ /* 0x040fe400078108ff */
[----:B------:R-:W-:Y:S02]  /*9990*/  SEL R239, R239, R11, P2 ;  /* 0x0000000befef7207 */ /* 0x000fe40001000000 */
[----:B------:R-:W-:Y:S01]  /*99a0*/  LEA.HI.X.SX32 R11, R204, RZ, 0x1e, P0 ;  /* 0x000000ffcc0b7211 */ /* 0x000fe200000ff6ff */
[----:B------:R-:W-:Y:S01]  /*99b0*/  IMAD.WIDE.U32 R20, R10, 0x3e0f83e1, RZ ;  /* 0x3e0f83e10a147825 */ /* 0x000fe200078e00ff */
[----:B------:R-:W-:-:S03]  /*99c0*/  SHF.R.S64 R238, R238, 0x2, R239 ;  /* 0x00000002eeee7819 */ /* 0x000fc600000010ef */
[----:B------:R-:W-:-:S04]  /*99d0*/  IMAD.WIDE.U32 R204, R11, 0x3e0f83e1, RZ ;  /* 0x3e0f83e10bcc7825 */ /* 0x000fc800078e00ff */
[----:B------:R-:W-:-:S04]  /*99e0*/  IMAD.WIDE.U32 R188, R10, -0x42, R188 ;  /* 0xffffffbe0abc7825 */ /* 0x000fc800078e00bc */
        /* <DEDUP_REMOVED lines=8> */
[C---:B------:R-:W-:Y:S02]  /*9a70*/  LEA.HI R204, P0, R208.reuse, R209, RZ, 0x1 ;  /* 0x000000d1d0cc7211 */ /* 0x040fe400078108ff */
[----:B------:R-:W-:Y:S02]  /*9a80*/  SEL R230, R205, R20, P2 ;  /* 0x00000014cde67207 */ /* 0x000fe40001000000 */
[----:B------:R-:W-:Y:S01]  /*9a90*/  LEA.HI.X.SX32 R205, R208, RZ, 0x1e, P0 ;  /* 0x000000ffd0cd7211 */ /* 0x000fe200000ff6ff */
[----:B------:R-:W-:Y:S01]  /*9aa0*/  IMAD.WIDE.U32 R184, R204, -0x42, R184 ;  /* 0xffffffbeccb87825 */ /* 0x000fe200078e00b8 */
[----:B------:R-:W-:-:S03]  /*9ab0*/  SEL R235, R235, R21, P2 ;  /* 0x00000015ebeb7207 */ /* 0x000fc60001000000 */
[----:B------:R-:W-:Y:S01]  /*9ac0*/  IMAD.WIDE.U32 R208, R205, 0x3e0f83e1, RZ ;  /* 0x3e0f83e1cdd07825 */ /* 0x000fe200078e00ff */
[----:B------:R-:W-:-:S03]  /*9ad0*/  SHF.R.S64 R230, R230, 0x2, R235 ;  /* 0x00000002e6e67819 */ /* 0x000fc600000010eb */
[----:B------:R-:W-:-:S04]  /*9ae0*/  IMAD.WIDE.U32 R20, R204, 0x3e0f83e1, RZ ;  /* 0x3e0f83e1cc147825 */ /* 0x000fc800078e00ff */
        /* <DEDUP_REMOVED lines=8> */
[----:B------:R-:W-:Y:S01]  /*9b70*/  SEL R234, R209, R20, P2 ;  /* 0x00000014d1ea7207 */ /* 0x000fe20001000000 */
[----:B------:R-:W-:Y:S01]  /*9b80*/  IMAD.WIDE.U32 R208, R6, -0x42, R206 ;  /* 0xffffffbe06d07825 */ /* 0x000fe200078e00ce */
[----:B------:R-:W-:Y:S02]  /*9b90*/  SEL R229, R229, R21, P2 ;  /* 0x00000015e5e57207 */ /* 0x000fe40001000000 */
[----:B------:R-:W-:Y:S01]  /*9ba0*/  LEA.HI R245, P0, R231, R232, RZ, 0x1 ;  /* 0x000000e8e7f57211 */ /* 0x000fe200078108ff */
[----:B------:R-:W-:Y:S01]  /*9bb0*/  IMAD.WIDE.U32 R206, R4, -0x42, R200 ;  /* 0xffffffbe04ce7825 */ /* 0x000fe200078e00c8 */
[----:B------:R-:W-:Y:S02]  /*9bc0*/  SHF.R.S64 R21, R233, 0x2, R8 ;  /* 0x00000002e9157819 */ /* 0x000fe40000001008 */
[----:B------:R-:W-:Y:S01]  /*9bd0*/  IADD3 R233, R209, -R6, R247 ;  /* 0x80000006d1e97210 */ /* 0x000fe20007ffe0f7 */
[----:B------:R-:W-:Y:S01]  /*9be0*/  IMAD.WIDE.U32 R200, R245, -0x42, R6 ;  /* 0xffffffbef5c87825 */ /* 0x000fe200078e0006 */
[----:B------:R-:W-:-:S02]  /*9bf0*/  LEA.HI.X.SX32 R231, R231, RZ, 0x1e, P0 ;  /* 0x000000ffe7e77211 */ /* 0x000fc400000ff6ff */
[----:B------:R-:W-:Y:S01]  /*9c00*/  LEA.HI R209, P2, R8, R21, RZ, 0x1 ;  /* 0x0000001508d17211 */ /* 0x000fe200078508ff */
[----:B------:R-:W-:Y:S01]  /*9c10*/  IMAD R7, R5, -0x42, RZ ;  /* 0xffffffbe05077824 */ /* 0x000fe200078e02ff */
[----:B------:R-:W-:Y:S01]  /*9c20*/  LEA R6, P0, R200, R194, 0x8 ;  /* 0x000000c2c8067211 */ /* 0x000fe200078040ff */
[----:B------:R-:W-:Y:S01]  /*9c30*/  IMAD R231, R231, -0x42, RZ ;  /* 0xffffffbee7e77824 */ /* 0x000fe200078e02ff */
[----:B------:R-:W-:Y:S01]  /*9c40*/  LEA.HI.X.SX32 R8, R8, RZ, 0x1e, P2 ;  /* 0x000000ff08087211 */ /* 0x000fe200010ff6ff */
[----:B------:R-:W-:Y:S01]  /*9c50*/  IMAD.WIDE.U32 R20, R209, -0x42, R4 ;  /* 0xffffffbed1147825 */ /* 0x000fe200078e0004 */
[----:B------:R-:W-:Y:S02]  /*9c60*/  IADD3 R5, P2, R6, R215, RZ ;  /* 0x000000d706057210 */ /* 0x000fe40007f5e0ff */
[----:B------:R-:W-:Y:S01]  /*9c70*/  IADD3 R201, R201, -R245, R231 ;  /* 0x800000f5c9c97210 */ /* 0x000fe20007ffe0e7 */
[----:B------:R-:W-:Y:S01]  /*9c80*/  IMAD R232, R8, -0x42, RZ ;  /* 0xffffffbe08e87824 */ /* 0x000fe200078e02ff */
[----:B------:R-:W-:-:S02]  /*9c90*/  IADD3 R8, R207, -R4, R7 ;  /* 0x80000004cf087210 */ /* 0x000fc40007ffe007 */
[----:B------:R-:W-:Y:S02]  /*9ca0*/  LEA.HI.X R207, R200, R195, R201, 0x8, P0 ;  /* 0x000000c3c8cf7211 */ /* 0x000fe400000f44c9 */
[----:B------:R-:W-:Y:S02]  /*9cb0*/  IADD3 R232, R21, -R209, R232 ;  /* 0x800000d115e87210 */ /* 0x000fe40007ffe0e8 */
[----:B------:R-:W-:Y:S01]  /*9cc0*/  LEA R4, P3, R20, R194, 0x8 ;  /* 0x000000c214047211 */ /* 0x000fe200078640ff */
[----:B------:R-:W-:Y:S01]  /*9cd0*/  IMAD.X R207, R207, 0x1, R214, P2 ;  /* 0x00000001cfcf7824 */ /* 0x000fe200010e06d6 */
[----:B------:R-:W-:Y:S02]  /*9ce0*/  SHF.R.S64 R234, R234, 0x2, R229 ;  /* 0x00000002eaea7819 */ /* 0x000fe400000010e5 */
[----:B------:R-:W-:Y:S02]  /*9cf0*/  IADD3 R7, P4, R4, R215, RZ ;  /* 0x000000d704077210 */ /* 0x000fe40007f9e0ff */
[----:B------:R-:W-:-:S02]  /*9d00*/  LEA.HI.X R21, R20, R195, R232, 0x8, P3 ;  /* 0x000000c314157211 */ /* 0x000fc400018f44e8 */
[----:B------:R-:W-:Y:S02]  /*9d10*/  LEA R4, P0, R208, R5, 0x2 ;  /* 0x00000005d0047211 */ /* 0x000fe400078010ff */
[----:B------:R-:W-:Y:S01]  /*9d20*/  LEA R6, P2, R206, R7, 0x2 ;  /* 0x00000007ce067211 */ /* 0x000fe200078410ff */
[----:B------:R-:W-:Y:S01]  /*9d30*/  IMAD.X R21, R21, 0x1, R214, P4 ;  /* 0x0000000115157824 */ /* 0x000fe200020e06d6 */
[----:B------:R-:W-:Y:S01]  /*9d40*/  LEA.HI.X R5, R208, R207, R233, 0x2, P0 ;  /* 0x000000cfd0057211 */ /* 0x000fe200000f14e9 */
[----:B------:R-:W-:Y:S01]  /*9d50*/  IMAD.WIDE.U32 R214, R210, -0x42, R186 ;  /* 0xffffffbed2d67825 */ /* 0x000fe200078e00ba */
[----:B------:R-:W-:Y:S02]  /*9d60*/  SHF.R.S64 R207, R241, 0x2, R236 ;  /* 0x00000002f1cf7819 */ /* 0x000fe400000010ec */
[----:B------:R-:W-:Y:S01]  /*9d70*/  SHF.R.S64 R241, R243, 0x2, R240 ;  /* 0x00000002f3f17819 */ /* 0x000fe200000010f0 */
[----:B------:R-:W-:Y:S01]  /*9d80*/  IMAD R187, R211, -0x42, RZ ;  /* 0xffffffbed3bb7824 */ /* 0x000fe200078e02ff */
[----:B------:R-:W-:-:S02]  /*9d90*/  LEA.HI.X R7, R206, R21, R8, 0x2, P2 ;  /* 0x00000015ce077211 */ /* 0x000fc400010f1408 */
[----:B------:R-:W-:Y:S02]  /*9da0*/  LEA.HI R243, P0, R236, R207, RZ, 0x1 ;  /* 0x000000cfecf37211 */ /* 0x000fe400078108ff */
[----:B------:R-:W-:Y:S02]  /*9db0*/  LEA.HI R241, P2, R240, R241, RZ, 0x1 ;  /* 0x000000f1f0f17211 */ /* 0x000fe400078508ff */
[----:B------:R-:W-:Y:S02]  /*9dc0*/  LEA.HI.X.SX32 R236, R236, RZ, 0x1e, P0 ;  /* 0x000000ffecec7211 */ /* 0x000fe400000ff6ff */
[----:B------:R-:W-:Y:S02]  /*9dd0*/  LEA.HI.X.SX32 R240, R240, RZ, 0x1e, P2 ;  /* 0x000000fff0f07211 */ /* 0x000fe400010ff6ff */
[----:B------:R-:W-:Y:S01]  /*9de0*/  IADD3 R231, P4, R208, -0x1, RZ ;  /* 0xffffffffd0e77810 */ /* 0x000fe20007f9e0ff */
[----:B------:R-:W-:Y:S01]  /*9df0*/  IMAD.WIDE.U32 R208, R243, -0x42, R210 ;  /* 0xffffffbef3d07825 */ /* 0x000fe200078e00d2 */
[----:B------:R-:W-:-:S02]  /*9e00*/  IADD3 R21, P3, R206, -0x1, RZ ;  /* 0xffffffffce157810 */ /* 0x000fc40007f7e0ff */
[----:B------:R-:W-:Y:S01]  /*9e10*/  IADD3 R215, R215, -R210, R187 ;  /* 0x800000d2d7d77210 */ /* 0x000fe20007ffe0bb */
[----:B------:R-:W-:Y:S01]  /*9e20*/  IMAD R236, R236, -0x42, RZ ;  /* 0xffffffbeecec7824 */ /* 0x000fe200078e02ff */
[----:B------:R-:W-:Y:S01]  /*9e30*/  IADD3.X R233, R233, -0x1, RZ, P4, !PT ;  /* 0xffffffffe9e97810 */ /* 0x000fe200027fe4ff */
[----:B------:R-:W-:Y:S01]  /*9e40*/  IMAD.WIDE.U32 R206, R241, -0x42, R198 ;  /* 0xffffffbef1ce7825 */ /* 0x000fe200078e00c6 */
[----:B------:R-:W-:Y:S02]  /*9e50*/  IADD3.X R8, R8, -0x1, RZ, P3, !PT ;  /* 0xffffffff08087810 */ /* 0x000fe40001ffe4ff */
[----:B------:R-:W-:Y:S01]  /*9e60*/  IADD3 R209, R209, -R243, R236 ;  /* 0x800000f3d1d17210 */ /* 0x000fe20007ffe0ec */
[----:B------:R-:W-:Y:S02]  /*9e70*/  IMAD R240, R240, -0x42, RZ ;  /* 0xffffffbef0f07824 */ /* 0x000fe400078e02ff */
[----:B------:R-:W-:-:S03]  /*9e80*/  IMAD R199, R199, -0x42, RZ ;  /* 0xffffffbec7c77824 */ /* 0x000fc600078e02ff */
[----:B------:R-:W-:Y:S02]  /*9e90*/  IADD3 R236, R207, -R241, R240 ;  /* 0x800000f1cfec7210 */ /* 0x000fe40007ffe0f0 */
[----:B------:R-:W-:Y:S02]  /*9ea0*/  LEA.HI R241, P0, R213, R212, RZ, 0x1 ;  /* 0x000000d4d5f17211 */ /* 0x000fe400078108ff */
[----:B------:R-:W-:Y:S02]  /*9eb0*/  LEA.HI R207, P2, R239, R238, RZ, 0x1 ;  /* 0x000000eeefcf7211 */ /* 0x000fe400078508ff */
[----:B------:R-:W-:Y:S01]  /*9ec0*/  LEA.HI.X.SX32 R240, R213, RZ, 0x1e, P0 ;  /* 0x000000ffd5f07211 */ /* 0x000fe200000ff6ff */
[----:B------:R-:W-:Y:S01]  /*9ed0*/  IMAD.WIDE.U32 R212, R241, -0x42, R12 ;  /* 0xffffffbef1d47825 */ /* 0x000fe200078e000c */
[-C--:B------:R-:W-:Y:S02]  /*9ee0*/  LEA R210, P0, R208, R194.reuse, 0x8 ;  /* 0x000000c2d0d27211 */ /* 0x080fe400078040ff */
[----:B------:R-:W-:Y:S01]  /*9ef0*/  LEA.HI.X.SX32 R238, R239, RZ, 0x1e, P2 ;  /* 0x000000ffefee7211 */ /* 0x000fe200010ff6ff */
[----:B------:R-:W-:Y:S01]  /*9f00*/  IMAD R240, R240, -0x42, RZ ;  /* 0xffffffbef0f07824 */ /* 0x000fe200078e02ff */
[----:B------:R-:W-:Y:S01]  /*9f10*/  LEA.HI.X R239, R208, R195, R209, 0x8, P0 ;  /* 0x000000c3d0ef7211 */ /* 0x000fe200000f44d1 */
[----:B------:R-:W-:Y:S01]  /*9f20*/  IMAD R13, R13, -0x42, RZ ;  /* 0xffffffbe0d0d7824 */ /* 0x000fe200078e02ff */
[----:B------:R-:W-:Y:S01]  /*9f30*/  IADD3 R187, P0, R210, R237, RZ ;  /* 0x000000edd2bb7210 */ /* 0x000fe20007f1e0ff */
[----:B------:R-:W-:Y:S01]  /*9f40*/  IMAD.WIDE.U32 R210, R207, -0x42, R202 ;  /* 0xffffffbecfd27825 */ /* 0x000fe200078e00ca */
[----:B------:R-:W-:-:S02]  /*9f50*/  LEA R186, P2, R206, R194, 0x8 ;  /* 0x000000c2ceba7211 */ /* 0x000fc400078440ff */
[----:B------:R-:W-:Y:S01]  /*9f60*/  IADD3 R213, R213, -R241, R240 ;  /* 0x800000f1d5d57210 */ /* 0x000fe20007ffe0f0 */
[----:B------:R-:W-:Y:S01]  /*9f70*/  IMAD R238, R238, -0x42, RZ ;  /* 0xffffffbeeeee7824 */ /* 0x000fe200078e02ff */
[----:B------:R-:W-:Y:S01]  /*9f80*/  LEA.HI.X R243, R206, R195, R236, 0x8, P2 ;  /* 0x000000c3cef37211 */ /* 0x000fe200010f44ec */
[----:B------:R-:W-:Y:S01]  /*9f90*/  IMAD R203, R203, -0x42, RZ ;  /* 0xffffffbecbcb7824 */ /* 0x000fe200078e02ff */
[----:B------:R-:W-:Y:S02]  /*9fa0*/  IADD3 R237, P2, R186, R237, RZ ;  /* 0x000000edbaed7210 */ /* 0x000fe40007f5e0ff */
[----:B------:R-:W-:Y:S01]  /*9fb0*/  IADD3 R207, R211, -R207, R238 ;  /* 0x800000cfd3cf7210 */ /* 0x000fe20007ffe0ee */
[--C-:B------:R-:W-:Y:S01]  /*9fc0*/  IMAD.X R238, R239, 0x1, R228.reuse, P0 ;  /* 0x00000001efee7824 */ /* 0x100fe200000e06e4 */
[----:B------:R-:W-:Y:S01]  /*9fd0*/  LEA R186, P0, R212, R194, 0x8 ;  /* 0x000000c2d4ba7211 */ /* 0x000fe200078040ff */
[----:B------:R-:W-:Y:S01]  /*9fe0*/  IMAD.X R241, R243, 0x1, R228, P2 ;  /* 0x00000001f3f17824 */ /* 0x000fe200010e06e4 */
[----:B------:R-:W-:-:S02]  /*9ff0*/  IADD3 R197, R197, -R12, R13 ;  /* 0x8000000cc5c57210 */ /* 0x000fc40007ffe00d */
[----:B------:R-:W-:Y:S02]  /*a000*/  IADD3 R239, P2, R186, R227, RZ ;  /* 0x000000e3baef7210 */ /* 0x000fe40007f5e0ff */
[----:B------:R-:W-:Y:S02]  /*a010*/  LEA.HI.X R211, R212, R195, R213, 0x8, P0 ;  /* 0x000000c3d4d37211 */ /* 0x000fe400000f44d5 */
[----:B------:R-:W-:Y:S02]  /*a020*/  LEA R186, P0, R214, R187, 0x2 ;  /* 0x000000bbd6ba7211 */ /* 0x000fe400078010ff */
[----:B------:R-:W-:Y:S01]  /*a030*/  LEA R12, P4, R196, R239, 0x2 ;  /* 0x000000efc40c7211 */ /* 0x000fe200078810ff */
[----:B------:R-:W-:Y:S01]  /*a040*/  IMAD.X R211, R211, 0x1, R226, P2 ;  /* 0x00000001d3d37824 */ /* 0x000fe200010e06e2 */
[----:B------:R-:W-:Y:S01]  /*a050*/  LEA R228, P2, R210, R194, 0x8 ;  /* 0x000000c2d2e47211 */ /* 0x000fe200078440ff */
[----:B------:R-:W-:Y:S01]  /*a060*/  IMAD R239, R11, -0x42, RZ ;  /* 0xffffffbe0bef7824 */ /* 0x000fe200078e02ff */
[----:B------:R-:W-:-:S02]  /*a070*/  LEA.HI.X R187, R214, R238, R215, 0x2, P0 ;  /* 0x000000eed6bb7211 */ /* 0x000fc400000f14d7 */
[----:B------:R-:W-:Y:S02]  /*a080*/  IADD3 R227, P0, R228, R227, RZ ;  /* 0x000000e3e4e37210 */ /* 0x000fe40007f1e0ff */
[----:B------:R-:W-:Y:S02]  /*a090*/  LEA.HI.X R243, R210, R195, R207, 0x8, P2 ;  /* 0x000000c3d2f37211 */ /* 0x000fe400010f44cf */
[----:B------:R-:W-:Y:S02]  /*a0a0*/  IADD3 R193, R193, -R202, R203 ;  /* 0x800000cac1c17210 */ /* 0x000fe40007ffe0cb */
[----:B------:R-:W-:Y:S01]  /*a0b0*/  LEA.HI.X R13, R196, R211, R197, 0x2, P4 ;  /* 0x000000d3c40d7211 */ /* 0x000fe200020f14c5 */
[----:B------:R-:W-:Y:S01]  /*a0c0*/  IMAD.X R243, R243, 0x1, R226, P0 ;  /* 0x00000001f3f37824 */ /* 0x000fe200000e06e2 */
[----:B------:R-:W-:Y:S02]  /*a0d0*/  LEA R202, P6, R192, R227, 0x2 ;  /* 0x000000e3c0ca7211 */ /* 0x000fe400078c10ff */
[----:B------:R-:W-:-:S02]  /*a0e0*/  IADD3 R196, P3, R196, -0x1, RZ ;  /* 0xffffffffc4c47810 */ /* 0x000fc40007f7e0ff */
[----:B------:R-:W-:Y:S02]  /*a0f0*/  IADD3 R214, P2, R214, -0x1, RZ ;  /* 0xffffffffd6d67810 */ /* 0x000fe40007f5e0ff */
[----:B------:R-:W-:Y:S02]  /*a100*/  IADD3 R191, R191, -R198, R199 ;  /* 0x800000c6bfbf7210 */ /* 0x000fe40007ffe0c7 */
[----:B------:R-:W-:Y:S02]  /*a110*/  LEA R198, P0, R190, R237, 0x2 ;  /* 0x000000edbec67211 */ /* 0x000fe400078010ff */
[----:B------:R-:W-:Y:S02]  /*a120*/  LEA.HI.X R203, R192, R243, R193, 0x2, P6 ;  /* 0x000000f3c0cb7211 */ /* 0x000fe400030f14c1 */
[----:B------:R-:W-:Y:S02]  /*a130*/  IADD3.X R197, R197, -0x1, RZ, P3, !PT ;  /* 0xffffffffc5c57810 */ /* 0x000fe40001ffe4ff */
[----:B------:R-:W-:-:S02]  /*a140*/  IADD3 R192, P4, R192, -0x1, RZ ;  /* 0xffffffffc0c07810 */ /* 0x000fc40007f9e0ff */
[C---:B------:R-:W-:Y:S02]  /*a150*/  LEA.HI R237, P3, R235.reuse, R230, RZ, 0x1 ;  /* 0x000000e6ebed7211 */ /* 0x040fe400078708ff */
[----:B------:R-:W-:Y:S02]  /*a160*/  IADD3.X R215, R215, -0x1, RZ, P2, !PT ;  /* 0xffffffffd7d77810 */ /* 0x000fe400017fe4ff */
[----:B------:R-:W-:Y:S02]  /*a170*/  IADD3 R200, P2, R200, -0x1, RZ ;  /* 0xffffffffc8c87810 */ /* 0x000fe40007f5e0ff */
[----:B------:R-:W-:Y:S02]  /*a180*/  LEA.HI.X R199, R190, R241, R191, 0x2, P0 ;  /* 0x000000f1bec77211 */ /* 0x000fe400000f14bf */
[----:B------:R-:W-:Y:S02]  /*a190*/  IADD3.X R193, R193, -0x1, RZ, P4, !PT ;  /* 0xffffffffc1c17810 */ /* 0x000fe400027fe4ff */
[----:B------:R-:W-:-:S02]  /*a1a0*/  LEA.HI.X.SX32 R235, R235, RZ, 0x1e, P3 ;  /* 0x000000ffebeb7211 */ /* 0x000fc400018ff6ff */
[----:B------:R-:W-:Y:S02]  /*a1b0*/  IADD3 R190, P0, R190, -0x1, RZ ;  /* 0xffffffffbebe7810 */ /* 0x000fe40007f1e0ff */
[----:B------:R-:W-:Y:S01]  /*a1c0*/  IADD3 R211, P4, R208, -0x1, RZ ;  /* 0xffffffffd0d37810 */ /* 0x000fe20007f9e0ff */
[----:B------:R-:W-:Y:S01]  /*a1d0*/  IMAD R208, R235, -0x42, RZ ;  /* 0xffffffbeebd07824 */ /* 0x000fe200078e02ff */
[----:B------:R-:W-:Y:S02]  /*a1e0*/  IADD3 R227, P3, R206, -0x1, RZ ;  /* 0xffffffffcee37810 */ /* 0x000fe40007f7e0ff */
[----:B------:R-:W-:Y:S01]  /*a1f0*/  IADD3 R189, R189, -R10, R239 ;  /* 0x8000000abdbd7210 */ /* 0x000fe20007ffe0ef */
[----:B------:R-:W-:Y:S01]  /*a200*/  IMAD.WIDE.U32 R10, R237, -0x42, R10 ;  /* 0xffffffbeed0a7825 */ /* 0x000fe200078e000a */
[----:B------:R-:W-:Y:S02]  /*a210*/  IADD3.X R206, R201, -0x1, RZ, P2, !PT ;  /* 0xffffffffc9ce7810 */ /* 0x000fe400017fe4ff */
[----:B------:R-:W-:-:S02]  /*a220*/  IADD3 R239, P2, R212, -0x1, RZ ;  /* 0xffffffffd4ef7810 */ /* 0x000fc40007f5e0ff */
[----:B------:R-:W-:Y:S02]  /*a230*/  IADD3.X R191, R191, -0x1, RZ, P0, !PT ;  /* 0xffffffffbfbf7810 */ /* 0x000fe400007fe4ff */
[----:B------:R-:W-:Y:S02]  /*a240*/  IADD3.X R212, R209, -0x1, RZ, P4, !PT ;  /* 0xffffffffd1d47810 */ /* 0x000fe400027fe4ff */
[----:B------:R-:W-:Y:S02]  /*a250*/  IADD3 R20, P0, R20, -0x1, RZ ;  /* 0xffffffff14147810 */ /* 0x000fe40007f1e0ff */
[----:B------:R-:W-:Y:S02]  /*a260*/  IADD3 R235, P4, R210, -0x1, RZ ;  /* 0xffffffffd2eb7810 */ /* 0x000fe40007f9e0ff */
[----:B------:R-:W-:Y:S02]  /*a270*/  IADD3 R210, P6, R188, -0x1, RZ ;  /* 0xffffffffbcd27810 */ /* 0x000fe40007fde0ff */
[----:B------:R-:W-:-:S02]  /*a280*/  LOP3.LUT R21, R20, R21, RZ, 0xfc, !PT ;  /* 0x0000001514157212 */ /* 0x000fc400078efcff */
[----:B------:R-:W-:Y:S02]  /*a290*/  LOP3.LUT R190, R227, R190, RZ, 0xfc, !PT ;  /* 0x000000bee3be7212 */ /* 0x000fe400078efcff */
[----:B------:R-:W-:Y:S02]  /*a2a0*/  IADD3.X R20, R189, -0x1, RZ, P6, !PT ;  /* 0xffffffffbd147810 */ /* 0x000fe400037fe4ff */
[----:B------:R-:W-:Y:S02]  /*a2b0*/  LEA.HI R227, P6, R229, R234, RZ, 0x1 ;  /* 0x000000eae5e37211 */ /* 0x000fe400078d08ff */
[----:B------:R-:W-:Y:S01]  /*a2c0*/  LOP3.LUT R214, R211, R214, RZ, 0xfc, !PT ;  /* 0x000000d6d3d67212 */ /* 0x000fe200078efcff */
[----:B------:R-:W-:Y:S01]  /*a2d0*/  IMAD R211, R205, -0x42, RZ ;  /* 0xffffffbecdd37824 */ /* 0x000fe200078e02ff */
[----:B------:R-:W-:Y:S02]  /*a2e0*/  LEA.HI.X.SX32 R229, R229, RZ, 0x1e, P6 ;  /* 0x000000ffe5e57211 */ /* 0x000fe400030ff6ff */
[----:B------:R-:W-:-:S02]  /*a2f0*/  IADD3.X R201, R232, -0x1, RZ, P0, !PT ;  /* 0xffffffffe8c97810 */ /* 0x000fc400007fe4ff */
[----:B------:R-:W-:Y:S02]  /*a300*/  IADD3 R208, R11, -R237, R208 ;  /* 0x800000ed0bd07210 */ /* 0x000fe40007ffe0d0 */
[C---:B------:R-:W-:Y:S02]  /*a310*/  LEA R226, P0, R10.reuse, R194, 0x8 ;  /* 0x000000c20ae27211 */ /* 0x040fe400078040ff */
[----:B------:R-:W-:Y:S01]  /*a320*/  LOP3.LUT R228, R239, R196, RZ, 0xfc, !PT ;  /* 0x000000c4efe47212 */ /* 0x000fe200078efcff */
[----:B------:R-:W-:Y:S01]  /*a330*/  IMAD R196, R229, -0x42, RZ ;  /* 0xffffffbee5c47824 */ /* 0x000fe200078e02ff */
[----:B------:R-:W-:Y:S01]  /*a340*/  IADD3 R185, R185, -R204, R211 ;  /* 0x800000ccb9b97210 */ /* 0x000fe20007ffe0d3 */
[----:B------:R-:W-:Y:S01]  /*a350*/  IMAD.WIDE.U32 R204, R227, -0x42, R204 ;  /* 0xffffffbee3cc7825 */ /* 0x000fe200078e00cc */
[----:B------:R-:W-:Y:S02]  /*a360*/  LEA.HI.X R11, R10, R195, R208, 0x8, P0 ;  /* 0x000000c30a0b7211 */ /* 0x000fe400000f44d0 */
[----:B------:R-:W-:-:S02]  /*a370*/  IADD3 R211, P6, R226, R225, RZ ;  /* 0x000000e1e2d37210 */ /* 0x000fc40007fde0ff */
[----:B------:R-:W-:Y:S02]  /*a380*/  IADD3.X R226, R213, -0x1, RZ, P2, !PT ;  /* 0xffffffffd5e27810 */ /* 0x000fe400017fe4ff */
[----:B------:R-:W-:Y:S01]  /*a390*/  LEA R194, P2, R204, R194, 0x8 ;  /* 0x000000c2ccc27211 */ /* 0x000fe200078440ff */
[----:B------:R-:W-:Y:S01]  /*a3a0*/  IMAD.X R11, R11, 0x1, R224, P6 ;  /* 0x000000010b0b7824 */ /* 0x000fe200030e06e0 */
[----:B------:R-:W-:Y:S02]  /*a3b0*/  IADD3 R196, R205, -R227, R196 ;  /* 0x800000e3cdc47210 */ /* 0x000fe40007ffe0c4 */
[----:B------:R-:W-:Y:S02]  /*a3c0*/  LOP3.LUT R200, R200, R231, RZ, 0xfc, !PT ;  /* 0x000000e7c8c87212 */ /* 0x000fe400078efcff */
[----:B------:R-:W-:Y:S02]  /*a3d0*/  IADD3 R209, P0, R10, -0x1, RZ ;  /* 0xffffffff0ad17810 */ /* 0x000fe40007f1e0ff */
[----:B------:R-:W-:-:S02]  /*a3e0*/  IADD3.X R236, R236, -0x1, RZ, P3, !PT ;  /* 0xffffffffecec7810 */ /* 0x000fc40001ffe4ff */
[----:B------:R-:W-:Y:S02]  /*a3f0*/  LEA R10, P3, R188, R211, 0x2 ;  /* 0x000000d3bc0a7211 */ /* 0x000fe400078610ff */
[----:B------:R-:W-:Y:S02]  /*a400*/  LEA.HI.X R195, R204, R195, R196, 0x8, P2 ;  /* 0x000000c3ccc37211 */ /* 0x000fe400010f44c4 */
[----:B------:R-:W-:Y:S02]  /*a410*/  ISETP.LT.U32.AND P2, PT, R200, 0x40, PT ;  /* 0x00000040c800780c */ /* 0x000fe40003f41070 */
[----:B------:R-:W-:Y:S02]  /*a420*/  LOP3.LUT R206, R206, R233, RZ, 0xfc, !PT ;  /* 0x000000e9cece7212 */ /* 0x000fe400078efcff */
[----:B------:R-:W-:Y:S02]  /*a430*/  LEA.HI.X R11, R188, R11, R189, 0x2, P3 ;  /* 0x0000000bbc0b7211 */ /* 0x000fe400018f14bd */
[----:B------:R-:W-:-:S02]  /*a440*/  IADD3 R189, P3, R204, -0x1, RZ ;  /* 0xffffffffccbd7810 */ /* 0x000fc40007f7e0ff */
[----:B------:R-:W-:Y:S02]  /*a450*/  ISETP.LT.U32.AND.EX P2, PT, R206, RZ, !P1, P2 ;  /* 0x000000ffce00720c */ /* 0x000fe40004f41120 */
[----:B------:R-:W-:Y:S02]  /*a460*/  IADD3 R225, P6, R194, R225, RZ ;  /* 0x000000e1c2e17210 */ /* 0x000fe40007fde0ff */
[----:B------:R-:W-:Y:S02]  /*a470*/  IADD3.X R194, R196, -0x1, RZ, P3, !PT ;  /* 0xffffffffc4c27810 */ /* 0x000fe40001ffe4ff */
[----:B------:R-:W-:Y:S01]  /*a480*/  P2R R196, PR, RZ, 0x4 ;  /* 0x00000004ffc47803 */ /* 0x000fe20000000000 */
[----:B------:R-:W-:Y:S01]  /*a490*/  IMAD.X R224, R195, 0x1, R224, P6 ;  /* 0x00000001c3e07824 */ /* 0x000fe200030e06e0 */
[----:B------:R-:W-:Y:S02]  /*a4a0*/  IADD3 R188, P2, R184, -0x1, RZ ;  /* 0xffffffffb8bc7810 */ /* 0x000fe40007f5e0ff */
[----:B------:R-:W-:-:S02]  /*a4b0*/  LOP3.LUT R209, R209, R210, RZ, 0xfc, !PT ;  /* 0x000000d2d1d17212 */ /* 0x000fc400078efcff */
[----:B------:R-:W-:Y:S02]  /*a4c0*/  IADD3.X R205, R208, -0x1, RZ, P0, !PT ;  /* 0xffffffffd0cd7810 */ /* 0x000fe400007fe4ff */
[----:B------:R-:W-:Y:S02]  /*a4d0*/  IADD3.X R204, R207, -0x1, RZ, P4, !PT ;  /* 0xffffffffcfcc7810 */ /* 0x000fe400027fe4ff */
[----:B------:R-:W-:Y:S02]  /*a4e0*/  ISETP.LT.U32.AND P0, PT, R214, 0x40, PT ;  /* 0x00000040d600780c */ /* 0x000fe40003f01070 */
[----:B------:R-:W-:Y:S02]  /*a4f0*/  ISETP.LT.U32.AND P3, PT, R228, 0x40, PT ;  /* 0x00000040e400780c */ /* 0x000fe40003f61070 */
[----:B------:R-:W-:Y:S02]  /*a500*/  LOP3.LUT R212, R212, R215, RZ, 0xfc, !PT ;  /* 0x000000d7d4d47212 */ /* 0x000fe400078efcff */
[----:B------:R-:W-:-:S02]  /*a510*/  LOP3.LUT R197, R226, R197, RZ, 0xfc, !PT ;  /* 0x000000c5e2c57212 */ /* 0x000fc400078efcff */
[----:B------:R-:W-:Y:S02]  /*a520*/  LOP3.LUT R188, R189, R188, RZ, 0xfc, !PT ;  /* 0x000000bcbdbc7212 */ /* 0x000fe400078efcff */
[----:B------:R-:W-:Y:S02]  /*a530*/  ISETP.LT.U32.AND P4, PT, R209, 0x40, PT ;  /* 0x00000040d100780c */ /* 0x000fe40003f81070 */
[----:B------:R-:W-:Y:S02]  /*a540*/  LOP3.LUT R20, R205, R20, RZ, 0xfc, !PT ;  /* 0x00000014cd147212 */ /* 0x000fe400078efcff */
[----:B------:R-:W-:Y:S02]  /*a550*/  IADD3.X R189, R185, -0x1, RZ, P2, !PT ;  /* 0xffffffffb9bd7810 */ /* 0x000fe400017fe4ff */
[----:B------:R-:W-:Y:S02]  /*a560*/  ISETP.LT.U32.AND P2, PT, R21, 0x40, PT ;  /* 0x000000401500780c */ /* 0x000fe40003f41070 */
[----:B------:R-:W-:-:S02]  /*a570*/  LOP3.LUT R201, R201, R8, RZ, 0xfc, !PT ;  /* 0x00000008c9c97212 */ /* 0x000fc400078efcff */
[----:B------:R-:W-:Y:S02]  /*a580*/  ISETP.LT.U32.AND.EX P0, PT, R212, RZ, !P1, P0 ;  /* 0x000000ffd400720c */ /* 0x000fe40004f01100 */
[----:B------:R-:W-:Y:S02]  /*a590*/  ISETP.LT.U32.AND.EX P3, PT, R197, RZ, !P1, P3 ;  /* 0x000000ffc500720c */ /* 0x000fe40004f61130 */
[----:B------:R-:W-:Y:S02]  /*a5a0*/  ISETP.LT.U32.AND.EX P1, PT, R20, RZ, !P1, P4 ;  /* 0x000000ff1400720c */ /* 0x000fe40004f21140 */
[----:B------:R-:W-:Y:S02]  /*a5b0*/  LEA R20, P4, R184, R225, 0x2 ;  /* 0x000000e1b8147211 */ /* 0x000fe400078810ff */
[----:B------:R-:W-:Y:S02]  /*a5c0*/  ISETP.LT.U32.AND.EX P2, PT, R201, RZ, !P5, P2 ;  /* 0x000000ffc900720c */ /* 0x000fe40006f41120 */
[----:B------:R-:W-:-:S02]  /*a5d0*/  LOP3.LUT R192, R235, R192, RZ, 0xfc, !PT ;  /* 0x000000c0ebc07212 */ /* 0x000fc400078efcff */
[----:B------:R-:W-:Y:S02]  /*a5e0*/  LEA.HI.X R21, R184, R224, R185, 0x2, P4 ;  /* 0x000000e0b8157211 */ /* 0x000fe400020f14b9 */
[----:B------:R-:W-:Y:S02]  /*a5f0*/  P2R R197, PR, RZ, 0x4 ;  /* 0x00000004ffc57803 */ /* 0x000fe40000000000 */
[----:B------:R-:W-:Y:S02]  /*a600*/  ISETP.LT.U32.AND P4, PT, R190, 0x40, PT ;  /* 0x00000040be00780c */ /* 0x000fe40003f81070 */
[----:B------:R-:W-:Y:S02]  /*a610*/  LOP3.LUT R191, R236, R191, RZ, 0xfc, !PT ;  /* 0x000000bfecbf7212 */ /* 0x000fe400078efcff */
[----:B------:R-:W-:Y:S02]  /*a620*/  LOP3.LUT R193, R204, R193, RZ, 0xfc, !PT ;  /* 0x000000c1ccc17212 */ /* 0x000fe400078efcff */
[----:B------:R-:W-:-:S02]  /*a630*/  LOP3.LUT R8, R194, R189, RZ, 0xfc, !PT ;  /* 0x000000bdc2087212 */ /* 0x000fc400078efcff */
[----:B------:R-:W-:Y:S02]  /*a640*/  ISETP.LT.U32.AND P2, PT, R192, 0x40, PT ;  /* 0x00000040c000780c */ /* 0x000fe40003f41070 */
[----:B------:R-:W-:Y:S02]  /*a650*/  ISETP.LT.U32.AND P6, PT, R188, 0x40, PT ;  /* 0x00000040bc00780c */ /* 0x000fe40003fc1070 */
[----:B------:R-:W-:Y:S02]  /*a660*/  ISETP.LT.U32.AND.EX P4, PT, R191, RZ, !P5, P4 ;  /* 0x000000ffbf00720c */ /* 0x000fe40006f81140 */
[----:B------:R-:W-:Y:S02]  /*a670*/  ISETP.LT.U32.AND.EX P2, PT, R193, RZ, !P5, P2 ;  /* 0x000000ffc100720c */ /* 0x000fe40006f41120 */
[----:B------:R-:W-:Y:S02]  /*a680*/  ISETP.LT.U32.AND.EX P6, PT, R8, RZ, !P5, P6 ;  /* 0x000000ff0800720c */ /* 0x000fe40006fc1160 */
[----:B------:R-:W-:-:S02]  /*a690*/  FSETP.GEU.AND P5, PT, R76, -126, PT ;  /* 0xc2fc00004c00780b */ /* 0x000fc40003fae000 */
[----:B------:R-:W-:Y:S02]  /*a6a0*/  P2R R195, PR, RZ, 0x1 ;  /* 0x00000001ffc37803 */ /* 0x000fe40000000000 */
[----:B------:R-:W-:-:S09]  /*a6b0*/  ISETP.NE.AND P0, PT, R196, RZ, PT ;  /* 0x000000ffc400720c */ /* 0x000fd20003f05270 */
[----:B------:R-:W-:-:S04]  /*a6c0*/  @!P5 FMUL R76, R76, 0.5 ;  /* 0x3f0000004c4cd820 */ /* 0x000fc80000400000 */
[----:B------:R-:W0:Y:S02]  /*a6d0*/  MUFU.EX2 R8, R76 ;  /* 0x0000004c00087308 */ /* 0x000e240000000800 */
[----:B0-----:R-:W-:Y:S01]  /*a6e0*/  @!P5 FMUL R8, R8, R8 ;  /* 0x000000080808d220 */ /* 0x001fe20000400000 */
[----:B------:R-:W-:-:S03]  /*a6f0*/  FSETP.GEU.AND P5, PT, R77, -126, PT ;  /* 0xc2fc00004d00780b */ /* 0x000fc60003fae000 */
[----:B------:R-:W-:Y:S01]  /*a700*/  FADD R191, R8, 1 ;  /* 0x3f80000008bf7421 */ /* 0x000fe20000000000 */
[----:B------:R-:W-:-:S09]  /*a710*/  IMAD.MOV.U32 R8, RZ, RZ, 0x3e800000 ;  /* 0x3e800000ff087424 */ /* 0x000fd200078e00ff */
[----:B------:R-:W-:-:S04]  /*a720*/  @!P5 FMUL R77, R77, 0.5 ;  /* 0x3f0000004d4dd820 */ /* 0x000fc80000400000 */
[----:B------:R-:W0:Y:S02]  /*a730*/  MUFU.EX2 R184, R77 ;  /* 0x0000004d00b87308 */ /* 0x000e240000000800 */
[----:B0-----:R-:W-:Y:S01]  /*a740*/  @!P5 FMUL R184, R184, R184 ;  /* 0x000000b8b8b8d220 */ /* 0x001fe20000400000 */
[----:B------:R-:W-:-:S03]  /*a750*/  FSETP.GEU.AND P5, PT, R78, -126, PT ;  /* 0xc2fc00004e00780b */ /* 0x000fc60003fae000 */
[----:B------:R-:W-:-:S10]  /*a760*/  FADD R192, R184, 1 ;  /* 0x3f800000b8c07421 */ /* 0x000fd40000000000 */
        /* <DEDUP_REMOVED lines=28> */
[----:B------:R-:W-:-:S03]  /*a930*/  FSETP.GT.AND P5, PT, R191, 8.50705917302346158658e+37, PT ;  /* 0x7e800000bf00780b */ /* 0x000fc60003fa4000 */
[----:B------:R-:W-:Y:S01]  /*a940*/  FADD R189, R189, 1 ;  /* 0x3f800000bdbd7421 */ /* 0x000fe20000000000 */
[----:B------:R-:W-:-:S09]  /*a950*/  FSEL R72, R8, 1, P5 ;  /* 0x3f80000008487808 */ /* 0x000fd20002800000 */
[----:B------:R-:W-:Y:S01]  /*a960*/  @P5 FMUL R191, R191, 0.25 ;  /* 0x3e800000bfbf5820 */ /* 0x000fe20000400000 */
[----:B------:R-:W-:-:S04]  /*a970*/  FSETP.GT.AND P5, PT, R192, 8.50705917302346158658e+37, PT ;  /* 0x7e800000c000780b */ /* 0x000fc80003fa4000 */
        /* <DEDUP_REMOVED lines=18> */
[----:B------:R-:W-:Y:S01]  /*aaa0*/  FSEL R74, R8, 1, P5 ;  /* 0x3f800000084a7808 */ /* 0x000fe20002800000 */
[----:B------:R-:W-:-:S06]  /*aab0*/  IMAD.MOV.U32 R8, RZ, RZ, RZ ;  /* 0x000000ffff087224 */ /* 0x000fcc00078e00ff */
[----:B------:R-:W2:Y:S02]  /*aac0*/  @P0 LDG.E.EL R8, desc[UR4][R4.64+-0x104] ;  /* 0xfffefc0404080981 */ /* 0x000ea4000c2e1900 */
[----:B------:R-:W-:Y:S01]  /*aad0*/  @P5 FMUL R189, R189, 0.25 ;  /* 0x3e800000bdbd5820 */ /* 0x000fe20000400000 */
[----:B------:R-:W-:Y:S01]  /*aae0*/  ISETP.NE.AND P5, PT, R197, RZ, PT ;  /* 0x000000ffc500720c */ /* 0x000fe20003fa5270 */
[----:B------:R-:W-:Y:S01]  /*aaf0*/  IMAD.MOV.U32 R185, RZ, RZ, RZ ;  /* 0x000000ffffb97224 */ /* 0x000fe200078e00ff */
[----:B------:R-:W0:Y:S11]  /*ab00*/  S2R R204, SR_CgaCtaId ;  /* 0x0000000000cc7919 */ /* 0x000e360000008800 */
[----:B------:R1:W3:Y:S01]  /*ab10*/  @P5 LDG.E.EL R185, desc[UR4][R6.64+-0x104] ;  /* 0xfffefc0406b95981 */ /* 0x0002e2000c2e1900 */
[----:B------:R4:W-:Y:S02]  /*ab20*/  I2F.S64 R184, R48 ;  /* 0x0000003000b87312 */ /* 0x0009e40000301400 */
[----:B----4-:R-:W-:-:S06]  /*ab30*/  IMAD.SHL.U32 R48, R33, 0x40, RZ ;  /* 0x0000004021307824 */ /* 0x010fcc00078e00ff */
[----:B------:R4:W-:Y:S01]  /*ab40*/  I2F.S64 R60, R60 ;  /* 0x0000003c003c7312 */ /* 0x0009e20000301400 */
[----:B------:R-:W-:-:S07]  /*ab50*/  LOP3.LUT R49, R48, 0x3c0, RZ, 0xc0, !PT ;  /* 0x000003c030317812 */ /* 0x000fce00078ec0ff */
[----:B------:R5:W-:Y:S01]  /*ab60*/  I2F.S64 R188, R90 ;  /* 0x0000005a00bc7312 */ /* 0x000be20000301400 */
[----:B------:R-:W-:Y:S02]  /*ab70*/  LOP3.LUT R48, R49, R14, RZ, 0xfc, !PT ;  /* 0x0000000e31307212 */ /* 0x000fe400078efcff */
[----:B----4-:R-:W-:-:S05]  /*ab80*/  MOV R61, 0x400 ;  /* 0x00000400003d7802 */ /* 0x010fca0000000f00 */
[----:B-1----:R1:W-:Y:S01]  /*ab90*/  I2F.S64 R7, R66 ;  /* 0x0000004200077312 */ /* 0x0023e20000301400 */
[----:B-----5:R-:W-:Y:S01]  /*aba0*/  IMAD.SHL.U32 R90, R33, 0x2, RZ ;  /* 0x00000002215a7824 */ /* 0x020fe200078e00ff */
[----:B------:R-:W-:-:S06]  /*abb0*/  LOP3.LUT R91, R49, 0x20, RZ, 0xfc, !PT ;  /* 0x00000020315b7812 */ /* 0x000fcc00078efcff */
[----:B------:R4:W-:Y:S01]  /*abc0*/  I2F.S64 R92, R92 ;  /* 0x0000005c005c7312 */ /* 0x0009e20000301400 */
[----:B-1----:R-:W-:-:S07]  /*abd0*/  LOP3.LUT R67, R49, 0x10, RZ, 0xfc, !PT ;  /* 0x0000001031437812 */ /* 0x002fce00078efcff */
[----:B------:R-:W1:Y:S01]  /*abe0*/  MUFU.RCP R191, R191 ;  /* 0x000000bf00bf7308 */ /* 0x000e620000001000 */
[----:B----4-:R-:W-:Y:S02]  /*abf0*/  LOP3.LUT R93, R49, 0x30, RZ, 0xfc, !PT ;  /* 0x00000030315d7812 */ /* 0x010fe400078efcff */
[----:B------:R-:W-:-:S05]  /*ac00*/  LEA.HI R91, R91, R48, RZ, 0x1c ;  /* 0x000000305b5b7211 */ /* 0x000fca00078fe0ff */
[----:B------:R-:W4:Y:S01]  /*ac10*/  MUFU.RCP R192, R192 ;  /* 0x000000c000c07308 */ /* 0x000f220000001000 */
[----:B------:R-:W-:-:S07]  /*ac20*/  LEA.HI R93, R93, R48, RZ, 0x1c ;  /* 0x000000305d5d7211 */ /* 0x000fce00078fe0ff */
[----:B------:R0:W-:Y:S08]  /*ac30*/  I2F.S64 R89, R88 ;  /* 0x0000005800597312 */ /* 0x0001f00000301400 */
[----:B------:R-:W5:Y:S01]  /*ac40*/  MUFU.RCP R4, R193 ;  /* 0x000000c100047308 */ /* 0x000f620000001000 */
[----:B0-----:R-:W-:Y:S02]  /*ac50*/  PRMT R88, R204, 0x654, R61 ;  /* 0x00000654cc587816 */ /* 0x001fe4000000003d */
[----:B------:R-:W-:-:S05]  /*ac60*/  LEA.HI R61, R49, R48, RZ, 0x1c ;  /* 0x00000030313d7211 */ /* 0x000fca00078fe0ff */
[----:B------:R0:W-:Y:S08]  /*ac70*/  I2F.S64 R6, R70 ;  /* 0x0000004600067312 */ /* 0x0001f00000301400 */
[----:B------:R-:W1:Y:S01]  /*ac80*/  MUFU.RCP R5, R194 ;  /* 0x000000c200057308 */ /* 0x000e620000001000 */
[----:B0-----:R-:W-:Y:S02]  /*ac90*/  LEA.HI R71, R67, R48, RZ, 0x1c ;  /* 0x0000003043477211 */ /* 0x001fe400078fe0ff */
[----:B------:R-:W-:-:S02]  /*aca0*/  SHF.R.U32.HI R67, RZ, 0x4, R90 ;  /* 0x00000004ff437819 */ /* 0x000fc4000001165a */
[----:B------:R-:W-:-:S03]  /*acb0*/  LOP3.LUT R48, R90, 0xfe, RZ, 0xc0, !PT ;  /* 0x000000fe5a307812 */ /* 0x000fc600078ec0ff */
[----:B------:R0:W-:Y:S01]  /*acc0*/  I2F.S64 R94, R94 ;  /* 0x0000005e005e7312 */ /* 0x0001e20000301400 */
[----:B------:R-:W-:-:S07]  /*acd0*/  SGXT.U32 R67, R67, 0x4 ;  /* 0x000000044343781a */ /* 0x000fce0000000000 */
[----:B------:R-:W1:Y:S01]  /*ace0*/  MUFU.RCP R196, R196 ;  /* 0x000000c400c47308 */ /* 0x000e620000001000 */
[----:B0-----:R-:W-:-:S07]  /*acf0*/  LOP3.LUT R95, R33, 0x7f, RZ, 0xc0, !PT ;  /* 0x0000007f215f7812 */ /* 0x001fce00078ec0ff */
[----:B------:R-:W0:Y:S01]  /*ad00*/  MUFU.RCP R49, R200 ;  /* 0x000000c800317308 */ /* 0x000e220000001000 */
[----:B------:R-:W-:-:S07]  /*ad10*/  LOP3.LUT R66, R95, 0x80, RZ, 0xfc, !PT ;  /* 0x000000805f427812 */ /* 0x000fce00078efcff */
[----:B------:R-:W0:Y:S08]  /*ad20*/  MUFU.RCP R190, R190 ;  /* 0x000000be00be7308 */ /* 0x000e300000001000 */
[----:B------:R-:W0:Y:S01]  /*ad30*/  MUFU.RCP R189, R189 ;  /* 0x000000bd00bd7308 */ /* 0x000e220000001000 */
[----:B-1----:R-:W-:-:S07]  /*ad40*/  FMUL R191, R191, R72 ;  /* 0x00000048bfbf7220 */ /* 0x002fce0000400000 */
[----:B------:R1:W-:Y:S01]  /*ad50*/  I2F.S64 R197, R120 ;  /* 0x0000007800c57312 */ /* 0x0003e20000301400 */
[----:B----4-:R-:W-:-:S07]  /*ad60*/  FMUL R192, R192, R73 ;  /* 0x00000049c0c07220 */ /* 0x010fce0000400000 */
[----:B------:R4:W-:Y:S01]  /*ad70*/  I2F.S64 R205, R116 ;  /* 0x0000007400cd7312 */ /* 0x0009e20000301400 */
[----:B-1----:R-:W-:Y:S01]  /*ad80*/  LOP3.LUT R121, R48, 0x300, RZ, 0xfc, !PT ;  /* 0x0000030030797812 */ /* 0x002fe200078efcff */
[----:B------:R-:W-:-:S03]  /*ad90*/  IMAD R91, R91, 0x4, R88 ;  /* 0x000000045b5b7824 */ /* 0x000fc600078e0258 */
[----:B------:R-:W-:-:S03]  /*ada0*/  LEA.HI R121, R121, R48, RZ, 0x1c ;  /* 0x0000003079797211 */ /* 0x000fc600078fe0ff */
[----:B------:R1:W-:Y:S01]  /*adb0*/  I2F.S64 R201, R124 ;  /* 0x0000007c00c97312 */ /* 0x0003e20000301400 */
[----:B----4-:R-:W-:Y:S01]  /*adc0*/  LOP3.LUT R117, R48, 0x200, RZ, 0xfc, !PT ;  /* 0x0000020030757812 */ /* 0x010fe200078efcff */
[----:B-----5:R-:W-:-:S03]  /*add0*/  FMUL R4, R4, R79 ;  /* 0x0000004f04047220 */ /* 0x020fc60000400000 */
[----:B------:R-:W-:-:S03]  /*ade0*/  LEA.HI R117, R117, R48, RZ, 0x1c ;  /* 0x0000003075757211 */ /* 0x000fc600078fe0ff */
[----:B------:R4:W-:Y:S01]  /*adf0*/  I2F.S64 R128, R128 ;  /* 0x0000008000807312 */ /* 0x0009e20000301400 */
[----:B-1----:R-:W-:Y:S02]  /*ae00*/  IMAD.IADD R125, R14, 0x1, R95 ;  /* 0x000000010e7d7824 */ /* 0x002fe400078e025f */
[----:B------:R-:W-:Y:S01]  /*ae10*/  FMUL R5, R5, R78 ;  /* 0x0000004e05057220 */ /* 0x000fe20000400000 */
[----:B------:R-:W-:Y:S01]  /*ae20*/  FMUL R77, R196, R77 ;  /* 0x0000004dc44d7220 */ /* 0x000fe20000400000 */
[----:B----4-:R-:W-:Y:S01]  /*ae30*/  LEA.HI R129, R66, R95, RZ, 0x1c ;  /* 0x0000005f42817211 */ /* 0x010fe200078fe0ff */
[----:B------:R-:W-:Y:S02]  /*ae40*/  IMAD.IADD R95, R48, 0x1, R67 ;  /* 0x00000001305f7824 */ /* 0x000fe400078e0243 */
[----:B------:R1:W4:Y:S01]  /*ae50*/  I2F.S64 R87, R86 ;  /* 0x0000005600577312 */ /* 0x0003220000301400 */
[----:B0-----:R-:W-:Y:S01]  /*ae60*/  FMUL R49, R49, R76 ;  /* 0x0000004c31317220 */ /* 0x001fe20000400000 */
[----:B------:R-:W-:Y:S01]  /*ae70*/  FMUL R190, R190, R75 ;  /* 0x0000004bbebe7220 */ /* 0x000fe20000400000 */
[----:B------:R-:W-:Y:S01]  /*ae80*/  FMUL R189, R189, R74 ;  /* 0x0000004abdbd7220 */ /* 0x000fe20000400000 */
[----:B------:R-:W-:-:S02]  /*ae90*/  CS2R R72, SRZ ;  /* 0x0000000000487805 */ /* 0x000fc4000001ff00 */
[----:B------:R-:W-:Y:S01]  /*aea0*/  CS2R R74, SRZ ;  /* 0x00000000004a7805 */ /* 0x000fe2000001ff00 */
[----:B------:R-:W-:Y:S02]  /*aeb0*/  IMAD.MOV.U32 R76, RZ, RZ, RZ ;  /* 0x000000ffff4c7224 */ /* 0x000fe400078e00ff */
[----:B-1----:R-:W-:Y:S01]  /*aec0*/  IMAD R86, R93, 0x4, R88 ;  /* 0x000000045d567824 */ /* 0x002fe200078e0258 */
[----:B------:R0:W5:Y:S04]  /*aed0*/  @P4 LDG.E.EL R72, desc[UR4][R198.64+-0x104] ;  /* 0xfffefc04c6484981 */ /* 0x000168000c2e1900 */
[----:B------:R-:W5:Y:S04]  /*aee0*/  @P3 LDG.E.EL R73, desc[UR4][R12.64+-0x104] ;  /* 0xfffefc040c493981 */ /* 0x000f68000c2e1900 */
[----:B------:R1:W5:Y:S04]  /*aef0*/  @P2 LDG.E.EL R74, desc[UR4][R202.64+-0x104] ;  /* 0xfffefc04ca4a2981 */ /* 0x000368000c2e1900 */
[----:B------:R-:W5:Y:S04]  /*af00*/  @P1 LDG.E.EL R76, desc[UR4][R10.64+-0x104] ;  /* 0xfffefc040a4c1981 */ /* 0x000f68000c2e1900 */
[----:B------:R-:W5:Y:S01]  /*af10*/  @P6 LDG.E.EL R75, desc[UR4][R20.64+-0x104] ;  /* 0xfffefc04144b6981 */ /* 0x000f62000c2e1900 */
[----:B------:R0:W1:Y:S01]  /*af20*/  I2F.S64 R113, R112 ;  /* 0x0000007000717312 */ /* 0x0000620000301400 */
[----:B----4-:R-:W-:Y:S01]  /*af30*/  FADD R87, R87, -R2 ;  /* 0x8000000257577221 */ /* 0x010fe20000000000 */
[----:B------:R-:W-:-:S02]  /*af40*/  IMAD R70, R95, 0x4, R88 ;  /* 0x000000045f467824 */ /* 0x000fc400078e0258 */
[--C-:B------:R-:W-:Y:S02]  /*af50*/  IMAD R116, R121, 0x4, R88.reuse ;  /* 0x0000000479747824 */ /* 0x100fe400078e0258 */
[----:B------:R-:W-:Y:S01]  /*af60*/  FADD R121, R87, 1 ;  /* 0x3f80000057797421 */ /* 0x000fe20000000000 */
[--C-:B------:R-:W-:Y:S02]  /*af70*/  IMAD R67, R125, 0x4, R88.reuse ;  /* 0x000000047d437824 */ /* 0x100fe400078e0258 */
[--C-:B0-----:R-:W-:Y:S02]  /*af80*/  IMAD R112, R117, 0x4, R88.reuse ;  /* 0x0000000475707824 */ /* 0x101fe400078e0258 */
[----:B------:R-:W-:Y:S02]  /*af90*/  IMAD R66, R129, 0x4, R88 ;  /* 0x0000000481427824 */ /* 0x000fe400078e0258 */
[----:B------:R-:W-:Y:S01]  /*afa0*/  FADD R6, R6, -R9 ;  /* 0x8000000906067221 */ /* 0x000fe20000000000 */
[----:B--2---:R-:W-:-:S02]  /*afb0*/  SEL R8, R8, RZ, P0 ;  /* 0x000000ff08087207 */ /* 0x004fc40000000000 */
[----:B------:R-:W-:Y:S02]  /*afc0*/  ISETP.NE.AND P0, PT, R195, RZ, PT ;  /* 0x000000ffc300720c */ /* 0x000fe40003f05270 */
[----:B------:R0:W-:Y:S02]  /*afd0*/  I2F.S64 R195, R100 ;  /* 0x0000006400c37312 */ /* 0x0001e40000301400 */
[----:B0-----:R-:W-:-:S04]  /*afe0*/  LOP3.LUT R101, R48, 0x100, RZ, 0xfc, !PT ;  /* 0x0000010030657812 */ /* 0x001fc800078efcff */
[----:B------:R-:W-:Y:S01]  /*aff0*/  LEA.HI R101, R101, R48, RZ, 0x1c ;  /* 0x0000003065657211 */ /* 0x000fe200078fe0ff */
[--C-:B------:R-:W-:Y:S02]  /*b000*/  IMAD R48, R61, 0x4, R88.reuse ;  /* 0x000000043d307824 */ /* 0x100fe400078e0258 */
[--C-:B------:R-:W-:Y:S02]  /*b010*/  IMAD R61, R71, 0x4, R88.reuse ;  /* 0x00000004473d7824 */ /* 0x100fe400078e0258 */
[----:B------:R-:W-:Y:S01]  /*b020*/  IMAD.MOV.U32 R71, RZ, RZ, RZ ;  /* 0x000000ffff477224 */ /* 0x000fe200078e00ff */
[----:B------:R-:W-:Y:S04]  /*b030*/  STS [R48], R191 ;  /* 0x000000bf30007388 */ /* 0x000fe80000000800 */
[----:B------:R-:W-:Y:S04]  /*b040*/  STS [R61+0x40], R192 ;  /* 0x000040c03d007388 */ /* 0x000fe80000000800 */
[----:B------:R-:W-:Y:S04]  /*b050*/  STS [R91+0x80], R4 ;  /* 0x000080045b007388 */ /* 0x000fe80000000800 */
[----:B------:R0:W-:Y:S04]  /*b060*/  STS [R86+0xc0], R5 ;  /* 0x0000c00556007388 */ /* 0x0001e80000000800 */
[----:B------:R-:W-:Y:S04]  /*b070*/  STS [R48+0x20], R77 ;  /* 0x0000204d30007388 */ /* 0x000fe80000000800 */
[----:B------:R-:W-:Y:S01]  /*b080*/  STS [R61+0x60], R49 ;  /* 0x000060313d007388 */ /* 0x000fe20000000800 */
[----:B------:R-:W-:-:S02]  /*b090*/  IMAD R100, R101, 0x4, R88 ;  /* 0x0000000465647824 */ /* 0x000fc400078e0258 */
[----:B------:R-:W-:Y:S01]  /*b0a0*/  FADD R7, R7, -R32 ;  /* 0x8000002007077221 */ /* 0x000fe20000000000 */
[----:B------:R-:W-:Y:S01]  /*b0b0*/  FADD R93, R89, -R220 ;  /* 0x800000dc595d7221 */ /* 0x000fe20000000000 */
[----:B------:R2:W-:Y:S01]  /*b0c0*/  STS [R91+0xa0], R190 ;  /* 0x0000a0be5b007388 */ /* 0x0005e20000000800 */
[----:B------:R-:W-:Y:S01]  /*b0d0*/  FADD R95, R128, -R27 ;  /* 0x8000001b805f7221 */ /* 0x000fe20000000000 */
[----:B------:R-:W-:Y:S01]  /*b0e0*/  FADD R60, R60, -R35 ;  /* 0x800000233c3c7221 */ /* 0x000fe20000000000 */
[----:B0-----:R-:W0:Y:S01]  /*b0f0*/  LDC.64 R4, c[0x0][0x240] ;  /* 0x00009000ff047b82 */ /* 0x001e220000000a00 */
[----:B------:R4:W-:Y:S04]  /*b100*/  STS [R86+0xe0], R189 ;  /* 0x0000e0bd56007388 */ /* 0x0009e80000000800 */
[----:B------:R0:W5:Y:S03]  /*b110*/  @P0 LDG.E.EL R71, desc[UR4][R186.64+-0x104] ;  /* 0xfffefc04ba470981 */ /* 0x000166000c2e1900 */
[----:B------:R-:W-:Y:S01]  /*b120*/  BAR.SYNC.DEFER_BLOCKING 0x0 ;  /* 0x0000000000007b1d */ /* 0x000fe20000010000 */
[----:B--2---:R-:W-:Y:S01]  /*b130*/  FADD R91, R92, -R25 ;  /* 0x800000195c5b7221 */ /* 0x004fe20000000000 */
[----:B------:R-:W-:-:S04]  /*b140*/  FADD R101, R6, 1 ;  /* 0x3f80000006657421 */ /* 0x000fc80000000000 */
[----:B------:R-:W-:Y:S04]  /*b150*/  LDS R92, [R100+0x400] ;  /* 0x00040000645c7984 */ /* 0x000fe80000000800 */
[----:B------:R2:W-:Y:S04]  /*b160*/  LDS R86, [R100+0x404] ;  /* 0x0004040064567984 */ /* 0x0005e80000000800 */
[----:B------:R-:W-:Y:S04]  /*b170*/  LDS R87, [R112+0x800] ;  /* 0x0008000070577984 */ /* 0x000fe80000000800 */
[----:B------:R-:W-:Y:S04]  /*b180*/  LDS R78, [R112+0x804] ;  /* 0x00080400704e7984 */ /* 0x000fe80000000800 */
[----:B------:R-:W-:Y:S04]  /*b190*/  LDS R79, [R116+0xc00] ;  /* 0x000c0000744f7984 */ /* 0x000fe80000000800 */
[----:B------:R-:W-:Y:S04]  /*b1a0*/  LDS R77, [R116+0xc04] ;  /* 0x000c0400744d7984 */ /* 0x000fe80000000800 */
[----:B------:R-:W-:Y:S04]  /*b1b0*/  LDS R90, [R70] ;  /* 0x00000000465a7984 */ /* 0x000fe80000000800 */
[----:B------:R-:W-:Y:S01]  /*b1c0*/  LDS R88, [R70+0x4] ;  /* 0x0000040046587984 */ /* 0x000fe20000000800 */
[----:B------:R-:W-:Y:S06]  /*b1d0*/  BAR.SYNC.DEFER_BLOCKING 0x0 ;  /* 0x0000000000007b1d */ /* 0x000fec0000010000 */
[----:B------:R-:W-:Y:S04]  /*b1e0*/  STS [R70], R101 ;  /* 0x0000006546007388 */ /* 0x000fe80000000800 */
[----:B------:R-:W-:Y:S01]  /*b1f0*/  STS [R70+0x4], R121 ;  /* 0x0000047946007388 */ /* 0x000fe20000000800 */
[----:B------:R-:W-:Y:S01]  /*b200*/  BAR.SYNC.DEFER_BLOCKING 0x0 ;  /* 0x0000000000007b1d */ /* 0x000fe20000010000 */
[----:B------:R-:W-:Y:S01]  /*b210*/  FADD R91, R91, 1 ;  /* 0x3f8000005b5b7421 */ /* 0x000fe20000000000 */
[----:B------:R-:W-:-:S04]  /*b220*/  FADD R117, R7, 1 ;  /* 0x3f80000007757421 */ /* 0x000fc80000000000 */
[----:B------:R-:W0:Y:S04]  /*b230*/  LDS R199, [R67] ;  /* 0x0000000043c77984 */ /* 0x000e280000000800 */
[----:B-1----:R-:W1:Y:S01]  /*b240*/  LDS R203, [R66+0x200] ;  /* 0x0002000042cb7984 */ /* 0x002e620000000800 */
[----:B------:R-:W-:Y:S06]  /*b250*/  BAR.SYNC.DEFER_BLOCKING 0x0 ;  /* 0x0000000000007b1d */ /* 0x000fec0000010000 */
[----:B------:R-:W-:Y:S04]  /*b260*/  STS [R70], R117 ;  /* 0x0000007546007388 */ /* 0x000fe80000000800 */
[----:B------:R-:W-:Y:S01]  /*b270*/  STS [R70+0x4], R91 ;  /* 0x0000045b46007388 */ /* 0x000fe20000000800 */
[----:B------:R-:W-:Y:S01]  /*b280*/  BAR.SYNC.DEFER_BLOCKING 0x0 ;  /* 0x0000000000007b1d */ /* 0x000fe20000010000 */
[----:B------:R-:W-:Y:S01]  /*b290*/  FADD R48, R113, -R22 ;  /* 0x8000001671307221 */ /* 0x000fe20000000000 */
[----:B------:R-:W-:-:S04]  /*b2a0*/  FADD R93, R93, 1 ;  /* 0x3f8000005d5d7421 */ /* 0x000fc80000000000 */
[----:B------:R-:W0:Y:S04]  /*b2b0*/  LDS R207, [R67] ;  /* 0x0000000043cf7984 */ /* 0x000e280000000800 */
[----:B------:R-:W0:Y:S01]  /*b2c0*/  LDS R209, [R66+0x200] ;  /* 0x0002000042d17984 */ /* 0x000e220000000800 */
[----:B------:R-:W-:Y:S01]  /*b2d0*/  BAR.SYNC.DEFER_BLOCKING 0x0 ;  /* 0x0000000000007b1d */ /* 0x000fe20000010000 */
[----:B------:R-:W-:-:S05]  /*b2e0*/  FADD R89, R48, 1 ;  /* 0x3f80000030597421 */ /* 0x000fca0000000000 */
[----:B------:R-:W-:Y:S04]  /*b2f0*/  STS [R70], R93 ;  /* 0x0000005d46007388 */ /* 0x000fe80000000800 */
[----:B------:R-:W-:Y:S01]  /*b300*/  STS [R70+0x4], R89 ;  /* 0x0000045946007388 */ /* 0x000fe20000000800 */
[----:B------:R-:W-:Y:S01]  /*b310*/  BAR.SYNC.DEFER_BLOCKING 0x0 ;  /* 0x0000000000007b1d */ /* 0x000fe20000010000 */
[----:B------:R-:W-:Y:S01]  /*b320*/  FADD R95, R95, 1 ;  /* 0x3f8000005f5f7421 */ /* 0x000fe20000000000 */
[----:B------:R-:W-:-:S04]  /*b330*/  FADD R113, R60, 1 ;  /* 0x3f8000003c717421 */ /* 0x000fc80000000000 */
[----:B------:R-:W1:Y:S04]  /*b340*/  LDS R211, [R67] ;  /* 0x0000000043d37984 */ /* 0x000e680000000800 */
[----:B------:R-:W1:Y:S01]  /*b350*/  LDS R213, [R66+0x200] ;  /* 0x0002000042d57984 */ /* 0x000e620000000800 */
[----:B------:R-:W-:Y:S06]  /*b360*/  BAR.SYNC.DEFER_BLOCKING 0x0 ;  /* 0x0000000000007b1d */ /* 0x000fec0000010000 */
[----:B------:R-:W-:Y:S04]  /*b370*/  STS [R70], R113 ;  /* 0x0000007146007388 */ /* 0x000fe80000000800 */
[----:B------:R-:W-:Y:S01]  /*b380*/  STS [R70+0x4], R95 ;  /* 0x0000045f46007388 */ /* 0x000fe20000000800 */
[----:B------:R-:W-:Y:S01]  /*b390*/  BAR.SYNC.DEFER_BLOCKING 0x0 ;  /* 0x0000000000007b1d */ /* 0x000fe20000010000 */
[----:B------:R-:W-:-:S02]  /*b3a0*/  LOP3.LUT R0, R0, 0xf, R33, 0xf8, !PT ;  /* 0x0000000f00007812 */ /* 0x000fc400078ef821 */
[----:B------:R-:W-:-:S03]  /*b3b0*/  LOP3.LUT R125, R3, R14, RZ, 0xfc, !PT ;  /* 0x0000000e037d7212 */ /* 0x000fc600078efcff */
[----:B------:R-:W1:Y:S04]  /*b3c0*/  LDS R215, [R67] ;  /* 0x0000000043d77984 */ /* 0x000e680000000800 */
[----:B------:R-:W1:Y:S01]  /*b3d0*/  LDS R225, [R66+0x200] ;  /* 0x0002000042e17984 */ /* 0x000e620000000800 */
[----:B---3--:R-:W-:Y:S02]  /*b3e0*/  SEL R33, R185, RZ, P5 ;  /* 0x000000ffb9217207 */ /* 0x008fe40002800000 */
[----:B------:R-:W-:Y:S02]  /*b3f0*/  LOP3.LUT R129, R3, 0x8, R14, 0xfe, !PT ;  /* 0x0000000803817812 */ /* 0x000fe400078efe0e */
[----:B------:R-:W-:Y:S02]  /*b400*/  ISETP.GE.AND P5, PT, R0, 0x9, PT ;  /* 0x000000090000780c */ /* 0x000fe40003fa6270 */
[----:B------:R-:W-:-:S02]  /*b410*/  LOP3.LUT R193, R3, 0x10, R14, 0xfe, !PT ;  /* 0x0000001003c17812 */ /* 0x000fc400078efe0e */
[----:B------:R-:W-:Y:S01]  /*b420*/  LOP3.LUT R191, R3, 0x18, R14, 0xfe, !PT ;  /* 0x0000001803bf7812 */ /* 0x000fe200078efe0e */
[--C-:B------:R-:W-:Y:S01]  /*b430*/  IMAD R125, R125, 0x9, R0.reuse ;  /* 0x000000097d7d7824 */ /* 0x100fe200078e0200 */
[----:B----4-:R-:W-:Y:S01]  /*b440*/  LOP3.LUT R189, R3, 0x20, R14, 0xfe, !PT ;  /* 0x0000002003bd7812 */ /* 0x010fe200078efe0e */
[--C-:B------:R-:W-:Y:S01]  /*b450*/  IMAD R129, R129, 0x9, R0.reuse ;  /* 0x0000000981817824 */ /* 0x100fe200078e0200 */
[----:B0-----:R-:W-:Y:S01]  /*b460*/  LOP3.LUT R187, R3, 0x28, R14, 0xfe, !PT ;  /* 0x0000002803bb7812 */ /* 0x001fe200078efe0e */
[--C-:B------:R-:W-:Y:S01]  /*b470*/  IMAD R193, R193, 0x9, R0.reuse ;  /* 0x00000009c1c17824 */ /* 0x100fe200078e0200 */
[----:B------:R-:W-:Y:S02]  /*b480*/  LOP3.LUT R11, R3, 0x30, R14, 0xfe, !PT ;  /* 0x00000030030b7812 */ /* 0x000fe400078efe0e */
[----:B------:R-:W-:Y:S01]  /*b490*/  LOP3.LUT R7, R3, 0x38, R14, 0xfe, !PT ;  /* 0x0000003803077812 */ /* 0x000fe200078efe0e */
[--C-:B------:R-:W-:Y:S01]  /*b4a0*/  IMAD R191, R191, 0x9, R0.reuse ;  /* 0x00000009bfbf7824 */ /* 0x100fe200078e0200 */
[----:B--2---:R0:W2:Y:S01]  /*b4b0*/  I2F.S64 R100, R54 ;  /* 0x0000003600647312 */ /* 0x0040a20000301400 */
[----:B------:R-:W-:-:S02]  /*b4c0*/  IMAD R189, R189, 0x9, R0 ;  /* 0x00000009bdbd7824 */ /* 0x000fc400078e0200 */
[----:B------:R-:W-:-:S04]  /*b4d0*/  IMAD.WIDE R48, R125, 0x4, R4 ;  /* 0x000000047d307825 */ /* 0x000fc800078e0204 */
[----:B------:R-:W-:Y:S02]  /*b4e0*/  IMAD R187, R187, 0x9, R0 ;  /* 0x00000009bbbb7824 */ /* 0x000fe400078e0200 */
[----:B------:R-:W-:Y:S01]  /*b4f0*/  IMAD.WIDE R60, R129, 0x4, R4 ;  /* 0x00000004813c7825 */ /* 0x000fe200078e0204 */
[----:B------:R3:W-:Y:S03]  /*b500*/  @!P5 STG.E desc[UR4][R48.64], R199 ;  /* 0x000000c73000d986 */ /* 0x0007e6000c101904 */
[----:B------:R-:W-:Y:S02]  /*b510*/  IMAD R185, R11, 0x9, R0 ;  /* 0x000000090bb97824 */ /* 0x000fe400078e0200 */
[----:B0-----:R-:W-:-:S04]  /*b520*/  IMAD.WIDE R54, R193, 0x4, R4 ;  /* 0x00000004c1367825 */ /* 0x001fc800078e0204 */
[----:B------:R-:W-:Y:S02]  /*b530*/  IMAD R3, R7, 0x9, R0 ;  /* 0x0000000907037824 */ /* 0x000fe400078e0200 */
[----:B------:R-:W-:Y:S01]  /*b540*/  IMAD.WIDE R6, R191, 0x4, R4 ;  /* 0x00000004bf067825 */ /* 0x000fe200078e0204 */
[----:B-1----:R-:W-:Y:S03]  /*b550*/  @!P5 STG.E desc[UR4][R60.64], R203 ;  /* 0x000000cb3c00d986 */ /* 0x002fe6000c101904 */
[----:B------:R-:W-:Y:S01]  /*b560*/  FADD R205, -R205, R2 ;  /* 0x00000002cdcd7221 */ /* 0x000fe20000000100 */
[----:B------:R-:W-:Y:S01]  /*b570*/  FADD R197, -R197, R220 ;  /* 0x000000dcc5c57221 */ /* 0x000fe20000000100 */
[----:B------:R-:W-:Y:S01]  /*b580*/  IMAD.WIDE R10, R189, 0x4, R4 ;  /* 0x00000004bd0a7825 */ /* 0x000fe200078e0204 */
[----:B------:R-:W-:Y:S03]  /*b590*/  @!P5 STG.E desc[UR4][R54.64], R207 ;  /* 0x000000cf3600d986 */ /* 0x000fe6000c101904 */
[----:B------:R-:W-:Y:S01]  /*b5a0*/  FADD R94, -R94, R25 ;  /* 0x000000195e5e7221 */ /* 0x000fe20000000100 */
[----:B------:R-:W-:Y:S01]  /*b5b0*/  FADD R201, -R201, R32 ;  /* 0x00000020c9c97221 */ /* 0x000fe20000000100 */
[----:B------:R-:W-:Y:S01]  /*b5c0*/  IMAD.WIDE R12, R187, 0x4, R4 ;  /* 0x00000004bb0c7825 */ /* 0x000fe200078e0204 */
[----:B------:R-:W-:Y:S03]  /*b5d0*/  @!P5 STG.E desc[UR4][R6.64], R209 ;  /* 0x000000d10600d986 */ /* 0x000fe6000c101904 */
[----:B------:R-:W-:Y:S01]  /*b5e0*/  FADD R188, -R188, R35 ;  /* 0x00000023bcbc7221 */ /* 0x000fe20000000100 */
[----:B---3--:R-:W0:Y:S01]  /*b5f0*/  LDC.64 R48, c[0x0][0x248] ;  /* 0x00009200ff307b82 */ /* 0x008e220000000a00 */
[--C-:B------:R-:W-:Y:S01]  /*b600*/  IMAD.WIDE R20, R185, 0x4, R4.reuse ;  /* 0x00000004b9147825 */ /* 0x100fe200078e0204 */
[----:B------:R-:W-:Y:S03]  /*b610*/  @!P5 STG.E desc[UR4][R10.64], R211 ;  /* 0x000000d30a00d986 */ /* 0x000fe6000c101904 */
[----:B------:R-:W-:Y:S01]  /*b620*/  IMAD.WIDE R4, R3, 0x4, R4 ;  /* 0x0000000403047825 */ /* 0x000fe200078e0204 */
[----:B------:R2:W-:Y:S04]  /*b630*/  @!P5 STG.E desc[UR4][R12.64], R213 ;  /* 0x000000d50c00d986 */ /* 0x0005e8000c101904 */
[----:B------:R1:W-:Y:S04]  /*b640*/  @!P5 STG.E desc[UR4][R20.64], R215 ;  /* 0x000000d71400d986 */ /* 0x0003e8000c101904 */
[----:B------:R0:W-:Y:S01]  /*b650*/  @!P5 STG.E desc[UR4][R4.64], R225 ;  /* 0x000000e10400d986 */ /* 0x0001e2000c101904 */
[----:B------:R-:W-:Y:S01]  /*b660*/  BAR.SYNC.DEFER_BLOCKING 0x0 ;  /* 0x0000000000007b1d */ /* 0x000fe20000010000 */
[----:B--2---:R-:W-:Y:S01]  /*b670*/  FADD R13, -R100, R9 ;  /* 0x00000009640d7221 */ /* 0x004fe20000000100 */
[----:B-1----:R-:W-:-:S03]  /*b680*/  FADD R21, R205, 1 ;  /* 0x3f800000cd157421 */ /* 0x002fc60000000000 */
[----:B------:R-:W-:-:S05]  /*b690*/  FADD R13, R13, 1 ;  /* 0x3f8000000d0d7421 */ /* 0x000fca0000000000 */
[----:B------:R-:W-:Y:S04]  /*b6a0*/  STS [R70], R13 ;  /* 0x0000000d46007388 */ /* 0x000fe80000000800 */
[----:B------:R-:W-:Y:S01]  /*b6b0*/  STS [R70+0x4], R21 ;  /* 0x0000041546007388 */ /* 0x000fe20000000800 */
[----:B------:R-:W-:Y:S01]  /*b6c0*/  BAR.SYNC.DEFER_BLOCKING 0x0 ;  /* 0x0000000000007b1d */ /* 0x000fe20000010000 */
[----:B------:R-:W-:Y:S01]  /*b6d0*/  FADD R61, -R195, R22 ;  /* 0x00000016c33d7221 */ /* 0x000fe20000000100 */
[----:B------:R-:W-:Y:S01]  /*b6e0*/  FADD R11, R197, 1 ;  /* 0x3f800000c50b7421 */ /* 0x000fe20000000000 */
[----:B------:R-:W-:Y:S01]  /*b6f0*/  FADD R195, R94, 1 ;  /* 0x3f8000005ec37421 */ /* 0x000fe20000000000 */
[----:B------:R-:W-:Y:S02]  /*b700*/  FADD R197, R201, 1 ;  /* 0x3f800000c9c57421 */ /* 0x000fe40000000000 */
[----:B------:R-:W1:Y:S04]  /*b710*/  LDS R205, [R67] ;  /* 0x0000000043cd7984 */ /* 0x000e680000000800 */
[----:B------:R-:W2:Y:S01]  /*b720*/  LDS R207, [R66+0x200] ;  /* 0x0002000042cf7984 */ /* 0x000ea20000000800 */
[----:B------:R-:W-:Y:S06]  /*b730*/  BAR.SYNC.DEFER_BLOCKING 0x0 ;  /* 0x0000000000007b1d */ /* 0x000fec0000010000 */
[----:B------:R-:W-:Y:S04]  /*b740*/  STS [R70], R197 ;  /* 0x000000c546007388 */ /* 0x000fe80000000800 */
[----:B------:R-:W-:Y:S01]  /*b750*/  STS [R70+0x4], R195 ;  /* 0x000004c346007388 */ /* 0x000fe20000000800 */
[----:B------:R-:W-:Y:S01]  /*b760*/  BAR.SYNC.DEFER_BLOCKING 0x0 ;  /* 0x0000000000007b1d */ /* 0x000fe20000010000 */
[----:B------:R-:W-:-:S05]  /*b770*/  FADD R61, R61, 1 ;  /* 0x3f8000003d3d7421 */ /* 0x000fca0000000000 */
[----:B------:R-:W3:Y:S04]  /*b780*/  LDS R209, [R67] ;  /* 0x0000000043d17984 */ /* 0x000ee80000000800 */
[----:B------:R-:W4:Y:S01]  /*b790*/  LDS R211, [R66+0x200] ;  /* 0x0002000042d37984 */ /* 0x000f220000000800 */
[----:B------:R-:W-:Y:S06]  /*b7a0*/  BAR.SYNC.DEFER_BLOCKING 0x0 ;  /* 0x0000000000007b1d */ /* 0x000fec0000010000 */
[----:B------:R-:W-:Y:S04]  /*b7b0*/  STS [R70], R11 ;  /* 0x0000000b46007388 */ /* 0x000fe80000000800 */
[----:B------:R-:W-:Y:S01]  /*b7c0*/  STS [R70+0x4], R61 ;  /* 0x0000043d46007388 */ /* 0x000fe20000000800 */
[----:B------:R-:W-:Y:S01]  /*b7d0*/  BAR.SYNC.DEFER_BLOCKING 0x0 ;  /* 0x0000000000007b1d */ /* 0x000fe20000010000 */
[----:B------:R-:W-:Y:S01]  /*b7e0*/  FADD R55, -R184, R27 ;  /* 0x0000001bb8377221 */ /* 0x000fe20000000100 */
[----:B------:R-:W-:-:S04]  /*b7f0*/  FADD R7, R188, 1 ;  /* 0x3f800000bc077421 */ /* 0x000fc80000000000 */
[----:B------:R-:W2:Y:S04]  /*b800*/  LDS R213, [R67] ;  /* 0x0000000043d57984 */ /* 0x000ea80000000800 */
[----:B------:R-:W3:Y:S01]  /*b810*/  LDS R215, [R66+0x200] ;  /* 0x0002000042d77984 */ /* 0x000ee20000000800 */
[----:B------:R-:W-:Y:S01]  /*b820*/  BAR.SYNC.DEFER_BLOCKING 0x0 ;  /* 0x0000000000007b1d */ /* 0x000fe20000010000 */
[----:B------:R-:W-:-:S05]  /*b830*/  FADD R55, R55, 1 ;  /* 0x3f80000037377421 */ /* 0x000fca0000000000 */
[----:B------:R-:W-:Y:S04]  /*b840*/  STS [R70], R7 ;  /* 0x0000000746007388 */ /* 0x000fe80000000800 */
[----:B------:R-:W-:Y:S01]  /*b850*/  STS [R70+0x4], R55 ;  /* 0x0000043746007388 */ /* 0x000fe20000000800 */
[----:B------:R-:W-:Y:S06]  /*b860*/  BAR.SYNC.DEFER_BLOCKING 0x0 ;  /* 0x0000000000007b1d */ /* 0x000fec0000010000 */
[----:B------:R-:W4:Y:S04]  /*b870*/  LDS R225, [R67] ;  /* 0x0000000043e17984 */ /* 0x000f280000000800 */
[----:B------:R-:W4:Y:S01]  /*b880*/  LDS R227, [R66+0x200] ;  /* 0x0002000042e37984 */ /* 0x000f220000000800 */
[----:B------:R1:W-:Y:S01]  /*b890*/  I2F.S64 R199, R68 ;  /* 0x0000004400c77312 */ /* 0x0003e20000301400 */
[----:B0-----:R-:W-:-:S07]  /*b8a0*/  IMAD.WIDE R4, R125, 0x4, R48 ;  /* 0x000000047d047825 */ /* 0x001fce00078e0230 */
[----:B------:R0:W-:Y:S01]  /*b8b0*/  I2F.S64 R0, R130 ;  /* 0x0000008200007312 */ /* 0x0001e20000301400 */
[--C-:B-1----:R-:W-:Y:S01]  /*b8c0*/  IMAD.WIDE R68, R129, 0x4, R48.reuse ;  /* 0x0000000481447825 */ /* 0x102fe200078e0230 */
[----:B------:R1:W-:Y:S06]  /*b8d0*/  @!P5 STG.E desc[UR4][R4.64], R205 ;  /* 0x000000cd0400d986 */ /* 0x0003ec000c101904 */
[----:B------:R3:W-:Y:S01]  /*b8e0*/  I2F.S64 R10, R50 ;  /* 0x00000032000a7312 */ /* 0x0007e20000301400 */
[--C-:B0-----:R-:W-:Y:S01]  /*b8f0*/  IMAD.WIDE R130, R193, 0x4, R48.reuse ;  /* 0x00000004c1827825 */ /* 0x101fe200078e0230 */
[----:B--2---:R-:W-:Y:S01]  /*b900*/  @!P5 STG.E desc[UR4][R68.64], R207 ;  /* 0x000000cf4400d986 */ /* 0x004fe2000c101904 */
[----:B-1----:R-:W0:Y:S05]  /*b910*/  LDC.64 R4, c[0x0][0x250] ;  /* 0x00009400ff047b82 */ /* 0x002e2a0000000a00 */
[----:B------:R1:W-:Y:S01]  /*b920*/  I2F.S64 R6, R56 ;  /* 0x0000003800067312 */ /* 0x0003e20000301400 */
[--C-:B---3--:R-:W-:Y:S01]  /*b930*/  IMAD.WIDE R50, R191, 0x4, R48.reuse ;  /* 0x00000004bf327825 */ /* 0x108fe200078e0230 */
[----:B------:R-:W-:Y:S06]  /*b940*/  @!P5 STG.E desc[UR4][R130.64], R209 ;  /* 0x000000d18200d986 */ /* 0x000fec000c101904 */
[----:B------:R2:W-:Y:S01]  /*b950*/  I2F.S64 R201, R58 ;  /* 0x0000003a00c97312 */ /* 0x0005e20000301400 */
[--C-:B-1----:R-:W-:Y:S01]  /*b960*/  IMAD.WIDE R56, R189, 0x4, R48.reuse ;  /* 0x00000004bd387825 */ /* 0x102fe200078e0230 */
[----:B----4-:R-:W-:Y:S06]  /*b970*/  @!P5 STG.E desc[UR4][R50.64], R211 ;  /* 0x000000d33200d986 */ /* 0x010fec000c101904 */
[----:B------:R1:W-:Y:S01]  /*b980*/  I2F.S64 R12, R64 ;  /* 0x00000040000c7312 */ /* 0x0003e20000301400 */
[--C-:B--2---:R-:W-:Y:S01]  /*b990*/  IMAD.WIDE R58, R187, 0x4, R48.reuse ;  /* 0x00000004bb3a7825 */ /* 0x104fe200078e0230 */
[----:B------:R-:W-:Y:S03]  /*b9a0*/  @!P5 STG.E desc[UR4][R56.64], R213 ;  /* 0x000000d53800d986 */ /* 0x000fe6000c101904 */
[--C-:B-1----:R-:W-:Y:S01]  /*b9b0*/  IMAD.WIDE R64, R185, 0x4, R48.reuse ;  /* 0x00000004b9407825 */ /* 0x102fe200078e0230 */
[----:B------:R-:W-:Y:S03]  /*b9c0*/  @!P5 STG.E desc[UR4][R58.64], R215 ;  /* 0x000000d73a00d986 */ /* 0x000fe6000c101904 */
[----:B------:R-:W-:Y:S01]  /*b9d0*/  IMAD.WIDE R48, R3, 0x4, R48 ;  /* 0x0000000403307825 */ /* 0x000fe200078e0230 */
[----:B------:R-:W-:Y:S01]  /*b9e0*/  @!P5 STG.E desc[UR4][R64.64], R225 ;  /* 0x000000e14000d986 */ /* 0x000fe2000c101904 */
[----:B------:R-:W1:Y:S03]  /*b9f0*/  I2F.S64 R203, R80 ;  /* 0x0000005000cb7312 */ /* 0x000e660000301400 */
[----:B------:R2:W-:Y:S05]  /*ba00*/  @!P5 STG.E desc[UR4][R48.64], R227 ;  /* 0x000000e33000d986 */ /* 0x0005ea000c101904 */
[----:B------:R-:W3:Y:S01]  /*ba10*/  I2F.S64 R82, R82 ;  /* 0x0000005200527312 */ /* 0x000ee20000301400 */
[----:B-1----:R-:W-:-:S04]  /*ba20*/  FADD R203, R203, -R2 ;  /* 0x80000002cbcb7221 */ /* 0x002fc80000000000 */
[----:B--2---:R-:W-:Y:S01]  /*ba30*/  FADD R49, R203, 1 ;  /* 0x3f800000cb317421 */ /* 0x004fe20000000000 */
[----:B------:R-:W-:Y:S01]  /*ba40*/  BAR.SYNC.DEFER_BLOCKING 0x0 ;  /* 0x0000000000007b1d */ /* 0x000fe20000010000 */
[----:B---3--:R-:W-:-:S04]  /*ba50*/  FADD R57, R82, -R9 ;  /* 0x8000000952397221 */ /* 0x008fc80000000000 */
[----:B------:R-:W-:Y:S01]  /*ba60*/  FADD R57, R57, 1 ;  /* 0x3f80000039397421 */ /* 0x000fe20000000000 */
[----:B------:R-:W1:Y:S04]  /*ba70*/  I2F.S64 R99, R98 ;  /* 0x0000006200637312 */ /* 0x000e680000301400 */
[----:B------:R-:W-:Y:S04]  /*ba80*/  STS [R70], R57 ;  /* 0x0000003946007388 */ /* 0x000fe80000000800 */
[----:B------:R-:W-:Y:S01]  /*ba90*/  STS [R70+0x4], R49 ;  /* 0x0000043146007388 */ /* 0x000fe20000000800 */
[----:B------:R-:W-:Y:S01]  /*baa0*/  BAR.SYNC.DEFER_BLOCKING 0x0 ;  /* 0x0000000000007b1d */ /* 0x000fe20000010000 */
[----:B-1----:R-:W-:-:S05]  /*bab0*/  FADD R83, R99, -R32 ;  /* 0x8000002063537221 */ /* 0x002fca0000000000 */
[----:B------:R-:W1:Y:S01]  /*bac0*/  I2F.S64 R118, R118 ;  /* 0x0000007600767312 */ /* 0x000e620000301400 */
[----:B------:R-:W2:Y:S04]  /*bad0*/  LDS R99, [R67] ;  /* 0x0000000043637984 */ /* 0x000ea80000000800 */
[----:B------:R-:W3:Y:S01]  /*bae0*/  LDS R203, [R66+0x200] ;  /* 0x0002000042cb7984 */ /* 0x000ee20000000800 */
[----:B-1----:R-:W-:Y:S01]  /*baf0*/  FADD R118, R118, -R25 ;  /* 0x8000001976767221 */ /* 0x002fe20000000000 */
[----:B------:R-:W-:Y:S01]  /*bb00*/  FADD R83, R83, 1 ;  /* 0x3f80000053537421 */ /* 0x000fe20000000000 */
[----:B------:R-:W-:Y:S02]  /*bb10*/  BAR.SYNC.DEFER_BLOCKING 0x0 ;  /* 0x0000000000007b1d */ /* 0x000fe40000010000 */
[----:B------:R-:W-:-:S04]  /*bb20*/  FADD R51, R118, 1 ;  /* 0x3f80000076337421 */ /* 0x000fc80000000000 */
[----:B------:R-:W-:Y:S04]  /*bb30*/  STS [R70], R83 ;  /* 0x0000005346007388 */ /* 0x000fe80000000800 */
[----:B------:R-:W-:Y:S01]  /*bb40*/  STS [R70+0x4], R51 ;  /* 0x0000043346007388 */ /* 0x000fe20000000800 */
[----:B------:R-:W-:Y:S06]  /*bb50*/  BAR.SYNC.DEFER_BLOCKING 0x0 ;  /* 0x0000000000007b1d */ /* 0x000fec0000010000 */
[----:B------:R-:W1:Y:S08]  /*bb60*/  I2F.S64 R123, R122 ;  /* 0x0000007a007b7312 */ /* 0x000e700000301400 */
[----:B------:R-:W4:Y:S01]  /*bb70*/  I2F.S64 R97, R96 ;  /* 0x0000006000617312 */ /* 0x000f220000301400 */
[----:B------:R-:W0:Y:S04]  /*bb80*/  LDS R205, [R67] ;  /* 0x0000000043cd7984 */ /* 0x000e280000000800 */
[----:B------:R-:W0:Y:S01]  /*bb90*/  LDS R207, [R66+0x200] ;  /* 0x0002000042cf7984 */ /* 0x000e220000000800 */
[----:B-1----:R-:W-:Y:S01]  /*bba0*/  FADD R123, R123, -R22 ;  /* 0x800000167b7b7221 */ /* 0x002fe20000000000 */
[----:B----4-:R-:W-:-:S03]  /*bbb0*/  FADD R81, R97, -R220 ;  /* 0x800000dc61517221 */ /* 0x010fc60000000000 */
[----:B------:R-:W-:Y:S01]  /*bbc0*/  FADD R65, R123, 1 ;  /* 0x3f8000007b417421 */ /* 0x000fe20000000000 */
[----:B------:R-:W-:Y:S01]  /*bbd0*/  BAR.SYNC.DEFER_BLOCKING 0x0 ;  /* 0x0000000000007b1d */ /* 0x000fe20000010000 */
[----:B------:R-:W-:-:S05]  /*bbe0*/  FADD R81, R81, 1 ;  /* 0x3f80000051517421 */ /* 0x000fca0000000000 */
[----:B------:R-:W-:Y:S04]  /*bbf0*/  STS [R70], R81 ;  /* 0x0000005146007388 */ /* 0x000fe80000000800 */
[----:B------:R-:W-:Y:S01]  /*bc00*/  STS [R70+0x4], R65 ;  /* 0x0000044146007388 */ /* 0x000fe20000000800 */
[----:B------:R-:W-:Y:S06]  /*bc10*/  BAR.SYNC.DEFER_BLOCKING 0x0 ;  /* 0x0000000000007b1d */ /* 0x000fec0000010000 */
[----:B------:R-:W1:Y:S01]  /*bc20*/  I2F.S64 R84, R84 ;  /* 0x0000005400547312 */ /* 0x000e620000301400 */
[----:B------:R-:W-:Y:S01]  /*bc30*/  FADD R12, R12, -R27 ;  /* 0x8000001b0c0c7221 */ /* 0x000fe20000000000 */
[----:B------:R-:W4:Y:S04]  /*bc40*/  LDS R209, [R67] ;  /* 0x0000000043d17984 */ /* 0x000f280000000800 */
[----:B------:R-:W0:Y:S01]  /*bc50*/  LDS R211, [R66+0x200] ;  /* 0x0002000042d37984 */ /* 0x000e220000000800 */
[----:B-1----:R-:W-:Y:S01]  /*bc60*/  FADD R69, R84, -R35 ;  /* 0x8000002354457221 */ /* 0x002fe20000000000 */
[----:B------:R-:W-:Y:S01]  /*bc70*/  FADD R59, R12, 1 ;  /* 0x3f8000000c3b7421 */ /* 0x000fe20000000000 */
[----:B------:R-:W-:Y:S02]  /*bc80*/  BAR.SYNC.DEFER_BLOCKING 0x0 ;  /* 0x0000000000007b1d */ /* 0x000fe40000010000 */
[----:B------:R-:W-:-:S05]  /*bc90*/  FADD R69, R69, 1 ;  /* 0x3f80000045457421 */ /* 0x000fca0000000000 */
[----:B------:R-:W-:Y:S04]  /*bca0*/  STS [R70], R69 ;  /* 0x0000004546007388 */ /* 0x000fe80000000800 */
[----:B------:R-:W-:Y:S01]  /*bcb0*/  STS [R70+0x4], R59 ;  /* 0x0000043b46007388 */ /* 0x000fe20000000800 */
[----:B------:R-:W-:Y:S06]  /*bcc0*/  BAR.SYNC.DEFER_BLOCKING 0x0 ;  /* 0x0000000000007b1d */ /* 0x000fec0000010000 */
[----:B------:R-:W1:Y:S01]  /*bcd0*/  I2F.S64 R63, R62 ;  /* 0x0000003e003f7312 */ /* 0x000e620000301400 */
[----:B------:R-:W4:Y:S04]  /*bce0*/  LDS R213, [R67] ;  /* 0x0000000043d57984 */ /* 0x000f280000000800 */
[----:B------:R-:W4:Y:S03]  /*bcf0*/  LDS R215, [R66+0x200] ;  /* 0x0002000042d77984 */ /* 0x000f260000000800 */
[----:B------:R-:W2:Y:S08]  /*bd00*/  I2F.S64 R102, R102 ;  /* 0x0000006600667312 */ /* 0x000eb00000301400 */
[----:B------:R-:W3:Y:S01]  /*bd10*/  I2F.S64 R127, R126 ;  /* 0x0000007e007f7312 */ /* 0x000ee20000301400 */
[----:B------:R-:W-:Y:S01]  /*bd20*/  FADD R0, -R0, R27 ;  /* 0x0000001b00007221 */ /* 0x000fe20000000100 */
[----:B0-----:R-:W-:-:S04]  /*bd30*/  IMAD.WIDE R84, R125, 0x4, R4 ;  /* 0x000000047d547825 */ /* 0x001fc800078e0204 */
[----:B-1----:R-:W-:Y:S01]  /*bd40*/  FADD R27, -R63, R32 ;  /* 0x000000203f1b7221 */ /* 0x002fe20000000100 */
[----:B------:R-:W-:-:S04]  /*bd50*/  IMAD.WIDE R96, R129, 0x4, R4 ;  /* 0x0000000481607825 */ /* 0x000fc800078e0204 */
[----:B--2---:R-:W-:Y:S01]  /*bd60*/  FADD R9, -R102, R9 ;  /* 0x0000000966097221 */ /* 0x004fe20000000100 */
[----:B------:R-:W-:Y:S01]  /*bd70*/  FADD R10, -R10, R25 ;  /* 0x000000190a0a7221 */ /* 0x000fe20000000100 */
[--C-:B------:R-:W-:Y:S01]  /*bd80*/  IMAD.WIDE R62, R193, 0x4, R4.reuse ;  /* 0x00000004c13e7825 */ /* 0x100fe200078e0204 */
[----:B------:R-:W-:Y:S03]  /*bd90*/  @!P5 STG.E desc[UR4][R84.64], R99 ;  /* 0x000000635400d986 */ /* 0x000fe6000c101904 */
[----:B------:R-:W-:-:S04]  /*bda0*/  IMAD.WIDE R102, R191, 0x4, R4 ;  /* 0x00000004bf667825 */ /* 0x000fc800078e0204 */
[----:B---3--:R-:W-:Y:S01]  /*bdb0*/  FADD R25, -R127, R2 ;  /* 0x000000027f197221 */ /* 0x008fe20000000100 */
[----:B------:R0:W-:Y:S01]  /*bdc0*/  @!P5 STG.E desc[UR4][R96.64], R203 ;  /* 0x000000cb6000d986 */ /* 0x0001e2000c101904 */
[----:B------:R-:W-:-:S03]  /*bdd0*/  IMAD.WIDE R118, R189, 0x4, R4 ;  /* 0x00000004bd767825 */ /* 0x000fc600078e0204 */
[----:B------:R1:W-:Y:S01]  /*bde0*/  @!P5 STG.E desc[UR4][R62.64], R205 ;  /* 0x000000cd3e00d986 */ /* 0x0003e2000c101904 */
[----:B------:R-:W-:-:S03]  /*bdf0*/  IMAD.WIDE R122, R187, 0x4, R4 ;  /* 0x00000004bb7a7825 */ /* 0x000fc600078e0204 */
[----:B------:R-:W-:Y:S01]  /*be00*/  @!P5 STG.E desc[UR4][R102.64], R207 ;  /* 0x000000cf6600d986 */ /* 0x000fe2000c101904 */
[----:B------:R-:W-:-:S03]  /*be10*/  IMAD.WIDE R126, R185, 0x4, R4 ;  /* 0x00000004b97e7825 */ /* 0x000fc600078e0204 */
[----:B----4-:R2:W-:Y:S01]  /*be20*/  @!P5 STG.E desc[UR4][R118.64], R209 ;  /* 0x000000d17600d986 */ /* 0x0105e2000c101904 */
[----:B------:R-:W-:-:S03]  /*be30*/  IMAD.WIDE R130, R3, 0x4, R4 ;  /* 0x0000000403827825 */ /* 0x000fc600078e0204 */
[----:B------:R3:W-:Y:S01]  /*be40*/  @!P5 STG.E desc[UR4][R122.64], R211 ;  /* 0x000000d37a00d986 */ /* 0x0007e2000c101904 */
[----:B------:R-:W-:Y:S01]  /*be50*/  FADD R9, R9, 1 ;  /* 0x3f80000009097421 */ /* 0x000fe20000000000 */
[----:B------:R-:W-:Y:S01]  /*be60*/  FADD R25, R25, 1 ;  /* 0x3f80000019197421 */ /* 0x000fe20000000000 */
[----:B------:R-:W-:Y:S01]  /*be70*/  FADD R201, -R201, R220 ;  /* 0x000000dcc9c97221 */ /* 0x000fe20000000100 */
[----:B------:R-:W-:Y:S01]  /*be80*/  @!P5 STG.E desc[UR4][R126.64], R213 ;  /* 0x000000d57e00d986 */ /* 0x000fe2000c101904 */
[----:B0-----:R-:W-:Y:S01]  /*be90*/  FADD R97, R10, 1 ;  /* 0x3f8000000a617421 */ /* 0x001fe20000000000 */
[----:B------:R-:W-:Y:S01]  /*bea0*/  FADD R27, R27, 1 ;  /* 0x3f8000001b1b7421 */ /* 0x000fe20000000000 */
[----:B------:R-:W-:Y:S01]  /*beb0*/  FADD R199, -R199, R22 ;  /* 0x00000016c7c77221 */ /* 0x000fe20000000100 */
[----:B------:R-:W-:Y:S01]  /*bec0*/  @!P5 STG.E desc[UR4][R130.64], R215 ;  /* 0x000000d78200d986 */ /* 0x000fe2000c101904 */
[----:B------:R-:W-:Y:S01]  /*bed0*/  FADD R6, -R6, R35 ;  /* 0x0000002306067221 */ /* 0x000fe20000000100 */
[----:B------:R-:W2:Y:S08]  /*bee0*/  LDC.64 R4, c[0x0][0x258] ;  /* 0x00009600ff047b82 */ /* 0x000eb00000000a00 */
[----:B------:R-:W-:Y:S06]  /*bef0*/  BAR.SYNC.DEFER_BLOCKING 0x0 ;  /* 0x0000000000007b1d */ /* 0x000fec0000010000 */
[----:B------:R-:W-:Y:S04]  /*bf00*/  STS [R70], R9 ;  /* 0x0000000946007388 */ /* 0x000fe80000000800 */
[----:B------:R-:W-:Y:S01]  /*bf10*/  STS [R70+0x4], R25 ;  /* 0x0000041946007388 */ /* 0x000fe20000000800 */
[----:B------:R-:W-:Y:S01]  /*bf20*/  BAR.SYNC.DEFER_BLOCKING 0x0 ;  /* 0x0000000000007b1d */ /* 0x000fe20000010000 */
[----:B------:R-:W-:-:S05]  /*bf30*/  FADD R85, R201, 1 ;  /* 0x3f800000c9557421 */ /* 0x000fca0000000000 */
[----:B------:R-:W0:Y:S04]  /*bf40*/  LDS R201, [R67] ;  /* 0x0000000043c97984 */ /* 0x000e280000000800 */
[----:B------:R-:W4:Y:S01]  /*bf50*/  LDS R203, [R66+0x200] ;  /* 0x0002000042cb7984 */ /* 0x000f220000000800 */
[----:B------:R-:W-:Y:S06]  /*bf60*/  BAR.SYNC.DEFER_BLOCKING 0x0 ;  /* 0x0000000000007b1d */ /* 0x000fec0000010000 */
[----:B------:R-:W-:Y:S04]  /*bf70*/  STS [R70], R27 ;  /* 0x0000001b46007388 */ /* 0x000fe80000000800 */
[----:B------:R-:W-:Y:S01]  /*bf80*/  STS [R70+0x4], R97 ;  /* 0x0000046146007388 */ /* 0x000fe20000000800 */
[----:B------:R-:W-:Y:S01]  /*bf90*/  BAR.SYNC.DEFER_BLOCKING 0x0 ;  /* 0x0000000000007b1d */ /* 0x000fe20000010000 */
[----:B-1----:R-:W-:-:S05]  /*bfa0*/  FADD R63, R199, 1 ;  /* 0x3f800000c73f7421 */ /* 0x002fca0000000000 */
[----:B------:R-:W1:Y:S04]  /*bfb0*/  LDS R205, [R67] ;  /* 0x0000000043cd7984 */ /* 0x000e680000000800 */
[----:B------:R-:W1:Y:S01]  /*bfc0*/  LDS R207, [R66+0x200] ;  /* 0x0002000042cf7984 */ /* 0x000e620000000800 */
[----:B------:R-:W-:Y:S06]  /*bfd0*/  BAR.SYNC.DEFER_BLOCKING 0x0 ;  /* 0x0000000000007b1d */ /* 0x000fec0000010000 */
[----:B------:R-:W-:Y:S04]  /*bfe0*/  STS [R70], R85 ;  /* 0x0000005546007388 */ /* 0x000fe80000000800 */
[----:B------:R-:W-:Y:S01]  /*bff0*/  STS [R70+0x4], R63 ;  /* 0x0000043f46007388 */ /* 0x000fe20000000800 */
[----:B------:R-:W-:Y:S01]  /*c000*/  BAR.SYNC.DEFER_BLOCKING 0x0 ;  /* 0x0000000000007b1d */ /* 0x000fe20000010000 */
[----:B------:R-:W-:Y:S01]  /*c010*/  FADD R35, R0, 1 ;  /* 0x3f80000000237421 */ /* 0x000fe20000000000 */
[----:B------:R-:W-:-:S04]  /*c020*/  FADD R99, R6, 1 ;  /* 0x3f80000006637421 */ /* 0x000fc80000000000 */
[----:B------:R-:W5:Y:S04]  /*c030*/  LDS R209, [R67] ;  /* 0x0000000043d17984 */ /* 0x000f680000000800 */
[----:B------:R-:W5:Y:S01]  /*c040*/  LDS R211, [R66+0x200] ;  /* 0x0002000042d37984 */ /* 0x000f620000000800 */
[----:B------:R-:W-:Y:S06]  /*c050*/  BAR.SYNC.DEFER_BLOCKING 0x0 ;  /* 0x0000000000007b1d */ /* 0x000fec0000010000 */
[----:B------:R-:W-:Y:S04]  /*c060*/  STS [R70], R99 ;  /* 0x0000006346007388 */ /* 0x000fe80000000800 */
[----:B------:R-:W-:Y:S01]  /*c070*/  STS [R70+0x4], R35 ;  /* 0x0000042346007388 */ /* 0x000fe20000000800 */
[----:B------:R-:W-:Y:S06]  /*c080*/  BAR.SYNC.DEFER_BLOCKING 0x0 ;  /* 0x0000000000007b1d */ /* 0x000fec0000010000 */
[----:B------:R-:W5:Y:S04]  /*c090*/  LDS R213, [R67] ;  /* 0x0000000043d57984 */ /* 0x000f680000000800 */
[----:B------:R-:W5:Y:S01]  /*c0a0*/  LDS R215, [R66+0x200] ;  /* 0x0002000042d77984 */ /* 0x000f620000000800 */
[--C-:B--2---:R-:W-:Y:S01]  /*c0b0*/  IMAD.WIDE R118, R125, 0x4, R4.reuse ;  /* 0x000000047d767825 */ /* 0x104fe200078e0204 */
[----:B------:R2:W1:Y:S03]  /*c0c0*/  I2F.S64 R0, R52 ;  /* 0x0000003400007312 */ /* 0x0004660000301400 */
[--C-:B---3--:R-:W-:Y:S01]  /*c0d0*/  IMAD.WIDE R122, R129, 0x4, R4.reuse ;  /* 0x00000004817a7825 */ /* 0x108fe200078e0204 */
[----:B0-----:R-:W-:Y:S03]  /*c0e0*/  @!P5 STG.E desc[UR4][R118.64], R201 ;  /* 0x000000c97600d986 */ /* 0x001fe6000c101904 */
[--C-:B------:R-:W-:Y:S01]  /*c0f0*/  IMAD.WIDE R126, R193, 0x4, R4.reuse ;  /* 0x00000004c17e7825 */ /* 0x100fe200078e0204 */
[----:B------:R0:W-:Y:S03]  /*c100*/  I2F.S64 R199, R106 ;  /* 0x0000006a00c77312 */ /* 0x0001e60000301400 */
[--C-:B--2---:R-:W-:Y:S01]  /*c110*/  IMAD.WIDE R52, R191, 0x4, R4.reuse ;  /* 0x00000004bf347825 */ /* 0x104fe200078e0204 */
[----:B----4-:R-:W-:Y:S03]  /*c120*/  @!P5 STG.E desc[UR4][R122.64], R203 ;  /* 0x000000cb7a00d986 */ /* 0x010fe6000c101904 */
[--C-:B------:R-:W-:Y:S01]  /*c130*/  IMAD.WIDE R102, R189, 0x4, R4.reuse ;  /* 0x00000004bd667825 */ /* 0x100fe200078e0204 */
[----:B------:R2:W3:Y:S01]  /*c140*/  I2F.S64 R2, R108 ;  /* 0x0000006c00027312 */ /* 0x0004e20000301400 */
[----:B-1----:R-:W-:Y:S02]  /*c150*/  @!P5 STG.E desc[UR4][R126.64], R205 ;  /* 0x000000cd7e00d986 */ /* 0x002fe4000c101904 */
[----:B0-----:R-:W-:-:S02]  /*c160*/  IMAD.WIDE R106, R187, 0x4, R4 ;  /* 0x00000004bb6a7825 */ /* 0x001fc400078e0204 */
[----:B------:R-:W-:Y:S02]  /*c170*/  @!P5 STG.E desc[UR4][R52.64], R207 ;  /* 0x000000cf3400d986 */ /* 0x000fe4000c101904 */
[----:B------:R-:W-:-:S04]  /*c180*/  IMAD.WIDE R130, R3, 0x4, R4 ;  /* 0x0000000403827825 */ /* 0x000fc800078e0204 */
[----:B--2---:R-:W-:Y:S01]  /*c190*/  IMAD.WIDE R108, R185, 0x4, R4 ;  /* 0x00000004b96c7825 */ /* 0x004fe200078e0204 */
[----:B-----5:R-:W-:Y:S01]  /*c1a0*/  @!P5 STG.E desc[UR4][R102.64], R209 ;  /* 0x000000d16600d986 */ /* 0x020fe2000c101904 */
[----:B------:R-:W0:Y:S02]  /*c1b0*/  I2F.S64 R141, R140 ;  /* 0x0000008c008d7312 */ /* 0x000e240000301400 */
[----:B------:R-:W-:Y:S01]  /*c1c0*/  FADD R0, R0, -R223 ;  /* 0x800000df00007221 */ /* 0x000fe20000000000 */
[----:B---3--:R-:W-:Y:S01]  /*c1d0*/  FADD R2, R2, -R15 ;  /* 0x8000000f02027221 */ /* 0x008fe20000000000 */
[----:B------:R-:W-:Y:S04]  /*c1e0*/  @!P5 STG.E desc[UR4][R106.64], R211 ;  /* 0x000000d36a00d986 */ /* 0x000fe8000c101904 */
[----:B------:R-:W1:Y:S01]  /*c1f0*/  I2F.S64 R155, R154 ;  /* 0x0000009a009b7312 */ /* 0x000e620000301400 */
[----:B------:R2:W-:Y:S07]  /*c200*/  @!P5 STG.E desc[UR4][R108.64], R213 ;  /* 0x000000d56c00d986 */ /* 0x0005ee000c101904 */
[----:B------:R-:W3:Y:S01]  /*c210*/  I2F.S64 R163, R162 ;  /* 0x000000a200a37312 */ /* 0x000ee20000301400 */
[----:B------:R-:W-:Y:S07]  /*c220*/  @!P5 STG.E desc[UR4][R130.64], R215 ;  /* 0x000000d78200d986 */ /* 0x000fee000c101904 */
[----:B------:R-:W-:Y:S01]  /*c230*/  I2F.S64 R150, R150 ;  /* 0x0000009600967312 */ /* 0x000fe20000301400 */
[----:B------:R-:W-:Y:S01]  /*c240*/  BAR.SYNC.DEFER_BLOCKING 0x0 ;  /* 0x0000000000007b1d */ /* 0x000fe20000010000 */
[----:B0-----:R-:W-:Y:S01]  /*c250*/  FADD R141, R141, -R36 ;  /* 0x800000248d8d7221 */ /* 0x001fe20000000000 */
[----:B------:R-:W-:Y:S01]  /*c260*/  FADD R12, R0, 1 ;  /* 0x3f800000000c7421 */ /* 0x000fe20000000000 */
[----:B------:R-:W-:-:S02]  /*c270*/  FADD R2, R2, 1 ;  /* 0x3f80000002027421 */ /* 0x000fc40000000000 */
[----:B------:R-:W-:Y:S02]  /*c280*/  FADD R0, R141, 1 ;  /* 0x3f8000008d007421 */ /* 0x000fe40000000000 */
[----:B------:R-:W0:Y:S01]  /*c290*/  I2F.S64 R167, R166 ;  /* 0x000000a600a77312 */ /* 0x000e220000301400 */
[----:B------:R-:W-:Y:S01]  /*c2a0*/  FADD R14, R199, -R26 ;  /* 0x8000001ac70e7221 */ /* 0x000fe20000000000 */
[----:B------:R-:W2:Y:S01]  /*c2b0*/  LDC.64 R4, c[0x0][0x260] ;  /* 0x00009800ff047b82 */ /* 0x000ea20000000a00 */
[----:B------:R-:W-:Y:S04]  /*c2c0*/  STS [R70], R0 ;  /* 0x0000000046007388 */ /* 0x000fe80000000800 */
[----:B------:R-:W-:Y:S03]  /*c2d0*/  STS [R70+0x4], R2 ;  /* 0x0000040246007388 */ /* 0x000fe60000000800 */
[----:B------:R-:W-:Y:S01]  /*c2e0*/  BAR.SYNC.DEFER_BLOCKING 0x0 ;  /* 0x0000000000007b1d */ /* 0x000fe20000010000 */
[----:B-1----:R-:W-:Y:S01]  /*c2f0*/  FADD R10, R155, -R222 ;  /* 0x800000de9b0a7221 */ /* 0x002fe20000000000 */
[----:B---3--:R-:W-:-:S04]  /*c300*/  FADD R6, R163, -R34 ;  /* 0x80000022a3067221 */ /* 0x008fc80000000000 */
[----:B------:R-:W1:Y:S04]  /*c310*/  LDS R131, [R67] ;  /* 0x0000000043837984 */ /* 0x000e680000000800 */
[----:B------:R-:W3:Y:S01]  /*c320*/  LDS R141, [R66+0x200] ;  /* 0x00020000428d7984 */ /* 0x000ee20000000800 */
[----:B------:R-:W-:Y:S01]  /*c330*/  FADD R10, R10, 1 ;  /* 0x3f8000000a0a7421 */ /* 0x000fe20000000000 */
[----:B------:R-:W-:Y:S01]  /*c340*/  BAR.SYNC.DEFER_BLOCKING 0x0 ;  /* 0x0000000000007b1d */ /* 0x000fe20000010000 */
[----:B------:R-:W-:-:S05]  /*c350*/  FADD R6, R6, 1 ;  /* 0x3f80000006067421 */ /* 0x000fca0000000000 */
[----:B------:R-:W-:Y:S04]  /*c360*/  STS [R70], R6 ;  /* 0x0000000646007388 */ /* 0x000fe80000000800 */
[----:B------:R-:W-:Y:S01]  /*c370*/  STS [R70+0x4], R10 ;  /* 0x0000040a46007388 */ /* 0x000fe20000000800 */
[----:B------:R-:W-:Y:S01]  /*c380*/  BAR.SYNC.DEFER_BLOCKING 0x0 ;  /* 0x0000000000007b1d */ /* 0x000fe20000010000 */
[----:B0-----:R-:W-:Y:S01]  /*c390*/  FADD R20, R167, -R18 ;  /* 0x80000012a7147221 */ /* 0x001fe20000000000 */
[----:B------:R-:W-:-:S04]  /*c3a0*/  FADD R22, R150, -R221 ;  /* 0x800000dd96167221 */ /* 0x000fc80000000000 */
[----:B------:R-:W0:Y:S04]  /*c3b0*/  LDS R151, [R67] ;  /* 0x0000000043977984 */ /* 0x000e280000000800 */
[----:B------:R-:W4:Y:S01]  /*c3c0*/  LDS R155, [R66+0x200] ;  /* 0x00020000429b7984 */ /* 0x000f220000000800 */
[----:B------:R-:W-:Y:S01]  /*c3d0*/  FADD R20, R20, 1 ;  /* 0x3f80000014147421 */ /* 0x000fe20000000000 */
[----:B------:R-:W-:Y:S01]  /*c3e0*/  BAR.SYNC.DEFER_BLOCKING 0x0 ;  /* 0x0000000000007b1d */ /* 0x000fe20000010000 */
[----:B------:R-:W-:-:S05]  /*c3f0*/  FADD R22, R22, 1 ;  /* 0x3f80000016167421 */ /* 0x000fca0000000000 */
[----:B------:R-:W-:Y:S04]  /*c400*/  STS [R70], R22 ;  /* 0x0000001646007388 */ /* 0x000fe80000000800 */
[----:B------:R-:W-:Y:S01]  /*c410*/  STS [R70+0x4], R20 ;  /* 0x0000041446007388 */ /* 0x000fe20000000800 */
[----:B------:R-:W-:Y:S01]  /*c420*/  BAR.SYNC.DEFER_BLOCKING 0x0 ;  /* 0x0000000000007b1d */ /* 0x000fe20000010000 */
[----:B------:R-:W-:-:S05]  /*c430*/  FADD R14, R14, 1 ;  /* 0x3f8000000e0e7421 */ /* 0x000fca0000000000 */
        /* <DEDUP_REMOVED lines=8> */
[----:B--2---:R-:W-:-:S04]  /*c4c0*/  IMAD.WIDE R108, R125, 0x4, R4 ;  /* 0x000000047d6c7825 */ /* 0x004fc800078e0204 */
[--C-:B------:R-:W-:Y:S01]  /*c4d0*/  IMAD.WIDE R118, R129, 0x4, R4.reuse ;  /* 0x0000000481767825 */ /* 0x100fe200078e0204 */
[----:B------:R2:W2:Y:S03]  /*c4e0*/  I2F.S64 R32, R104 ;  /* 0x0000006800207312 */ /* 0x0004a60000301400 */
[--C-:B------:R-:W-:Y:S01]  /*c4f0*/  IMAD.WIDE R122, R193, 0x4, R4.reuse ;  /* 0x00000004c17a7825 */ /* 0x100fe200078e0204 */
[----:B-1----:R1:W-:Y:S03]  /*c500*/  @!P5 STG.E desc[UR4][R108.64], R131 ;  /* 0x000000836c00d986 */ /* 0x0023e6000c101904 */
[--C-:B------:R-:W-:Y:S01]  /*c510*/  IMAD.WIDE R52, R191, 0x4, R4.reuse ;  /* 0x00000004bf347825 */ /* 0x100fe200078e0204 */
[----:B------:R1:W1:Y:S01]  /*c520*/  I2F.S64 R127, R110 ;  /* 0x0000006e007f7312 */ /* 0x0002620000301400 */
[----:B---3--:R-:W-:Y:S02]  /*c530*/  @!P5 STG.E desc[UR4][R118.64], R141 ;  /* 0x0000008d7600d986 */ /* 0x008fe4000c101904 */
[----:B------:R-:W-:-:S02]  /*c540*/  IMAD.WIDE R102, R189, 0x4, R4 ;  /* 0x00000004bd667825 */ /* 0x000fc400078e0204 */
[----:B0-----:R-:W-:Y:S02]  /*c550*/  @!P5 STG.E desc[UR4][R122.64], R151 ;  /* 0x000000977a00d986 */ /* 0x001fe4000c101904 */
[--C-:B------:R-:W-:Y:S02]  /*c560*/  IMAD.WIDE R106, R187, 0x4, R4.reuse ;  /* 0x00000004bb6a7825 */ /* 0x100fe400078e0204 */
[----:B----4-:R-:W-:Y:S02]  /*c570*/  @!P5 STG.E desc[UR4][R52.64], R155 ;  /* 0x0000009b3400d986 */ /* 0x010fe4000c101904 */
[--C-:B--2---:R-:W-:Y:S02]  /*c580*/  IMAD.WIDE R104, R185, 0x4, R4.reuse ;  /* 0x00000004b9687825 */ /* 0x104fe400078e0204 */
[----:B-----5:R-:W-:Y:S02]  /*c590*/  @!P5 STG.E desc[UR4][R102.64], R163 ;  /* 0x000000a36600d986 */ /* 0x020fe4000c101904 */
[----:B-1----:R-:W-:-:S02]  /*c5a0*/  IMAD.WIDE R110, R3, 0x4, R4 ;  /* 0x00000004036e7825 */ /* 0x002fc400078e0204 */
[----:B------:R-:W-:Y:S01]  /*c5b0*/  @!P5 STG.E desc[UR4][R106.64], R167 ;  /* 0x000000a76a00d986 */ /* 0x000fe2000c101904 */
[----:B------:R-:W0:Y:S01]  /*c5c0*/  I2F.S64 R133, R132 ;  /* 0x0000008400857312 */ /* 0x000e220000301400 */
[----:B------:R-:W-:Y:S01]  /*c5d0*/  FADD R32, -R32, R15 ;  /* 0x0000000f20207221 */ /* 0x000fe20000000100 */
[----:B------:R-:W-:Y:S01]  /*c5e0*/  FADD R54, -R127, R26 ;  /* 0x0000001a7f367221 */ /* 0x000fe20000000100 */
[----:B------:R-:W1:Y:S01]  /*c5f0*/  LDC.64 R4, c[0x0][0x268] ;  /* 0x00009a00ff047b82 */ /* 0x000e620000000a00 */
[----:B------:R-:W-:Y:S04]  /*c600*/  @!P5 STG.E desc[UR4][R104.64], R199 ;  /* 0x000000c76800d986 */ /* 0x000fe8000c101904 */
[----:B------:R2:W-:Y:S01]  /*c610*/  @!P5 STG.E desc[UR4][R110.64], R201 ;  /* 0x000000c96e00d986 */ /* 0x0005e2000c101904 */
[----:B------:R-:W-:-:S02]  /*c620*/  FADD R32, R32, 1 ;  /* 0x3f80000020207421 */ /* 0x000fc40000000000 */
[----:B------:R-:W-:Y:S01]  /*c630*/  BAR.SYNC.DEFER_BLOCKING 0x0 ;  /* 0x0000000000007b1d */ /* 0x000fe20000010000 */
[----:B0-----:R-:W-:-:S04]  /*c640*/  FADD R48, -R133, R36 ;  /* 0x0000002485307221 */ /* 0x001fc80000000100 */
[----:B------:R-:W-:-:S05]  /*c650*/  FADD R48, R48, 1 ;  /* 0x3f80000030307421 */ /* 0x000fca0000000000 */
[----:B------:R-:W-:Y:S04]  /*c660*/  STS [R70], R48 ;  /* 0x0000003046007388 */ /* 0x000fe80000000800 */
[----:B------:R-:W-:Y:S01]  /*c670*/  STS [R70+0x4], R32 ;  /* 0x0000042046007388 */ /* 0x000fe20000000800 */
[----:B------:R-:W-:Y:S06]  /*c680*/  BAR.SYNC.DEFER_BLOCKING 0x0 ;  /* 0x0000000000007b1d */ /* 0x000fec0000010000 */
[----:B------:R-:W0:Y:S08]  /*c690*/  I2F.S64 R157, R156 ;  /* 0x0000009c009d7312 */ /* 0x000e300000301400 */
[----:B------:R-:W3:Y:S01]  /*c6a0*/  I2F.S64 R165, R164 ;  /* 0x000000a400a57312 */ /* 0x000ee20000301400 */
[----:B------:R-:W4:Y:S04]  /*c6b0*/  LDS R123, [R67] ;  /* 0x00000000437b7984 */ /* 0x000f280000000800 */
[----:B------:R-:W5:Y:S01]  /*c6c0*/  LDS R127, [R66+0x200] ;  /* 0x00020000427f7984 */ /* 0x000f620000000800 */
[----:B0-----:R-:W-:Y:S01]  /*c6d0*/  FADD R60, -R157, R222 ;  /* 0x000000de9d3c7221 */ /* 0x001fe20000000100 */
[----:B---3--:R-:W-:-:S03]  /*c6e0*/  FADD R62, -R165, R34 ;  /* 0x00000022a53e7221 */ /* 0x008fc60000000100 */
[----:B------:R-:W-:Y:S01]  /*c6f0*/  FADD R60, R60, 1 ;  /* 0x3f8000003c3c7421 */ /* 0x000fe20000000000 */
[----:B------:R-:W-:Y:S01]  /*c700*/  BAR.SYNC.DEFER_BLOCKING 0x0 ;  /* 0x0000000000007b1d */ /* 0x000fe20000010000 */
[----:B------:R-:W-:-:S05]  /*c710*/  FADD R62, R62, 1 ;  /* 0x3f8000003e3e7421 */ /* 0x000fca0000000000 */
[----:B------:R-:W-:Y:S04]  /*c720*/  STS [R70], R62 ;  /* 0x0000003e46007388 */ /* 0x000fe80000000800 */
[----:B------:R-:W-:Y:S01]  /*c730*/  STS [R70+0x4], R60 ;  /* 0x0000043c46007388 */ /* 0x000fe20000000800 */
[----:B------:R-:W-:Y:S06]  /*c740*/  BAR.SYNC.DEFER_BLOCKING 0x0 ;  /* 0x0000000000007b1d */ /* 0x000fec0000010000 */
[----:B------:R-:W0:Y:S08]  /*c750*/  I2F.S64 R169, R168 ;  /* 0x000000a800a97312 */ /* 0x000e300000301400 */
[----:B------:R-:W3:Y:S01]  /*c760*/  I2F.S64 R152, R152 ;  /* 0x0000009800987312 */ /* 0x000ee20000301400 */
[----:B------:R-:W1:Y:S04]  /*c770*/  LDS R131, [R67] ;  /* 0x0000000043837984 */ /* 0x000e680000000800 */
[----:B------:R-:W1:Y:S01]  /*c780*/  LDS R133, [R66+0x200] ;  /* 0x0002000042857984 */ /* 0x000e620000000800 */
        /* <DEDUP_REMOVED lines=8> */
[----:B------:R0:W3:Y:S02]  /*c810*/  I2F.S64 R138, R138 ;  /* 0x0000008a008a7312 */ /* 0x0000e40000301400 */
[----:B0-----:R-:W0:Y:S04]  /*c820*/  LDS R139, [R67] ;  /* 0x00000000438b7984 */ /* 0x001e280000000800 */
[----:B------:R-:W0:Y:S01]  /*c830*/  LDS R141, [R66+0x200] ;  /* 0x00020000428d7984 */ /* 0x000e220000000800 */
[----:B---3--:R-:W-:Y:S01]  /*c840*/  FADD R50, -R138, R223 ;  /* 0x000000df8a327221 */ /* 0x008fe20000000100 */
[----:B------:R-:W-:Y:S01]  /*c850*/  FADD R54, R54, 1 ;  /* 0x3f80000036367421 */ /* 0x000fe20000000000 */
[----:B------:R-:W-:Y:S02]  /*c860*/  BAR.SYNC.DEFER_BLOCKING 0x0 ;  /* 0x0000000000007b1d */ /* 0x000fe40000010000 */
[----:B------:R-:W-:-:S04]  /*c870*/  FADD R50, R50, 1 ;  /* 0x3f80000032327421 */ /* 0x000fc80000000000 */
[----:B------:R-:W-:Y:S04]  /*c880*/  STS [R70], R54 ;  /* 0x0000003646007388 */ /* 0x000fe80000000800 */
[----:B------:R-:W-:Y:S01]  /*c890*/  STS [R70+0x4], R50 ;  /* 0x0000043246007388 */ /* 0x000fe20000000800 */
[----:B------:R-:W-:Y:S06]  /*c8a0*/  BAR.SYNC.DEFER_BLOCKING 0x0 ;  /* 0x0000000000007b1d */ /* 0x000fec0000010000 */
[----:B------:R-:W3:Y:S04]  /*c8b0*/  LDS R151, [R67] ;  /* 0x0000000043977984 */ /* 0x000ee80000000800 */
[----:B------:R-:W3:Y:S01]  /*c8c0*/  LDS R153, [R66+0x200] ;  /* 0x0002000042997984 */ /* 0x000ee20000000800 */
[----:B-1----:R-:W-:-:S04]  /*c8d0*/  IMAD.WIDE R108, R125, 0x4, R4 ;  /* 0x000000047d6c7825 */ /* 0x002fc800078e0204 */
[--C-:B--2---:R-:W-:Y:S01]  /*c8e0*/  IMAD.WIDE R110, R129, 0x4, R4.reuse ;  /* 0x00000004816e7825 */ /* 0x104fe200078e0204 */
[----:B----4-:R-:W-:Y:S03]  /*c8f0*/  @!P5 STG.E desc[UR4][R108.64], R123 ;  /* 0x0000007b6c00d986 */ /* 0x010fe6000c101904 */
[--C-:B------:R-:W-:Y:S01]  /*c900*/  IMAD.WIDE R118, R193, 0x4, R4.reuse ;  /* 0x00000004c1767825 */ /* 0x100fe200078e0204 */
[----:B------:R1:W2:Y:S03]  /*c910*/  I2F.S64 R64, R114 ;  /* 0x0000007200407312 */ /* 0x0002a60000301400 */
[--C-:B------:R-:W-:Y:S01]  /*c920*/  IMAD.WIDE R52, R191, 0x4, R4.reuse ;  /* 0x00000004bf347825 */ /* 0x100fe200078e0204 */
[----:B-----5:R-:W-:Y:S03]  /*c930*/  @!P5 STG.E desc[UR4][R110.64], R127 ;  /* 0x0000007f6e00d986 */ /* 0x020fe6000c101904 */
[--C-:B------:R-:W-:Y:S01]  /*c940*/  IMAD.WIDE R102, R189, 0x4, R4.reuse ;  /* 0x00000004bd667825 */ /* 0x100fe200078e0204 */
[----:B------:R-:W-:Y:S03]  /*c950*/  @!P5 STG.E desc[UR4][R118.64], R131 ;  /* 0x000000837600d986 */ /* 0x000fe6000c101904 */
[--C-:B------:R-:W-:Y:S01]  /*c960*/  IMAD.WIDE R104, R187, 0x4, R4.reuse ;  /* 0x00000004bb687825 */ /* 0x100fe200078e0204 */
[----:B------:R4:W-:Y:S03]  /*c970*/  @!P5 STG.E desc[UR4][R52.64], R133 ;  /* 0x000000853400d986 */ /* 0x0009e6000c101904 */
[--C-:B------:R-:W-:Y:S01]  /*c980*/  IMAD.WIDE R106, R185, 0x4, R4.reuse ;  /* 0x00000004b96a7825 */ /* 0x100fe200078e0204 */
[----:B0-----:R0:W-:Y:S03]  /*c990*/  @!P5 STG.E desc[UR4][R102.64], R139 ;  /* 0x0000008b6600d986 */ /* 0x0011e6000c101904 */
[----:B-1----:R-:W-:Y:S01]  /*c9a0*/  IMAD.WIDE R114, R3, 0x4, R4 ;  /* 0x0000000403727825 */ /* 0x002fe200078e0204 */
[----:B------:R-:W-:Y:S01]  /*c9b0*/  @!P5 STG.E desc[UR4][R104.64], R141 ;  /* 0x0000008d6800d986 */ /* 0x000fe2000c101904 */
[----:B------:R-:W1:Y:S02]  /*c9c0*/  I2F.S64 R145, R144 ;  /* 0x0000009000917312 */ /* 0x000e640000301400 */
[----:B--2---:R-:W-:Y:S01]  /*c9d0*/  FADD R68, -R64, R15 ;  /* 0x0000000f40447221 */ /* 0x004fe20000000100 */
[----:B------:R-:W4:Y:S01]  /*c9e0*/  LDC.64 R4, c[0x0][0x270] ;  /* 0x00009c00ff047b82 */ /* 0x000f220000000a00 */
[----:B---3--:R-:W-:Y:S04]  /*c9f0*/  @!P5 STG.E desc[UR4][R106.64], R151 ;  /* 0x000000976a00d986 */ /* 0x008fe8000c101904 */
[----:B------:R-:W-:Y:S01]  /*ca00*/  @!P5 STG.E desc[UR4][R114.64], R153 ;  /* 0x000000997200d986 */ /* 0x000fe2000c101904 */
[----:B------:R-:W-:-:S02]  /*ca10*/  FADD R68, R68, 1 ;  /* 0x3f80000044447421 */ /* 0x000fc40000000000 */
[----:B------:R-:W-:Y:S01]  /*ca20*/  BAR.SYNC.DEFER_BLOCKING 0x0 ;  /* 0x0000000000007b1d */ /* 0x000fe20000010000 */
[----:B-1----:R-:W-:-:S04]  /*ca30*/  FADD R64, -R145, R36 ;  /* 0x0000002491407221 */ /* 0x002fc80000000100 */
[----:B------:R-:W-:-:S05]  /*ca40*/  FADD R64, R64, 1 ;  /* 0x3f80000040407421 */ /* 0x000fca0000000000 */
[----:B------:R-:W-:Y:S04]  /*ca50*/  STS [R70], R64 ;  /* 0x0000004046007388 */ /* 0x000fe80000000800 */
[----:B------:R-:W-:Y:S01]  /*ca60*/  STS [R70+0x4], R68 ;  /* 0x0000044446007388 */ /* 0x000fe20000000800 */
[----:B------:R-:W-:Y:S06]  /*ca70*/  BAR.SYNC.DEFER_BLOCKING 0x0 ;  /* 0x0000000000007b1d */ /* 0x000fec0000010000 */
[----:B------:R-:W1:Y:S08]  /*ca80*/  I2F.S64 R149, R148 ;  /* 0x0000009400957312 */ /* 0x000e700000301400 */
[----:B------:R-:W2:Y:S01]  /*ca90*/  I2F.S64 R159, R158 ;  /* 0x0000009e009f7312 */ /* 0x000ea20000301400 */
[----:B------:R-:W3:Y:S04]  /*caa0*/  LDS R123, [R67] ;  /* 0x00000000437b7984 */ /* 0x000ee80000000800 */
[----:B------:R-:W5:Y:S01]  /*cab0*/  LDS R127, [R66+0x200] ;  /* 0x00020000427f7984 */ /* 0x000f620000000800 */
[----:B-1----:R-:W-:Y:S01]  /*cac0*/  FADD R149, -R149, R222 ;  /* 0x000000de95957221 */ /* 0x002fe20000000100 */
[----:B--2---:R-:W-:-:S03]  /*cad0*/  FADD R159, -R159, R34 ;  /* 0x000000229f9f7221 */ /* 0x004fc60000000100 */
[----:B------:R-:W-:Y:S01]  /*cae0*/  FADD R149, R149, 1 ;  /* 0x3f80000095957421 */ /* 0x000fe20000000000 */
[----:B------:R-:W-:Y:S01]  /*caf0*/  BAR.SYNC.DEFER_BLOCKING 0x0 ;  /* 0x0000000000007b1d */ /* 0x000fe20000010000 */
[----:B------:R-:W-:-:S05]  /*cb00*/  FADD R159, R159, 1 ;  /* 0x3f8000009f9f7421 */ /* 0x000fca0000000000 */
[----:B------:R-:W-:Y:S04]  /*cb10*/  STS [R70], R159 ;  /* 0x0000009f46007388 */ /* 0x000fe80000000800 */
[----:B------:R-:W-:Y:S01]  /*cb20*/  STS [R70+0x4], R149 ;  /* 0x0000049546007388 */ /* 0x000fe20000000800 */
[----:B------:R-:W-:Y:S06]  /*cb30*/  BAR.SYNC.DEFER_BLOCKING 0x0 ;  /* 0x0000000000007b1d */ /* 0x000fec0000010000 */
[----:B------:R-:W1:Y:S08]  /*cb40*/  I2F.S64 R161, R160 ;  /* 0x000000a000a17312 */ /* 0x000e700000301400 */
[----:B------:R-:W2:Y:S01]  /*cb50*/  I2F.S64 R146, R146 ;  /* 0x0000009200927312 */ /* 0x000ea20000301400 */
[----:B------:R-:W0:Y:S04]  /*cb60*/  LDS R131, [R67] ;  /* 0x0000000043837984 */ /* 0x000e280000000800 */
[----:B------:R-:W0:Y:S01]  /*cb70*/  LDS R133, [R66+0x200] ;  /* 0x0002000042857984 */ /* 0x000e220000000800 */
        /* <DEDUP_REMOVED lines=8> */
[----:B------:R1:W-:Y:S08]  /*cc00*/  I2F.S64 R134, R134 ;  /* 0x0000008600867312 */ /* 0x0003f00000301400 */
[----:B------:R-:W2:Y:S08]  /*cc10*/  I2F.S64 R182, R182 ;  /* 0x000000b600b67312 */ /* 0x000eb00000301400 */
[----:B------:R-:W0:Y:S01]  /*cc20*/  I2F.S64 R177, R176 ;  /* 0x000000b000b17312 */ /* 0x000e220000301400 */
[----:B-1----:R-:W1:Y:S04]  /*cc30*/  LDS R135, [R67] ;  /* 0x0000000043877984 */ /* 0x002e680000000800 */
[----:B------:R-:W1:Y:S01]  /*cc40*/  LDS R139, [R66+0x200] ;  /* 0x00020000428b7984 */ /* 0x000e620000000800 */
[----:B--2---:R-:W-:-:S04]  /*cc50*/  FADD R80, -R182, R223 ;  /* 0x000000dfb6507221 */ /* 0x004fc80000000100 */
[----:B------:R-:W-:Y:S01]  /*cc60*/  FADD R80, R80, 1 ;  /* 0x3f80000050507421 */ /* 0x000fe20000000000 */
[----:B------:R-:W-:Y:S01]  /*cc70*/  BAR.SYNC.DEFER_BLOCKING 0x0 ;  /* 0x0000000000007b1d */ /* 0x000fe20000010000 */
[----:B0-----:R-:W-:-:S04]  /*cc80*/  FADD R82, -R177, R26 ;  /* 0x0000001ab1527221 */ /* 0x001fc80000000100 */
[----:B------:R-:W-:-:S05]  /*cc90*/  FADD R82, R82, 1 ;  /* 0x3f80000052527421 */ /* 0x000fca0000000000 */
[----:B------:R-:W-:Y:S04]  /*cca0*/  STS [R70], R82 ;  /* 0x0000005246007388 */ /* 0x000fe80000000800 */
[----:B------:R-:W-:Y:S01]  /*ccb0*/  STS [R70+0x4], R80 ;  /* 0x0000045046007388 */ /* 0x000fe20000000800 */
[----:B------:R-:W-:Y:S06]  /*ccc0*/  BAR.SYNC.DEFER_BLOCKING 0x0 ;  /* 0x0000000000007b1d */ /* 0x000fec0000010000 */
[----:B------:R-:W0:Y:S04]  /*ccd0*/  LDS R141, [R67] ;  /* 0x00000000438d7984 */ /* 0x000e280000000800 */
[----:B------:R-:W2:Y:S01]  /*cce0*/  LDS R145, [R66+0x200] ;  /* 0x0002000042917984 */ /* 0x000ea20000000800 */
[----:B----4-:R-:W-:-:S04]  /*ccf0*/  IMAD.WIDE R52, R125, 0x4, R4 ;  /* 0x000000047d347825 */ /* 0x010fc800078e0204 */
[--C-:B------:R-:W-:Y:S01]  /*cd00*/  IMAD.WIDE R102, R129, 0x4, R4.reuse ;  /* 0x0000000481667825 */ /* 0x100fe200078e0204 */
[----:B---3--:R3:W-:Y:S03]  /*cd10*/  @!P5 STG.E desc[UR4][R52.64], R123 ;  /* 0x0000007b3400d986 */ /* 0x0087e6000c101904 */
[--C-:B------:R-:W-:Y:S01]  /*cd20*/  IMAD.WIDE R104, R193, 0x4, R4.reuse ;  /* 0x00000004c1687825 */ /* 0x100fe200078e0204 */
[----:B-----5:R4:W-:Y:S03]  /*cd30*/  @!P5 STG.E desc[UR4][R102.64], R127 ;  /* 0x0000007f6600d986 */ /* 0x0209e6000c101904 */
[--C-:B------:R-:W-:Y:S01]  /*cd40*/  IMAD.WIDE R106, R191, 0x4, R4.reuse ;  /* 0x00000004bf6a7825 */ /* 0x100fe200078e0204 */
[----:B------:R-:W-:Y:S03]  /*cd50*/  @!P5 STG.E desc[UR4][R104.64], R131 ;  /* 0x000000836800d986 */ /* 0x000fe6000c101904 */
[--C-:B------:R-:W-:Y:S01]  /*cd60*/  IMAD.WIDE R108, R189, 0x4, R4.reuse ;  /* 0x00000004bd6c7825 */ /* 0x100fe200078e0204 */
[----:B------:R-:W-:Y:S03]  /*cd70*/  @!P5 STG.E desc[UR4][R106.64], R133 ;  /* 0x000000856a00d986 */ /* 0x000fe6000c101904 */
[--C-:B------:R-:W-:Y:S01]  /*cd80*/  IMAD.WIDE R110, R187, 0x4, R4.reuse ;  /* 0x00000004bb6e7825 */ /* 0x100fe200078e0204 */
[----:B-1----:R-:W-:Y:S03]  /*cd90*/  @!P5 STG.E desc[UR4][R108.64], R135 ;  /* 0x000000876c00d986 */ /* 0x002fe6000c101904 */
[--C-:B------:R-:W-:Y:S01]  /*cda0*/  IMAD.WIDE R114, R185, 0x4, R4.reuse ;  /* 0x00000004b9727825 */ /* 0x100fe200078e0204 */
[----:B------:R-:W-:Y:S03]  /*cdb0*/  @!P5 STG.E desc[UR4][R110.64], R139 ;  /* 0x0000008b6e00d986 */ /* 0x000fe6000c101904 */
[----:B------:R-:W-:Y:S01]  /*cdc0*/  IMAD.WIDE R118, R3, 0x4, R4 ;  /* 0x0000000403767825 */ /* 0x000fe200078e0204 */
[----:B------:R-:W1:Y:S08]  /*cdd0*/  I2F.S64 R142, R142 ;  /* 0x0000008e008e7312 */ /* 0x000e700000301400 */
[----:B------:R-:W5:Y:S01]  /*cde0*/  I2F.S64 R137, R136 ;  /* 0x0000008800897312 */ /* 0x000f620000301400 */
[----:B0-----:R-:W-:Y:S07]  /*cdf0*/  @!P5 STG.E desc[UR4][R114.64], R141 ;  /* 0x0000008d7200d986 */ /* 0x001fee000c101904 */
[----:B------:R-:W0:Y:S01]  /*ce00*/  I2F.S64 R181, R180 ;  /* 0x000000b400b57312 */ /* 0x000e220000301400 */
[----:B--2---:R-:W-:Y:S01]  /*ce10*/  @!P5 STG.E desc[UR4][R118.64], R145 ;  /* 0x000000917600d986 */ /* 0x004fe2000c101904 */
[----:B-1----:R-:W-:-:S06]  /*ce20*/  FADD R142, R142, -R15 ;  /* 0x8000000f8e8e7221 */ /* 0x002fcc0000000000 */
[----:B------:R-:W1:Y:S01]  /*ce30*/  I2F.S64 R171, R170 ;  /* 0x000000aa00ab7312 */ /* 0x000e620000301400 */
[----:B------:R-:W-:Y:S01]  /*ce40*/  BAR.SYNC.DEFER_BLOCKING 0x0 ;  /* 0x0000000000007b1d */ /* 0x000fe20000010000 */
[----:B-----5:R-:W-:Y:S01]  /*ce50*/  FADD R137, R137, -R36 ;  /* 0x8000002489897221 */ /* 0x020fe20000000000 */
[----:B------:R-:W-:-:S03]  /*ce60*/  FADD R142, R142, 1 ;  /* 0x3f8000008e8e7421 */ /* 0x000fc60000000000 */
[----:B------:R-:W-:Y:S02]  /*ce70*/  FADD R94, R137, 1 ;  /* 0x3f800000895e7421 */ /* 0x000fe40000000000 */
[----:B------:R-:W2:Y:S08]  /*ce80*/  I2F.S64 R179, R178 ;  /* 0x000000b200b37312 */ /* 0x000eb00000301400 */
[----:B------:R-:W5:Y:S08]  /*ce90*/  I2F.S64 R172, R172 ;  /* 0x000000ac00ac7312 */ /* 0x000f700000301400 */
[----:B------:R-:W2:Y:S01]  /*cea0*/  I2F.S64 R175, R174 ;  /* 0x000000ae00af7312 */ /* 0x000ea20000301400 */
[----:B------:R-:W-:Y:S01]  /*ceb0*/  STS [R70], R94 ;  /* 0x0000005e46007388 */ /* 0x000fe20000000800 */
[----:B------:R-:W-:Y:S01]  /*cec0*/  FADD R134, R134, -R223 ;  /* 0x800000df86867221 */ /* 0x000fe20000000000 */
[----:B------:R-:W3:Y:S02]  /*ced0*/  LDC.64 R4, c[0x0][0x278] ;  /* 0x00009e00ff047b82 */ /* 0x000ee40000000a00 */
[----:B------:R-:W-:Y:S06]  /*cee0*/  STS [R70+0x4], R142 ;  /* 0x0000048e46007388 */ /* 0x000fec0000000800 */
[----:B------:R-:W-:Y:S01]  /*cef0*/  BAR.SYNC.DEFER_BLOCKING 0x0 ;  /* 0x0000000000007b1d */ /* 0x000fe20000010000 */
[----:B0-----:R-:W-:Y:S01]  /*cf00*/  FADD R181, R181, -R222 ;  /* 0x800000deb5b57221 */ /* 0x001fe20000000000 */
[----:B-1----:R-:W-:-:S04]  /*cf10*/  FADD R34, R171, -R34 ;  /* 0x80000022ab227221 */ /* 0x002fc80000000000 */
[----:B------:R-:W0:Y:S04]  /*cf20*/  LDS R15, [R67] ;  /* 0x00000000430f7984 */ /* 0x000e280000000800 */
[----:B------:R-:W1:Y:S01]  /*cf30*/  LDS R123, [R66+0x200] ;  /* 0x00020000427b7984 */ /* 0x000e620000000800 */
[----:B------:R-:W-:Y:S01]  /*cf40*/  FADD R181, R181, 1 ;  /* 0x3f800000b5b57421 */ /* 0x000fe20000000000 */
[----:B------:R-:W-:Y:S01]  /*cf50*/  BAR.SYNC.DEFER_BLOCKING 0x0 ;  /* 0x0000000000007b1d */ /* 0x000fe20000010000 */
[----:B------:R-:W-:-:S05]  /*cf60*/  FADD R34, R34, 1 ;  /* 0x3f80000022227421 */ /* 0x000fca0000000000 */
[----:B------:R-:W-:Y:S04]  /*cf70*/  STS [R70], R34 ;  /* 0x0000002246007388 */ /* 0x000fe80000000800 */
[----:B------:R-:W-:Y:S01]  /*cf80*/  STS [R70+0x4], R181 ;  /* 0x000004b546007388 */ /* 0x000fe20000000800 */
[----:B------:R-:W-:Y:S01]  /*cf90*/  BAR.SYNC.DEFER_BLOCKING 0x0 ;  /* 0x0000000000007b1d */ /* 0x000fe20000010000 */
[----:B--2---:R-:W-:Y:S01]  /*cfa0*/  FADD R179, R179, -R18 ;  /* 0x80000012b3b37221 */ /* 0x004fe20000000000 */
[----:B-----5:R-:W-:-:S04]  /*cfb0*/  FADD R172, R172, -R221 ;  /* 0x800000ddacac7221 */ /* 0x020fc80000000000 */
[----:B------:R-:W2:Y:S04]  /*cfc0*/  LDS R127, [R67] ;  /* 0x00000000437f7984 */ /* 0x000ea80000000800 */
[----:B------:R-:W5:Y:S01]  /*cfd0*/  LDS R131, [R66+0x200] ;  /* 0x0002000042837984 */ /* 0x000f620000000800 */
[----:B------:R-:W-:Y:S01]  /*cfe0*/  FADD R179, R179, 1 ;  /* 0x3f800000b3b37421 */ /* 0x000fe20000000000 */
[----:B------:R-:W-:Y:S01]  /*cff0*/  BAR.SYNC.DEFER_BLOCKING 0x0 ;  /* 0x0000000000007b1d */ /* 0x000fe20000010000 */
[----:B------:R-:W-:-:S05]  /*d000*/  FADD R172, R172, 1 ;  /* 0x3f800000acac7421 */ /* 0x000fca0000000000 */
[----:B------:R-:W-:Y:S04]  /*d010*/  STS [R70], R172 ;  /* 0x000000ac46007388 */ /* 0x000fe80000000800 */
[----:B------:R-:W-:Y:S01]  /*d020*/  STS [R70+0x4], R179 ;  /* 0x000004b346007388 */ /* 0x000fe20000000800 */
[----:B------:R-:W-:Y:S01]  /*d030*/  BAR.SYNC.DEFER_BLOCKING 0x0 ;  /* 0x0000000000007b1d */ /* 0x000fe20000010000 */
[----:B------:R-:W-:Y:S01]  /*d040*/  FADD R175, R175, -R26 ;  /* 0x8000001aafaf7221 */ /* 0x000fe20000000000 */
[----:B------:R-:W-:-:S04]  /*d050*/  FADD R134, R134, 1 ;  /* 0x3f80000086867421 */ /* 0x000fc80000000000 */
[----:B------:R-:W5:Y:S04]  /*d060*/  LDS R133, [R67] ;  /* 0x0000000043857984 */ /* 0x000f680000000800 */
[----:B------:R-:W5:Y:S01]  /*d070*/  LDS R135, [R66+0x200] ;  /* 0x0002000042877984 */ /* 0x000f620000000800 */
[----:B------:R-:W-:Y:S01]  /*d080*/  BAR.SYNC.DEFER_BLOCKING 0x0 ;  /* 0x0000000000007b1d */ /* 0x000fe20000010000 */
[----:B------:R-:W-:-:S05]  /*d090*/  FADD R175, R175, 1 ;  /* 0x3f800000afaf7421 */ /* 0x000fca0000000000 */
[----:B------:R-:W-:Y:S04]  /*d0a0*/  STS [R70], R175 ;  /* 0x000000af46007388 */ /* 0x000fe80000000800 */
[----:B------:R-:W-:Y:S01]  /*d0b0*/  STS [R70+0x4], R134 ;  /* 0x0000048646007388 */ /* 0x000fe20000000800 */
[----:B------:R-:W-:Y:S06]  /*d0c0*/  BAR.SYNC.DEFER_BLOCKING 0x0 ;  /* 0x0000000000007b1d */ /* 0x000fec0000010000 */
[----:B------:R-:W5:Y:S04]  /*d0d0*/  LDS R137, [R67] ;  /* 0x0000000043897984 */ /* 0x000f680000000800 */
[----:B------:R-:W5:Y:S01]  /*d0e0*/  LDS R139, [R66+0x200] ;  /* 0x00020000428b7984 */ /* 0x000f620000000800 */
[----:B---3--:R-:W-:-:S04]  /*d0f0*/  IMAD.WIDE R52, R125, 0x4, R4 ;  /* 0x000000047d347825 */ /* 0x008fc800078e0204 */
[--C-:B----4-:R-:W-:Y:S01]  /*d100*/  IMAD.WIDE R102, R129, 0x4, R4.reuse ;  /* 0x0000000481667825 */ /* 0x110fe200078e0204 */
[----:B0-----:R0:W-:Y:S03]  /*d110*/  @!P5 STG.E desc[UR4][R52.64], R15 ;  /* 0x0000000f3400d986 */ /* 0x0011e6000c101904 */
[--C-:B------:R-:W-:Y:S01]  /*d120*/  IMAD.WIDE R104, R193, 0x4, R4.reuse ;  /* 0x00000004c1687825 */ /* 0x100fe200078e0204 */
[----:B-1----:R1:W-:Y:S03]  /*d130*/  @!P5 STG.E desc[UR4][R102.64], R123 ;  /* 0x0000007b6600d986 */ /* 0x0023e6000c101904 */
[--C-:B------:R-:W-:Y:S01]  /*d140*/  IMAD.WIDE R106, R191, 0x4, R4.reuse ;  /* 0x00000004bf6a7825 */ /* 0x100fe200078e0204 */
[----:B--2---:R-:W-:Y:S03]  /*d150*/  @!P5 STG.E desc[UR4][R104.64], R127 ;  /* 0x0000007f6800d986 */ /* 0x004fe6000c101904 */
[--C-:B------:R-:W-:Y:S01]  /*d160*/  IMAD.WIDE R108, R189, 0x4, R4.reuse ;  /* 0x00000004bd6c7825 */ /* 0x100fe200078e0204 */
[----:B-----5:R-:W-:Y:S03]  /*d170*/  @!P5 STG.E desc[UR4][R106.64], R131 ;  /* 0x000000836a00d986 */ /* 0x020fe6000c101904 */
[--C-:B------:R-:W-:Y:S01]  /*d180*/  IMAD.WIDE R110, R187, 0x4, R4.reuse ;  /* 0x00000004bb6e7825 */ /* 0x100fe200078e0204 */
[----:B------:R-:W-:Y:S03]  /*d190*/  @!P5 STG.E desc[UR4][R108.64], R133 ;  /* 0x000000856c00d986 */ /* 0x000fe6000c101904 */
[--C-:B------:R-:W-:Y:S01]  /*d1a0*/  IMAD.WIDE R114, R185, 0x4, R4.reuse ;  /* 0x00000004b9727825 */ /* 0x100fe200078e0204 */
[----:B------:R-:W-:Y:S03]  /*d1b0*/  @!P5 STG.E desc[UR4][R110.64], R135 ;  /* 0x000000876e00d986 */ /* 0x000fe6000c101904 */
[----:B------:R-:W-:-:S02]  /*d1c0*/  IMAD.WIDE R118, R3, 0x4, R4 ;  /* 0x0000000403767825 */ /* 0x000fc400078e0204 */
[----:B------:R-:W0:Y:S01]  /*d1d0*/  LDC.64 R4, c[0x0][0x280] ;  /* 0x0000a000ff047b82 */ /* 0x000e220000000a00 */
[----:B------:R-:W-:Y:S04]  /*d1e0*/  @!P5 STG.E desc[UR4][R114.64], R137 ;  /* 0x000000897200d986 */ /* 0x000fe8000c101904 */
[----:B------:R-:W-:Y:S03]  /*d1f0*/  @!P5 STG.E desc[UR4][R118.64], R139 ;  /* 0x0000008b7600d986 */ /* 0x000fe6000c101904 */
[----:B------:R-:W-:Y:S06]  /*d200*/  BAR.SYNC.DEFER_BLOCKING 0x0 ;  /* 0x0000000000007b1d */ /* 0x000fec0000010000 */
[----:B------:R-:W-:Y:S04]  /*d210*/  STS [R70], R16 ;  /* 0x0000001046007388 */ /* 0x000fe80000000800 */
[----:B------:R-:W-:Y:S01]  /*d220*/  STS [R70+0x4], R37 ;  /* 0x0000042546007388 */ /* 0x000fe20000000800 */
[----:B------:R-:W-:Y:S06]  /*d230*/  BAR.SYNC.DEFER_BLOCKING 0x0 ;  /* 0x0000000000007b1d */ /* 0x000fec0000010000 */
[----:B------:R-:W2:Y:S04]  /*d240*/  LDS R15, [R67] ;  /* 0x00000000430f7984 */ /* 0x000ea80000000800 */
[----:B------:R-:W3:Y:S01]  /*d250*/  LDS R123, [R66+0x200] ;  /* 0x00020000427b7984 */ /* 0x000ee20000000800 */
[----:B------:R-:W-:Y:S06]  /*d260*/  BAR.SYNC.DEFER_BLOCKING 0x0 ;  /* 0x0000000000007b1d */ /* 0x000fec0000010000 */
[----:B------:R-:W-:Y:S04]  /*d270*/  STS [R70], R43 ;  /* 0x0000002b46007388 */ /* 0x000fe80000000800 */
[----:B------:R-:W-:Y:S01]  /*d280*/  STS [R70+0x4], R42 ;  /* 0x0000042a46007388 */ /* 0x000fe20000000800 */
[----:B------:R-:W-:Y:S06]  /*d290*/  BAR.SYNC.DEFER_BLOCKING 0x0 ;  /* 0x0000000000007b1d */ /* 0x000fec0000010000 */
[----:B------:R-:W4:Y:S04]  /*d2a0*/  LDS R127, [R67] ;  /* 0x00000000437f7984 */ /* 0x000f280000000800 */
[----:B------:R-:W5:Y:S01]  /*d2b0*/  LDS R131, [R66+0x200] ;  /* 0x0002000042837984 */ /* 0x000f620000000800 */
[----:B------:R-:W-:Y:S06]  /*d2c0*/  BAR.SYNC.DEFER_BLOCKING 0x0 ;  /* 0x0000000000007b1d */ /* 0x000fec0000010000 */
[----:B------:R-:W-:Y:S04]  /*d2d0*/  STS [R70], R41 ;  /* 0x0000002946007388 */ /* 0x000fe80000000800 */
[----:B------:R-:W-:Y:S01]  /*d2e0*/  STS [R70+0x4], R40 ;  /* 0x0000042846007388 */ /* 0x000fe20000000800 */
[----:B------:R-:W-:Y:S06]  /*d2f0*/  BAR.SYNC.DEFER_BLOCKING 0x0 ;  /* 0x0000000000007b1d */ /* 0x000fec0000010000 */
        /* <DEDUP_REMOVED lines=8> */
[----:B0-----:R-:W-:-:S04]  /*d380*/  IMAD.WIDE R52, R125, 0x4, R4 ;  /* 0x000000047d347825 */ /* 0x001fc800078e0204 */
[--C-:B-1----:R-:W-:Y:S01]  /*d390*/  IMAD.WIDE R102, R129, 0x4, R4.reuse ;  /* 0x0000000481667825 */ /* 0x102fe200078e0204 */
[----:B--2---:R0:W-:Y:S03]  /*d3a0*/  @!P5 STG.E desc[UR4][R52.64], R15 ;  /* 0x0000000f3400d986 */ /* 0x0041e6000c101904 */
[--C-:B------:R-:W-:Y:S01]  /*d3b0*/  IMAD.WIDE R104, R193, 0x4, R4.reuse ;  /* 0x00000004c1687825 */ /* 0x100fe200078e0204 */
[----:B---3--:R-:W-:Y:S03]  /*d3c0*/  @!P5 STG.E desc[UR4][R102.64], R123 ;  /* 0x0000007b6600d986 */ /* 0x008fe6000c101904 */
[--C-:B------:R-:W-:Y:S01]  /*d3d0*/  IMAD.WIDE R106, R191, 0x4, R4.reuse ;  /* 0x00000004bf6a7825 */ /* 0x100fe200078e0204 */
[----:B----4-:R-:W-:Y:S03]  /*d3e0*/  @!P5 STG.E desc[UR4][R104.64], R127 ;  /* 0x0000007f6800d986 */ /* 0x010fe6000c101904 */
[--C-:B------:R-:W-:Y:S01]  /*d3f0*/  IMAD.WIDE R108, R189, 0x4, R4.reuse ;  /* 0x00000004bd6c7825 */ /* 0x100fe200078e0204 */
[----:B-----5:R-:W-:Y:S03]  /*d400*/  @!P5 STG.E desc[UR4][R106.64], R131 ;  /* 0x000000836a00d986 */ /* 0x020fe6000c101904 */
[--C-:B------:R-:W-:Y:S01]  /*d410*/  IMAD.WIDE R110, R187, 0x4, R4.reuse ;  /* 0x00000004bb6e7825 */ /* 0x100fe200078e0204 */
[----:B------:R-:W-:Y:S03]  /*d420*/  @!P5 STG.E desc[UR4][R108.64], R133 ;  /* 0x000000856c00d986 */ /* 0x000fe6000c101904 */
[--C-:B------:R-:W-:Y:S01]  /*d430*/  IMAD.WIDE R114, R185, 0x4, R4.reuse ;  /* 0x00000004b9727825 */ /* 0x100fe200078e0204 */
[----:B------:R-:W-:Y:S03]  /*d440*/  @!P5 STG.E desc[UR4][R110.64], R135 ;  /* 0x000000876e00d986 */ /* 0x000fe6000c101904 */
[----:B------:R-:W-:-:S02]  /*d450*/  IMAD.WIDE R118, R3, 0x4, R4 ;  /* 0x0000000403767825 */ /* 0x000fc400078e0204 */
[----:B------:R-:W1:Y:S01]  /*d460*/  LDC.64 R4, c[0x0][0x288] ;  /* 0x0000a200ff047b82 */ /* 0x000e620000000a00 */
        /* <DEDUP_REMOVED lines=18> */
[----:B------:R-:W0:Y:S04]  /*d590*/  LDS R111, [R67] ;  /* 0x00000000436f7984 */ /* 0x000e280000000800 */
[----:B------:R-:W2:Y:S01]  /*d5a0*/  LDS R115, [R66+0x200] ;  /* 0x0002000042737984 */ /* 0x000ea20000000800 */
[----:B------:R-:W-:Y:S06]  /*d5b0*/  BAR.SYNC.DEFER_BLOCKING 0x0 ;  /* 0x0000000000007b1d */ /* 0x000fec0000010000 */
[----:B------:R-:W-:Y:S04]  /*d5c0*/  STS [R70], R47 ;  /* 0x0000002f46007388 */ /* 0x000fe80000000800 */
[----:B------:R-:W-:Y:S01]  /*d5d0*/  STS [R70+0x4], R46 ;  /* 0x0000042e46007388 */ /* 0x000fe20000000800 */
[----:B------:R-:W-:Y:S06]  /*d5e0*/  BAR.SYNC.DEFER_BLOCKING 0x0 ;  /* 0x0000000000007b1d */ /* 0x000fec0000010000 */
[----:B------:R-:W3:Y:S04]  /*d5f0*/  LDS R119, [R67] ;  /* 0x0000000043777984 */ /* 0x000ee80000000800 */
[----:B------:R-:W4:Y:S01]  /*d600*/  LDS R123, [R66+0x200] ;  /* 0x00020000427b7984 */ /* 0x000f220000000800 */
[----:B------:R-:W-:Y:S01]  /*d610*/  FMUL R18, R6, R117 ;  /* 0x0000007506127220 */ /* 0x000fe20000400000 */
[----:B------:R-:W-:Y:S01]  /*d620*/  FMUL R36, R54, R7 ;  /* 0x0000000736247220 */ /* 0x000fe20000400000 */
[----:B------:R-:W-:Y:S01]  /*d630*/  FMUL R91, R10, R91 ;  /* 0x0000005b0a5b7220 */ /* 0x000fe20000400000 */
[----:B------:R-:W-:Y:S01]  /*d640*/  FMUL R58, R58, R11 ;  /* 0x0000000b3a3a7220 */ /* 0x000fe20000400000 */
[----:B------:R-:W-:Y:S01]  /*d650*/  FMUL R89, R20, R89 ;  /* 0x0000005914597220 */ /* 0x000fe20000400000 */
[----:B-1----:R-:W-:-:S04]  /*d660*/  IMAD.WIDE R6, R125, 0x4, R4 ;  /* 0x000000047d067825 */ /* 0x002fc800078e0204 */
[----:B------:R-:W-:Y:S01]  /*d670*/  FMUL R61, R56, R61 ;  /* 0x0000003d383d7220 */ /* 0x000fe20000400000 */
[----:B------:R-:W-:Y:S01]  /*d680*/  FMUL R20, R14, R113 ;  /* 0x000000710e147220 */ /* 0x000fe20000400000 */
[----:B------:R-:W-:Y:S01]  /*d690*/  FMUL R84, R34, R27 ;  /* 0x0000001b22547220 */ /* 0x000fe20000400000 */
[----:B------:R-:W-:-:S04]  /*d6a0*/  IMAD.WIDE R10, R129, 0x4, R4 ;  /* 0x00000004810a7825 */ /* 0x000fc800078e0204 */
[----:B------:R-:W-:Y:S01]  /*d6b0*/  FMUL R56, R161, R65 ;  /* 0x00000041a1387220 */ /* 0x000fe20000400000 */
[----:B------:R-:W-:Y:S01]  /*d6c0*/  FMUL R80, R80, R59 ;  /* 0x0000003b50507220 */ /* 0x000fe20000400000 */
[----:B------:R-:W-:Y:S01]  /*d6d0*/  FMUL R195, R60, R195 ;  /* 0x000000c33cc37220 */ /* 0x000fe20000400000 */
[----:B0-----:R-:W-:-:S04]  /*d6e0*/  IMAD.WIDE R14, R193, 0x4, R4 ;  /* 0x00000004c10e7825 */ /* 0x001fc800078e0204 */
[----:B------:R-:W-:Y:S01]  /*d6f0*/  FMUL R65, R179, R63 ;  /* 0x0000003fb3417220 */ /* 0x000fe20000400000 */
[----:B------:R-:W-:Y:S01]  /*d700*/  FMUL R59, R134, R35 ;  /* 0x00000023863b7220 */ /* 0x000fe20000400000 */
[----:B------:R-:W-:Y:S01]  /*d710*/  FMUL R60, R149, R51 ;  /* 0x00000033953c7220 */ /* 0x000fe20000400000 */
[----:B------:R-:W-:-:S04]  /*d720*/  IMAD.WIDE R26, R191, 0x4, R4 ;  /* 0x00000004bf1a7825 */ /* 0x000fc800078e0204 */
[----:B------:R-:W-:Y:S01]  /*d730*/  FMUL R63, R50, R55 ;  /* 0x00000037323f7220 */ /* 0x000fe20000400000 */
[----:B--2---:R0:W-:Y:S01]  /*d740*/  @!P5 STG.E desc[UR4][R6.64], R103 ;  /* 0x000000670600d986 */ /* 0x0041e2000c101904 */
[----:B------:R-:W-:-:S03]  /*d750*/  IMAD.WIDE R34, R189, 0x4, R4 ;  /* 0x00000004bd227825 */ /* 0x000fc600078e0204 */
[----:B---3--:R1:W-:Y:S01]  /*d760*/  @!P5 STG.E desc[UR4][R10.64], R105 ;  /* 0x000000690a00d986 */ /* 0x0083e2000c101904 */
[----:B------:R-:W-:-:S03]  /*d770*/  IMAD.WIDE R50, R187, 0x4, R4 ;  /* 0x00000004bb327825 */ /* 0x000fc600078e0204 */
[----:B----4-:R-:W-:Y:S01]  /*d780*/  @!P5 STG.E desc[UR4][R14.64], R107 ;  /* 0x0000006b0e00d986 */ /* 0x010fe2000c101904 */
[----:B------:R-:W-:-:S03]  /*d790*/  IMAD.WIDE R52, R185, 0x4, R4 ;  /* 0x00000004b9347825 */ /* 0x000fc600078e0204 */
[----:B-----5:R-:W-:Y:S01]  /*d7a0*/  @!P5 STG.E desc[UR4][R26.64], R109 ;  /* 0x0000006d1a00d986 */ /* 0x020fe2000c101904 */
[----:B------:R-:W-:-:S03]  /*d7b0*/  IMAD.WIDE R54, R3, 0x4, R4 ;  /* 0x0000000403367825 */ /* 0x000fc600078e0204 */
[----:B------:R-:W-:Y:S01]  /*d7c0*/  @!P5 STG.E desc[UR4][R34.64], R111 ;  /* 0x0000006f2200d986 */ /* 0x000fe2000c101904 */
[----:B------:R-:W-:Y:S01]  /*d7d0*/  FMUL R22, R22, R93 ;  /* 0x0000005d16167220 */ /* 0x000fe20000400000 */
[----:B------:R-:W-:Y:S01]  /*d7e0*/  FMUL R82, R82, R69 ;  /* 0x0000004552527220 */ /* 0x000fe20000400000 */
[----:B------:R-:W0:Y:S01]  /*d7f0*/  LDC.64 R4, c[0x0][0x290] ;  /* 0x0000a400ff047b82 */ /* 0x000e220000000a00 */
[----:B------:R-:W-:Y:S04]  /*d800*/  @!P5 STG.E desc[UR4][R50.64], R115 ;  /* 0x000000733200d986 */ /* 0x000fe8000c101904 */
[----:B------:R-:W-:Y:S04]  /*d810*/  @!P5 STG.E desc[UR4][R52.64], R119 ;  /* 0x000000773400d986 */ /* 0x000fe8000c101904 */
[----:B------:R-:W-:Y:S01]  /*d820*/  @!P5 STG.E desc[UR4][R54.64], R123 ;  /* 0x0000007b3600d986 */ /* 0x000fe2000c101904 */
        /* <DEDUP_REMOVED lines=16> */
[----:B------:R-:W3:Y:S04]  /*d930*/  LDS R55, [R67] ;  /* 0x0000000043377984 */ /* 0x000ee80000000800 */
[----:B------:R-:W4:Y:S01]  /*d940*/  LDS R103, [R66+0x200] ;  /* 0x0002000042677984 */ /* 0x000f220000000800 */
[----:B------:R-:W-:Y:S06]  /*d950*/  BAR.SYNC.DEFER_BLOCKING 0x0 ;  /* 0x0000000000007b1d */ /* 0x000fec0000010000 */
[----:B------:R-:W-:Y:S04]  /*d960*/  STS [R70], R19 ;  /* 0x0000001346007388 */ /* 0x000fe80000000800 */
[----:B------:R-:W-:Y:S01]  /*d970*/  STS [R70+0x4], R17 ;  /* 0x0000041146007388 */ /* 0x000fe20000000800 */
[----:B------:R-:W-:Y:S06]  /*d980*/  BAR.SYNC.DEFER_BLOCKING 0x0 ;  /* 0x0000000000007b1d */ /* 0x000fec0000010000 */
[----:B------:R-:W5:Y:S04]  /*d990*/  LDS R105, [R67] ;  /* 0x0000000043697984 */ /* 0x000f680000000800 */
[----:B------:R-:W5:Y:S01]  /*d9a0*/  LDS R107, [R66+0x200] ;  /* 0x00020000426b7984 */ /* 0x000f620000000800 */
[----:B------:R-:W-:Y:S01]  /*d9b0*/  FMUL R21, R32, R21 ;  /* 0x0000001520157220 */ /* 0x000fe20000400000 */
[----:B------:R-:W-:Y:S01]  /*d9c0*/  FMUL R36, R47, R36 ;  /* 0x000000242f247220 */ /* 0x000fe20000400000 */
[----:B0-----:R-:W-:-:S04]  /*d9d0*/  IMAD.WIDE R6, R125, 0x4, R4 ;  /* 0x000000047d067825 */ /* 0x001fc800078e0204 */
[----:B------:R-:W-:Y:S01]  /*d9e0*/  FMUL R95, R12, R95 ;  /* 0x0000005f0c5f7220 */ /* 0x000fe20000400000 */
[----:B------:R-:W-:Y:S01]  /*d9f0*/  FMUL R48, R48, R13 ;  /* 0x0000000d30307220 */ /* 0x000fe20000400000 */
[----:B-1----:R-:W-:-:S04]  /*da00*/  IMAD.WIDE R10, R129, 0x4, R4 ;  /* 0x00000004810a7825 */ /* 0x002fc800078e0204 */
[----:B------:R-:W-:Y:S01]  /*da10*/  FMUL R44, R44, R21 ;  /* 0x000000152c2c7220 */ /* 0x000fe20000400000 */
[----:B------:R-:W-:Y:S01]  /*da20*/  FFMA R39, R39, R20, R36 ;  /* 0x0000001427277223 */ /* 0x000fe20000000024 */
[--C-:B------:R-:W-:Y:S01]  /*da30*/  IMAD.WIDE R12, R193, 0x4, R4.reuse ;  /* 0x00000004c10c7825 */ /* 0x100fe200078e0204 */
[----:B--2---:R-:W-:Y:S03]  /*da40*/  @!P5 STG.E desc[UR4][R6.64], R69 ;  /* 0x000000450600d986 */ /* 0x004fe6000c101904 */
        /* <DEDUP_REMOVED lines=8> */
[----:B------:R-:W-:Y:S01]  /*dad0*/  IMAD.WIDE R4, R3, 0x4, R4 ;  /* 0x0000000403047825 */ /* 0x000fe200078e0204 */
[----:B------:R-:W-:Y:S04]  /*dae0*/  @!P5 STG.E desc[UR4][R26.64], R103 ;  /* 0x000000671a00d986 */ /* 0x000fe8000c101904 */
[----:B------:R-:W-:Y:S04]  /*daf0*/  @!P5 STG.E desc[UR4][R34.64], R105 ;  /* 0x000000692200d986 */ /* 0x000fe8000c101904 */
[----:B------:R-:W-:Y:S01]  /*db00*/  @!P5 STG.E desc[UR4][R4.64], R107 ;  /* 0x0000006b0400d986 */ /* 0x000fe2000c101904 */
[----:B------:R-:W-:Y:S06]  /*db10*/  BAR.SYNC.DEFER_BLOCKING 0x0 ;  /* 0x0000000000007b1d */ /* 0x000fec0000010000 */
[----:B------:R0:W-:Y:S04]  /*db20*/  STS [R70], R8 ;  /* 0x0000000846007388 */ /* 0x0001e80000000800 */
[----:B------:R-:W-:Y:S01]  /*db30*/  STS [R70+0x4], R33 ;  /* 0x0000042146007388 */ /* 0x000fe20000000800 */
[----:B------:R-:W-:Y:S01]  /*db40*/  BAR.SYNC.DEFER_BLOCKING 0x0 ;  /* 0x0000000000007b1d */ /* 0x000fe20000010000 */
[----:B------:R-:W-:-:S02]  /*db50*/  SEL R71, R71, RZ, P0 ;  /* 0x000000ff47477207 */ /* 0x000fc40000000000 */
[----:B------:R-:W-:-:S03]  /*db60*/  SEL R72, R72, RZ, P4 ;  /* 0x000000ff48487207 */ /* 0x000fc60002000000 */
[----:B------:R-:W1:Y:S04]  /*db70*/  LDS R21, [R67] ;  /* 0x0000000043157984 */ /* 0x000e680000000800 */
[----:B------:R-:W2:Y:S01]  /*db80*/  LDS R27, [R66+0x200] ;  /* 0x00020000421b7984 */ /* 0x000ea20000000800 */
[----:B------:R-:W-:Y:S01]  /*db90*/  BAR.SYNC.DEFER_BLOCKING 0x0 ;  /* 0x0000000000007b1d */ /* 0x000fe20000010000 */
[----:B------:R-:W-:-:S05]  /*dba0*/  FMUL R58, R217, R58 ;  /* 0x0000003ad93a7220 */ /* 0x000fca0000400000 */
[----:B------:R-:W-:Y:S04]  /*dbb0*/  STS [R70], R71 ;  /* 0x0000004746007388 */ /* 0x000fe80000000800 */
[----:B------:R-:W-:Y:S01]  /*dbc0*/  STS [R70+0x4], R72 ;  /* 0x0000044846007388 */ /* 0x000fe20000000800 */
[----:B------:R-:W-:Y:S01]  /*dbd0*/  BAR.SYNC.DEFER_BLOCKING 0x0 ;  /* 0x0000000000007b1d */ /* 0x000fe20000010000 */
[----:B------:R-:W-:Y:S01]  /*dbe0*/  FFMA R22, R41, R22, R58 ;  /* 0x0000001629167223 */ /* 0x000fe2000000003a */
[----:B------:R-:W-:Y:S02]  /*dbf0*/  SEL R73, R73, RZ, P3 ;  /* 0x000000ff49497207 */ /* 0x000fe40001800000 */
[----:B------:R-:W-:Y:S02]  /*dc00*/  SEL R74, R74, RZ, P2 ;  /* 0x000000ff4a4a7207 */ /* 0x000fe40001000000 */
[----:B------:R-:W3:Y:S04]  /*dc10*/  LDS R35, [R67] ;  /* 0x0000000043237984 */ /* 0x000ee80000000800 */
[----:B------:R-:W4:Y:S01]  /*dc20*/  LDS R41, [R66+0x200] ;  /* 0x0002000042297984 */ /* 0x000f220000000800 */
[----:B------:R-:W-:Y:S01]  /*dc30*/  BAR.SYNC.DEFER_BLOCKING 0x0 ;  /* 0x0000000000007b1d */ /* 0x000fe20000010000 */
[----:B------:R-:W-:-:S05]  /*dc40*/  FMUL R62, R62, R197 ;  /* 0x000000c53e3e7220 */ /* 0x000fca0000400000 */
[----:B------:R-:W-:Y:S04]  /*dc50*/  STS [R70], R73 ;  /* 0x0000004946007388 */ /* 0x000fe80000000800 */
[----:B------:R-:W-:Y:S01]  /*dc60*/  STS [R70+0x4], R74 ;  /* 0x0000044a46007388 */ /* 0x000fe20000000800 */
[----:B------:R-:W-:Y:S01]  /*dc70*/  BAR.SYNC.DEFER_BLOCKING 0x0 ;  /* 0x0000000000007b1d */ /* 0x000fe20000010000 */
[----:B------:R-:W-:-:S04]  /*dc80*/  FMUL R62, R219, R62 ;  /* 0x0000003edb3e7220 */ /* 0x000fc80000400000 */
[----:B------:R-:W-:Y:S02]  /*dc90*/  FFMA R18, R43, R18, R62 ;  /* 0x000000122b127223 */ /* 0x000fe4000000003e */
[----:B------:R-:W5:Y:S04]  /*dca0*/  LDS R43, [R67] ;  /* 0x00000000432b7984 */ /* 0x000f680000000800 */
[----:B------:R-:W1:Y:S01]  /*dcb0*/  LDS R47, [R66+0x200] ;  /* 0x00020000422f7984 */ /* 0x000e620000000800 */
[----:B------:R-:W-:Y:S01]  /*dcc0*/  FMUL R101, R0, R101 ;  /* 0x0000006500657220 */ /* 0x000fe20000400000 */
[----:B------:R-:W-:Y:S01]  /*dcd0*/  SEL R76, R76, RZ, P1 ;  /* 0x000000ff4c4c7207 */ /* 0x000fe20000800000 */
[----:B------:R-:W-:Y:S01]  /*dce0*/  BAR.SYNC.DEFER_BLOCKING 0x0 ;  /* 0x0000000000007b1d */ /* 0x000fe20000010000 */
[----:B------:R-:W-:-:S05]  /*dcf0*/  SEL R0, R75, RZ, P6 ;  /* 0x000000ff4b007207 */ /* 0x000fca0003000000 */
[----:B------:R-:W-:Y:S04]  /*dd00*/  STS [R70], R76 ;  /* 0x0000004c46007388 */ /* 0x000fe80000000800 */
[----:B------:R-:W-:Y:S01]  /*dd10*/  STS [R70+0x4], R0 ;  /* 0x0000040046007388 */ /* 0x000fe20000000800 */
[----:B------:R-:W-:Y:S01]  /*dd20*/  BAR.SYNC.DEFER_BLOCKING 0x0 ;  /* 0x0000000000007b1d */ /* 0x000fe20000010000 */
[----:B------:R-:W-:-:S04]  /*dd30*/  FMUL R2, R2, R121 ;  /* 0x0000007902027220 */ /* 0x000fc80000400000 */
[----:B------:R-:W-:-:S03]  /*dd40*/  FFMA R2, R37, R2, R44 ;  /* 0x0000000225027223 */ /* 0x000fc6000000002c */
[----:B------:R-:W1:Y:S01]  /*dd50*/  LDC.64 R36, c[0x0][0x298] ;  /* 0x0000a600ff247b82 */ /* 0x000e620000000a00 */
[----:B------:R-:W1:Y:S04]  /*dd60*/  LDS R51, [R67] ;  /* 0x0000000043337984 */ /* 0x000e680000000800 */
[----:B------:R-:W1:Y:S01]  /*dd70*/  LDS R53, [R66+0x200] ;  /* 0x0002000042357984 */ /* 0x000e620000000800 */
[----:B------:R-:W-:Y:S01]  /*dd80*/  FMUL R45, R45, R48 ;  /* 0x000000302d2d7220 */ /* 0x000fe20000400000 */
[----:B------:R-:W-:Y:S01]  /*dd90*/  FMUL R57, R64, R57 ;  /* 0x0000003940397220 */ /* 0x000fe20000400000 */
[----:B------:R-:W-:Y:S02]  /*dda0*/  FMUL R63, R46, R63 ;  /* 0x0000003f2e3f7220 */ /* 0x000fe40000400000 */
[----:B------:R-:W-:Y:S01]  /*ddb0*/  FFMA R45, R16, R101, R45 ;  /* 0x00000065102d7223 */ /* 0x000fe2000000002d */
[----:B------:R-:W-:Y:S01]  /*ddc0*/  FMUL R9, R94, R9 ;  /* 0x000000095e097220 */ /* 0x000fe20000400000 */
[----:B------:R-:W-:Y:S01]  /*ddd0*/  FFMA R63, R38, R95, R63 ;  /* 0x0000005f263f7223 */ /* 0x000fe2000000003f */
[----:B------:R-:W-:Y:S01]  /*dde0*/  FMUL R83, R159, R83 ;  /* 0x000000539f537220 */ /* 0x000fe20000400000 */
[----:B0-----:R-:W-:Y:S01]  /*ddf0*/  FFMA R8, R8, R57, R45 ;  /* 0x0000003908087223 */ /* 0x001fe2000000002d */
[----:B-1----:R-:W-:-:S04]  /*de00*/  IMAD.WIDE R4, R125, 0x4, R36 ;  /* 0x000000047d047825 */ /* 0x002fc800078e0224 */
[----:B------:R-:W-:Y:S01]  /*de10*/  FFMA R80, R0, R80, R63 ;  /* 0x0000005000507223 */ /* 0x000fe2000000003f */
[----:B------:R-:W-:Y:S01]  /*de20*/  FMUL R99, R175, R99 ;  /* 0x00000063af637220 */ /* 0x000fe20000400000 */
[----:B------:R-:W-:Y:S01]  /*de30*/  FFMA R31, R31, R9, R8 ;  /* 0x000000091f1f7223 */ /* 0x000fe20000000008 */
[----:B------:R-:W-:-:S04]  /*de40*/  IMAD.WIDE R6, R129, 0x4, R36 ;  /* 0x0000000481067825 */ /* 0x000fc800078e0224 */
[----:B------:R-:W-:Y:S01]  /*de50*/  FFMA R18, R71, R83, R18 ;  /* 0x0000005347127223 */ /* 0x000fe20000000012 */
[----:B------:R-:W-:Y:S01]  /*de60*/  FFMA R82, R76, R82, R39 ;  /* 0x000000524c527223 */ /* 0x000fe20000000027 */
[----:B------:R-:W-:-:S04]  /*de70*/  IMAD.WIDE R8, R193, 0x4, R36 ;  /* 0x00000004c1087825 */ /* 0x000fc800078e0224 */
[----:B------:R-:W-:Y:S01]  /*de80*/  FFMA R80, R17, R59, R80 ;  /* 0x0000003b11507223 */ /* 0x000fe20000000050 */
[----:B------:R-:W-:Y:S01]  /*de90*/  @!P5 STG.E desc[UR4][R4.64], R21 ;  /* 0x000000150400d986 */ /* 0x000fe2000c101904 */
[----:B------:R-:W-:-:S04]  /*dea0*/  IMAD.WIDE R10, R191, 0x4, R36 ;  /* 0x00000004bf0a7825 */ /* 0x000fc800078e0224 */
[----:B------:R-:W-:Y:S01]  /*deb0*/  FFMA R29, R29, R84, R18 ;  /* 0x000000541d1d7223 */ /* 0x000fe20000000012 */
[----:B------:R-:W-:Y:S01]  /*dec0*/  FFMA R82, R19, R99, R82 ;  /* 0x0000006313527223 */ /* 0x000fe20000000052 */
[--C-:B------:R-:W-:Y:S01]  /*ded0*/  IMAD.WIDE R12, R189, 0x4, R36.reuse ;  /* 0x00000004bd0c7825 */ /* 0x100fe200078e0224 */
[----:B--2---:R-:W-:Y:S03]  /*dee0*/  @!P5 STG.E desc[UR4][R6.64], R27 ;  /* 0x0000001b0600d986 */ /* 0x004fe6000c101904 */
[--C-:B------:R-:W-:Y:S01]  /*def0*/  IMAD.WIDE R14, R187, 0x4, R36.reuse ;  /* 0x00000004bb0e7825 */ /* 0x100fe200078e0224 */
[----:B---3--:R-:W-:Y:S03]  /*df00*/  @!P5 STG.E desc[UR4][R8.64], R35 ;  /* 0x000000230800d986 */ /* 0x008fe6000c101904 */
[--C-:B------:R-:W-:Y:S01]  /*df10*/  IMAD.WIDE R16, R185, 0x4, R36.reuse ;  /* 0x00000004b9107825 */ /* 0x100fe200078e0224 */
[----:B----4-:R-:W-:Y:S03]  /*df20*/  @!P5 STG.E desc[UR4][R10.64], R41 ;  /* 0x000000290a00d986 */ /* 0x010fe6000c101904 */
[----:B------:R-:W-:Y:S01]  /*df30*/  IMAD.WIDE R18, R3, 0x4, R36 ;  /* 0x0000000403127825 */ /* 0x000fe200078e0224 */
[----:B-----5:R-:W-:Y:S04]  /*df40*/  @!P5 STG.E desc[UR4][R12.64], R43 ;  /* 0x0000002b0c00d986 */ /* 0x020fe8000c101904 */
[----:B------:R-:W-:Y:S04]  /*df50*/  @!P5 STG.E desc[UR4][R14.64], R47 ;  /* 0x0000002f0e00d986 */ /* 0x000fe8000c101904 */
[----:B------:R-:W-:Y:S04]  /*df60*/  @!P5 STG.E desc[UR4][R16.64], R51 ;  /* 0x000000331000d986 */ /* 0x000fe8000c101904 */
[----:B------:R0:W-:Y:S01]  /*df70*/  @!P5 STG.E desc[UR4][R18.64], R53 ;  /* 0x000000351200d986 */ /* 0x0001e2000c101904 */
[----:B------:R-:W-:Y:S01]  /*df80*/  FMUL R49, R68, R49 ;  /* 0x0000003144317220 */ /* 0x000fe20000400000 */
[----:B------:R-:W-:-:S03]  /*df90*/  FMUL R25, R142, R25 ;  /* 0x000000198e197220 */ /* 0x000fc60000400000 */
[----:B------:R-:W-:Y:S01]  /*dfa0*/  FFMA R49, R33, R49, R2 ;  /* 0x0000003121317223 */ /* 0x000fe20000000002 */
[----:B------:R-:W-:Y:S01]  /*dfb0*/  FMUL R33, R29, R92 ;  /* 0x0000005c1d217220 */ /* 0x000fe20000400000 */
[----:B------:R-:W-:Y:S02]  /*dfc0*/  BAR.SYNC.DEFER_BLOCKING 0x0 ;  /* 0x0000000000007b1d */ /* 0x000fe40000010000 */
[----:B------:R-:W-:Y:S01]  /*dfd0*/  FFMA R25, R30, R25, R49 ;  /* 0x000000191e197223 */ /* 0x000fe20000000031 */
[----:B------:R-:W-:-:S03]  /*dfe0*/  FMUL R31, R31, R90 ;  /* 0x0000005a1f1f7220 */ /* 0x000fc60000400000 */
[----:B------:R-:W-:Y:S01]  /*dff0*/  FMUL R29, R25, R88 ;  /* 0x00000058191d7220 */ /* 0x000fe20000400000 */
[----:B------:R-:W-:Y:S01]  /*e000*/  FMUL R61, R216, R61 ;  /* 0x0000003dd83d7220 */ /* 0x000fe20000400000 */
[----:B------:R-:W-:Y:S01]  /*e010*/  FMUL R195, R218, R195 ;  /* 0x000000c3dac37220 */ /* 0x000fe20000400000 */
[----:B------:R-:W-:Y:S01]  /*e020*/  FMUL R97, R181, R97 ;  /* 0x00000061b5617220 */ /* 0x000fe20000400000 */
[----:B------:R-:W-:Y:S01]  /*e030*/  FMUL R81, R146, R81 ;  /* 0x0000005192517220 */ /* 0x000fe20000400000 */
[----:B------:R-:W-:Y:S01]  /*e040*/  FMUL R85, R172, R85 ;  /* 0x00000055ac557220 */ /* 0x000fe20000400000 */
[----:B------:R-:W-:Y:S01]  /*e050*/  FMUL R79, R82, R79 ;  /* 0x0000004f524f7220 */ /* 0x000fe20000400000 */
[----:B------:R-:W-:Y:S01]  /*e060*/  FMUL R77, R80, R77 ;  /* 0x0000004d504d7220 */ /* 0x000fe20000400000 */
[----:B0-----:R-:W0:Y:S01]  /*e070*/  LDC.64 R18, c[0x0][0x210] ;  /* 0x00008400ff127b82 */ /* 0x001e220000000a00 */
[----:B------:R-:W-:Y:S04]  /*e080*/  STS [R70], R31 ;  /* 0x0000001f46007388 */ /* 0x000fe80000000800 */
[----:B------:R-:W-:Y:S03]  /*e090*/  STS [R70+0x4], R29 ;  /* 0x0000041d46007388 */ /* 0x000fe60000000800 */
[----:B------:R-:W-:Y:S01]  /*e0a0*/  BAR.SYNC.DEFER_BLOCKING 0x0 ;  /* 0x0000000000007b1d */ /* 0x000fe20000010000 */
[----:B------:R-:W-:-:S04]  /*e0b0*/  FFMA R61, R40, R89, R61 ;  /* 0x00000059283d7223 */ /* 0x000fc8000000003d */
[----:B------:R-:W-:-:S04]  /*e0c0*/  FFMA R56, R74, R56, R61 ;  /* 0x000000384a387223 */ /* 0x000fc8000000003d */
[----:B------:R-:W-:Y:S01]  /*e0d0*/  FFMA R65, R23, R65, R56 ;  /* 0x0000004117417223 */ /* 0x000fe20000000038 */
[----:B------:R-:W-:Y:S01]  /*e0e0*/  FFMA R91, R42, R91, R195 ;  /* 0x0000005b2a5b7223 */ /* 0x000fe200000000c3 */
[----:B------:R-:W1:Y:S04]  /*e0f0*/  LDS R21, [R67] ;  /* 0x0000000043157984 */ /* 0x000e680000000800 */
[----:B------:R-:W2:Y:S01]  /*e100*/  LDS R23, [R66+0x200] ;  /* 0x0002000042177984 */ /* 0x000ea20000000800 */
[----:B------:R-:W-:Y:S01]  /*e110*/  BAR.SYNC.DEFER_BLOCKING 0x0 ;  /* 0x0000000000007b1d */ /* 0x000fe20000010000 */
[----:B------:R-:W-:-:S04]  /*e120*/  FFMA R91, R72, R60, R91 ;  /* 0x0000003c485b7223 */ /* 0x000fc8000000005b */
[----:B------:R-:W-:-:S04]  /*e130*/  FFMA R91, R28, R97, R91 ;  /* 0x000000611c5b7223 */ /* 0x000fc8000000005b */
[----:B------:R-:W-:Y:S01]  /*e140*/  FMUL R91, R91, R86 ;  /* 0x000000565b5b7220 */ /* 0x000fe20000400000 */
[----:B------:R-:W-:Y:S04]  /*e150*/  STS [R70], R33 ;  /* 0x0000002146007388 */ /* 0x000fe80000000800 */
[----:B------:R-:W-:Y:S01]  /*e160*/  STS [R70+0x4], R91 ;  /* 0x0000045b46007388 */ /* 0x000fe20000000800 */
[----:B------:R-:W-:Y:S01]  /*e170*/  BAR.SYNC.DEFER_BLOCKING 0x0 ;  /* 0x0000000000007b1d */ /* 0x000fe20000010000 */
[----:B------:R-:W-:-:S04]  /*e180*/  FFMA R81, R73, R81, R22 ;  /* 0x0000005149517223 */ /* 0x000fc80000000016 */
[----:B------:R-:W-:Y:S01]  /*e190*/  FFMA R24, R24, R85, R81 ;  /* 0x0000005518187223 */ /* 0x000fe20000000051 */
[----:B------:R-:W3:Y:S04]  /*e1a0*/  LDS R25, [R67] ;  /* 0x0000000043197984 */ /* 0x000ee80000000800 */
[----:B------:R-:W4:Y:S01]  /*e1b0*/  LDS R27, [R66+0x200] ;  /* 0x00020000421b7984 */ /* 0x000f220000000800 */
[----:B------:R-:W-:Y:S01]  /*e1c0*/  FMUL R87, R24, R87 ;  /* 0x0000005718577220 */ /* 0x000fe20000400000 */
[----:B------:R-:W-:Y:S01]  /*e1d0*/  BAR.SYNC.DEFER_BLOCKING 0x0 ;  /* 0x0000000000007b1d */ /* 0x000fe20000010000 */
[----:B------:R-:W-:-:S05]  /*e1e0*/  FMUL R65, R65, R78 ;  /* 0x0000004e41417220 */ /* 0x000fca0000400000 */
        /* <DEDUP_REMOVED lines=9> */
[----:B------:R-:W5:Y:S01]  /*e280*/  LDS R33, [R67] ;  /* 0x0000000043217984 */ /* 0x000f620000000800 */
[----:B0-----:R-:W-:-:S04]  /*e290*/  IMAD.WIDE R4, R125, 0x4, R18 ;  /* 0x000000047d047825 */ /* 0x001fc800078e0212 */
[--C-:B------:R-:W-:Y:S01]  /*e2a0*/  IMAD.WIDE R6, R129, 0x4, R18.reuse ;  /* 0x0000000481067825 */ /* 0x100fe200078e0212 */
[----:B-1----:R0:W-:Y:S03]  /*e2b0*/  @!P5 STG.E desc[UR4][R4.64], R21 ;  /* 0x000000150400d986 */ /* 0x0021e6000c101904 */
[--C-:B------:R-:W-:Y:S01]  /*e2c0*/  IMAD.WIDE R8, R193, 0x4, R18.reuse ;  /* 0x00000004c1087825 */ /* 0x100fe200078e0212 */
[----:B--2---:R0:W-:Y:S03]  /*e2d0*/  @!P5 STG.E desc[UR4][R6.64], R23 ;  /* 0x000000170600d986 */ /* 0x0041e6000c101904 */
[--C-:B------:R-:W-:Y:S01]  /*e2e0*/  IMAD.WIDE R10, R191, 0x4, R18.reuse ;  /* 0x00000004bf0a7825 */ /* 0x100fe200078e0212 */
[----:B---3--:R0:W-:Y:S03]  /*e2f0*/  @!P5 STG.E desc[UR4][R8.64], R25 ;  /* 0x000000190800d986 */ /* 0x0081e6000c101904 */
[--C-:B------:R-:W-:Y:S01]  /*e300*/  IMAD.WIDE R12, R189, 0x4, R18.reuse ;  /* 0x00000004bd0c7825 */ /* 0x100fe200078e0212 */
[----:B----4-:R0:W-:Y:S03]  /*e310*/  @!P5 STG.E desc[UR4][R10.64], R27 ;  /* 0x0000001b0a00d986 */ /* 0x0101e6000c101904 */
[--C-:B------:R-:W-:Y:S01]  /*e320*/  IMAD.WIDE R14, R187, 0x4, R18.reuse ;  /* 0x00000004bb0e7825 */ /* 0x100fe200078e0212 */
[----:B-----5:R0:W-:Y:S03]  /*e330*/  @!P5 STG.E desc[UR4][R12.64], R29 ;  /* 0x0000001d0c00d986 */ /* 0x0201e6000c101904 */
[----:B------:R-:W-:Y:S01]  /*e340*/  IMAD.WIDE R16, R185, 0x4, R18 ;  /* 0x00000004b9107825 */ /* 0x000fe200078e0212 */
[----:B------:R0:W-:Y:S04]  /*e350*/  @!P5 STG.E desc[UR4][R14.64], R31 ;  /* 0x0000001f0e00d986 */ /* 0x0001e8000c101904 */
[----:B------:R0:W-:Y:S01]  /*e360*/  @!P5 STG.E desc[UR4][R16.64], R33 ;  /* 0x000000211000d986 */ /* 0x0001e2000c101904 */
[----:B------:R-:W-:Y:S05]  /*e370*/  @P5 EXIT ;  /* 0x000000000000594d */ /* 0x000fea0003800000 */
[----:B0-----:R-:W0:Y:S01]  /*e380*/  LDS R5, [R66+0x200] ;  /* 0x0002000042057984 */ /* 0x001e220000000800 */
[----:B------:R-:W-:-:S05]  /*e390*/  IMAD.WIDE R2, R3, 0x4, R18 ;  /* 0x0000000403027825 */ /* 0x000fca00078e0212 */
[----:B0-----:R-:W-:Y:S01]  /*e3a0*/  STG.E desc[UR4][R2.64], R5 ;  /* 0x0000000502007986 */ /* 0x001fe2000c101904 */
[----:B------:R-:W-:Y:S05]  /*e3b0*/  EXIT ;  /* 0x000000000000794d */ /* 0x000fea0003800000 */
.L_x_4:
[----:B------:R-:W-:-:S00]  /*e3c0*/  BRA `(.L_x_4) ;  /* 0xfffffffc00fc7947 */ /* 0x000fc0000383ffff */
[----:B------:R-:W-:-:S00]  /*e3d0*/  NOP ;  /* 0x0000000000007918 */ /* 0x000fc00000000000 */
        /* <DEDUP_REMOVED lines=10> */
.L_x_5:


//--------------------- .nv.global.init           --------------------------
	.section	.nv.global.init,"aw",@progbits
.nv.global.init:
	.type		assertFunc_1,@object
	.size		assertFunc_1,(assertFunc_3 - assertFunc_1)
assertFunc_1:
        /*0000*/ 	.byte	0x75, 0x6e, 0x6b, 0x6e, 0x6f, 0x77, 0x6e, 0x00
	.type		assertFunc_3,@object
	.size		assertFunc_3,(assertFunc_2 - assertFunc_3)
assertFunc_3:
        /*0008*/ 	.byte	0x75, 0x6e, 0x6b, 0x6e, 0x6f, 0x77, 0x6e, 0x00
	.type		assertFunc_2,@object
	.size		assertFunc_2,(assertFunc_0 - assertFunc_2)
assertFunc_2:
        /*0010*/ 	.byte	0x75, 0x6e, 0x6b, 0x6e, 0x6f, 0x77, 0x6e, 0x00
	.type		assertFunc_0,@object
	.size		assertFunc_0,(assertMessage_0 - assertFunc_0)
assertFunc_0:
        /*0018*/ 	.byte	0x75, 0x6e, 0x6b, 0x6e, 0x6f, 0x77, 0x6e, 0x00
	.type		assertMessage_0,@object
	.size		assertMessage_0,(assertMessage_3 - assertMessage_0)
assertMessage_0:
        /*0020*/ 	.byte	0x69, 0x6e, 0x64, 0x65, 0x78, 0x20, 0x6f, 0x75, 0x74, 0x20, 0x6f, 0x66, 0x20, 0x62, 0x6f, 0x75
        /*0030*/ 	.byte	0x6e, 0x64, 0x73, 0x3a, 0x20, 0x30, 0x20, 0x3c, 0x3d, 0x20, 0x74, 0x6d, 0x70, 0x39, 0x30, 0x20
        /*0040*/ 	.byte	0x3c, 0x20, 0x34, 0x33, 0x35, 0x36, 0x00
	.type		assertMessage_3,@object
	.size		assertMessage_3,(assertMessage_1 - assertMessage_3)
assertMessage_3:
        /*0047*/ 	.byte	0x69, 0x6e, 0x64, 0x65, 0x78, 0x20, 0x6f, 0x75, 0x74, 0x20, 0x6f, 0x66, 0x20, 0x62, 0x6f, 0x75
        /*0057*/ 	.byte	0x6e, 0x64, 0x73, 0x3a, 0x20, 0x30, 0x20, 0x3c, 0x3d, 0x20, 0x74, 0x6d, 0x70, 0x31, 0x34, 0x35
        /*0067*/ 	.byte	0x20, 0x3c, 0x20, 0x34, 0x33, 0x35, 0x36, 0x00
	.type		assertMessage_1,@object
	.size		assertMessage_1,(assertMessage_2 - assertMessage_1)
assertMessage_1:
        /*006f*/ 	.byte	0x69, 0x6e, 0x64, 0x65, 0x78, 0x20, 0x6f, 0x75, 0x74, 0x20, 0x6f, 0x66, 0x20, 0x62, 0x6f, 0x75
        /*007f*/ 	.byte	0x6e, 0x64, 0x73, 0x3a, 0x20, 0x30, 0x20, 0x3c, 0x3d, 0x20, 0x74, 0x6d, 0x70, 0x31, 0x30, 0x39
        /*008f*/ 	.byte	0x20, 0x3c, 0x20, 0x34, 0x33, 0x35, 0x36, 0x00
	.type		assertMessage_2,@object
	.size		assertMessage_2,(assertFile_0 - assertMessage_2)
assertMessage_2:
        /*0097*/ 	.byte	0x69, 0x6e, 0x64, 0x65, 0x78, 0x20, 0x6f, 0x75, 0x74, 0x20, 0x6f, 0x66, 0x20, 0x62, 0x6f, 0x75
        /*00a7*/ 	.byte	0x6e, 0x64, 0x73, 0x3a, 0x20, 0x30, 0x20, 0x3c, 0x3d, 0x20, 0x74, 0x6d, 0x70, 0x31, 0x32, 0x37
        /*00b7*/ 	.byte	0x20, 0x3c, 0x20, 0x34, 0x33, 0x35, 0x36, 0x00
	.type		assertFile_0,@object
	.size		assertFile_0,(assertFile_2 - assertFile_0)
assertFile_0:
        /*00bf*/ 	.byte	0x69, 0x6e, 0x64, 0x75, 0x63, 0x74, 0x6f, 0x72, 0x5f, 0x63, 0x61, 0x63, 0x68, 0x65, 0x2f, 0x79
        /*00cf*/ 	.byte	0x73, 0x2f, 0x63, 0x79, 0x73, 0x66, 0x74, 0x75, 0x64, 0x67, 0x35, 0x67, 0x6f, 0x74, 0x37, 0x7a
        /*00df*/ 	.byte	0x62, 0x61, 0x72, 0x72, 0x61, 0x34, 0x70, 0x75, 0x6a, 0x67, 0x65, 0x67, 0x74, 0x71, 0x35, 0x79
        /*00ef*/ 	.byte	0x62, 0x34, 0x35, 0x6e, 0x7a, 0x72, 0x79, 0x75, 0x33, 0x66, 0x65, 0x65, 0x6f, 0x74, 0x35, 0x6c
        /*00ff*/ 	.byte	0x35, 0x61, 0x77, 0x6e, 0x74, 0x67, 0x2e, 0x70, 0x79, 0x00
	.type		assertFile_2,@object
	.size		assertFile_2,(assertFile_1 - assertFile_2)
assertFile_2:
        /*0109*/ 	.byte	0x69, 0x6e, 0x64, 0x75, 0x63, 0x74, 0x6f, 0x72, 0x5f, 0x63, 0x61, 0x63, 0x68, 0x65, 0x2f, 0x79
        /*0119*/ 	.byte	0x73, 0x2f, 0x63, 0x79, 0x73, 0x66, 0x74, 0x75, 0x64, 0x67, 0x35, 0x67, 0x6f, 0x74, 0x37, 0x7a
        /*0129*/ 	.byte	0x62, 0x61, 0x72, 0x72, 0x61, 0x34, 0x70, 0x75, 0x6a, 0x67, 0x65, 0x67, 0x74, 0x71, 0x35, 0x79
        /*0139*/ 	.byte	0x62, 0x34, 0x35, 0x6e, 0x7a, 0x72, 0x79, 0x75, 0x33, 0x66, 0x65, 0x65, 0x6f, 0x74, 0x35, 0x6c
        /*0149*/ 	.byte	0x35, 0x61, 0x77, 0x6e, 0x74, 0x67, 0x2e, 0x70, 0x79, 0x00
	.type		assertFile_1,@object
	.size		assertFile_1,(assertFile_3 - assertFile_1)
assertFile_1:
        /*0153*/ 	.byte	0x69, 0x6e, 0x64, 0x75, 0x63, 0x74, 0x6f, 0x72, 0x5f, 0x63, 0x61, 0x63, 0x68, 0x65, 0x2f, 0x79
        /*0163*/ 	.byte	0x73, 0x2f, 0x63, 0x79, 0x73, 0x66, 0x74, 0x75, 0x64, 0x67, 0x35, 0x67, 0x6f, 0x74, 0x37, 0x7a
        /*0173*/ 	.byte	0x62, 0x61, 0x72, 0x72, 0x61, 0x34, 0x70, 0x75, 0x6a, 0x67, 0x65, 0x67, 0x74, 0x71, 0x35, 0x79
        /*0183*/ 	.byte	0x62, 0x34, 0x35, 0x6e, 0x7a, 0x72, 0x79, 0x75, 0x33, 0x66, 0x65, 0x65, 0x6f, 0x74, 0x35, 0x6c
        /*0193*/ 	.byte	0x35, 0x61, 0x77, 0x6e, 0x74, 0x67, 0x2e, 0x70, 0x79, 0x00
	.type		assertFile_3,@object
	.size		assertFile_3,(.L_1 - assertFile_3)
assertFile_3:
        /*019d*/ 	.byte	0x69, 0x6e, 0x64, 0x75, 0x63, 0x74, 0x6f, 0x72, 0x5f, 0x63, 0x61, 0x63, 0x68, 0x65, 0x2f, 0x79
        /*01ad*/ 	.byte	0x73, 0x2f, 0x63, 0x79, 0x73, 0x66, 0x74, 0x75, 0x64, 0x67, 0x35, 0x67, 0x6f, 0x74, 0x37, 0x7a
        /*01bd*/ 	.byte	0x62, 0x61, 0x72, 0x72, 0x61, 0x34, 0x70, 0x75, 0x6a, 0x67, 0x65, 0x67, 0x74, 0x71, 0x35, 0x79
        /*01cd*/ 	.byte	0x62, 0x34, 0x35, 0x6e, 0x7a, 0x72, 0x79, 0x75, 0x33, 0x66, 0x65, 0x65, 0x6f, 0x74, 0x35, 0x6c
        /*01dd*/ 	.byte	0x35, 0x61, 0x77, 0x6e, 0x74, 0x67, 0x2e, 0x70, 0x79, 0x00
.L_1:


//--------------------- .nv.shared.triton_poi_fused__to_copy_add_gather_mul_rsub_sub_5 --------------------------
	.section	.nv.shared.triton_poi_fused__to_copy_add_gather_mul_rsub_sub_5,"aw",@nobits
	.sectionflags	@""
	.align	16
	.zero		1024


//--------------------- .nv.constant0.triton_poi_fused__to_copy_add_gather_mul_rsub_sub_5 --------------------------
	.section	.nv.constant0.triton_poi_fused__to_copy_add_gather_mul_rsub_sub_5,"a",@progbits
	.sectionflags	@""
	.align	4
.nv.constant0.triton_poi_fused__to_copy_add_gather_mul_rsub_sub_5:
	.zero		680


//--------------------- SYMBOLS --------------------------

	.type		__assertfail,@function
